	.target	sm_80

	.elftype	@"ET_EXEC"


//--------------------- .note.nv.tkinfo           --------------------------
	.section	.note.nv.tkinfo,"",@"SHT_NOTE"
	.sectionflags	@"SHF_NOTE_NV_TKINFO"
	.tkinfo
        /*0018*/ 	.word	0x00000002
        /*0030*/ 	.string	""
        /*0030*/ 	.string	"ptxas"
        /*0030*/ 	.string	"Cuda compilation tools, release 13.0, V13.0.88"
        /*0030*/ 	.string	"Build cuda_13.0.r13.0/compiler.36424714_0"
        /*0030*/ 	.string	"-v  -suppress-debug-info  -lineinfo  -arch sm_80 "



//--------------------- .note.nv.cuinfo           --------------------------
	.section	.note.nv.cuinfo,"",@"SHT_NOTE"
	.sectionflags	@"SHF_NOTE_NV_CUINFO"
        /*0018*/ 	.short	0x0002
        /*001a*/ 	.short	0x0050
        /*001c*/ 	.short	0x0082
	.zero		2


//--------------------- .nv.info                  --------------------------
	.section	.nv.info,"",@"SHT_CUDA_INFO"
	.align	4


	//----- nvinfo : EIATTR_REGCOUNT
	.align		4
        /*0000*/ 	.byte	0x04, 0x2f
        /*0002*/ 	.short	(.L_1 - .L_0)
	.align		4
.L_0:
        /*0004*/ 	.word	index@(matmul_kernel)
        /*0008*/ 	.word	0x00000020


	//----- nvinfo : EIATTR_FRAME_SIZE
	.align		4
.L_1:
        /*000c*/ 	.byte	0x04, 0x11
        /*000e*/ 	.short	(.L_3 - .L_2)
	.align		4
.L_2:
        /*0010*/ 	.word	index@(matmul_kernel)
        /*0014*/ 	.word	0x00008160


	//----- nvinfo : EIATTR_MIN_STACK_SIZE
	.align		4
.L_3:
        /*0018*/ 	.byte	0x04, 0x12
        /*001a*/ 	.short	(.L_5 - .L_4)
	.align		4
.L_4:
        /*001c*/ 	.word	index@(matmul_kernel)
        /*0020*/ 	.word	0x00008160
.L_5:


//--------------------- .nv.info.matmul_kernel    --------------------------
	.section	.nv.info.matmul_kernel,"",@"SHT_CUDA_INFO"
	.sectionflags	@""
	.align	4


	//----- nvinfo : EIATTR_CUDA_API_VERSION
	.align		4
        /*0000*/ 	.byte	0x04, 0x37
        /*0002*/ 	.short	(.L_7 - .L_6)
.L_6:
        /*0004*/ 	.word	0x00000082


	//----- nvinfo : EIATTR_SW2861232_WAR
	.align		4
.L_7:
        /*0008*/ 	.byte	0x01, 0x35
	.zero		2


	//----- nvinfo : EIATTR_PARAM_CBANK
	.align		4
        /*000c*/ 	.byte	0x04, 0x0a
        /*000e*/ 	.short	(.L_9 - .L_8)
	.align		4
.L_8:
        /*0010*/ 	.word	index@(.nv.constant0.matmul_kernel)
        /*0014*/ 	.short	0x0160
        /*0016*/ 	.short	0x0050


	//----- nvinfo : EIATTR_CBANK_PARAM_SIZE
	.align		4
.L_9:
        /*0018*/ 	.byte	0x03, 0x19
        /*001a*/ 	.short	0x0050


	//----- nvinfo : EIATTR_KPARAM_INFO
	.align		4
        /*001c*/ 	.byte	0x04, 0x17
        /*001e*/ 	.short	(.L_11 - .L_10)
.L_10:
        /*0020*/ 	.word	0x00000000
        /*0024*/ 	.short	0x000d
        /*0026*/ 	.short	0x0048
        /*0028*/ 	.byte	0x00, 0xf4, 0x21, 0x00


	//----- nvinfo : EIATTR_KPARAM_INFO
	.align		4
.L_11:
        /*002c*/ 	.byte	0x04, 0x17
        /*002e*/ 	.short	(.L_13 - .L_12)
.L_12:
        /*0030*/ 	.word	0x00000000
        /*0034*/ 	.short	0x000c
        /*0036*/ 	.short	0x0040
        /*0038*/ 	.byte	0x00, 0xf4, 0x21, 0x00


	//----- nvinfo : EIATTR_KPARAM_INFO
	.align		4
.L_13:
        /*003c*/ 	.byte	0x04, 0x17
        /*003e*/ 	.short	(.L_15 - .L_14)
.L_14:
        /*0040*/ 	.word	0x00000000
        /*0044*/ 	.short	0x000b
        /*0046*/ 	.short	0x0038
        /*0048*/ 	.byte	0x00, 0xf0, 0x11, 0x00


	//----- nvinfo : EIATTR_KPARAM_INFO
	.align		4
.L_15:
        /*004c*/ 	.byte	0x04, 0x17
        /*004e*/ 	.short	(.L_17 - .L_16)
.L_16:
        /*0050*/ 	.word	0x00000000
        /*0054*/ 	.short	0x000a
        /*0056*/ 	.short	0x0034
        /*0058*/ 	.byte	0x00, 0xf0, 0x11, 0x00


	//----- nvinfo : EIATTR_KPARAM_INFO
	.align		4
.L_17:
        /*005c*/ 	.byte	0x04, 0x17
        /*005e*/ 	.short	(.L_19 - .L_18)
.L_18:
        /*0060*/ 	.word	0x00000000
        /*0064*/ 	.short	0x0009
        /*0066*/ 	.short	0x0030
        /*0068*/ 	.byte	0x00, 0xf0, 0x11, 0x00


	//----- nvinfo : EIATTR_KPARAM_INFO
	.align		4
.L_19:
        /*006c*/ 	.byte	0x04, 0x17
        /*006e*/ 	.short	(.L_21 - .L_20)
.L_20:
        /*0070*/ 	.word	0x00000000
        /*0074*/ 	.short	0x0008
        /*0076*/ 	.short	0x002c
        /*0078*/ 	.byte	0x00, 0xf0, 0x11, 0x00


	//----- nvinfo : EIATTR_KPARAM_INFO
	.align		4
.L_21:
        /*007c*/ 	.byte	0x04, 0x17
        /*007e*/ 	.short	(.L_23 - .L_22)
.L_22:
        /*0080*/ 	.word	0x00000000
        /*0084*/ 	.short	0x0007
        /*0086*/ 	.short	0x0028
        /*0088*/ 	.byte	0x00, 0xf0, 0x11, 0x00


	//----- nvinfo : EIATTR_KPARAM_INFO
	.align		4
.L_23:
        /*008c*/ 	.byte	0x04, 0x17
        /*008e*/ 	.short	(.L_25 - .L_24)
.L_24:
        /*0090*/ 	.word	0x00000000
        /*0094*/ 	.short	0x0006
        /*0096*/ 	.short	0x0024
        /*0098*/ 	.byte	0x00, 0xf0, 0x11, 0x00


	//----- nvinfo : EIATTR_KPARAM_INFO
	.align		4
.L_25:
        /*009c*/ 	.byte	0x04, 0x17
        /*009e*/ 	.short	(.L_27 - .L_26)
.L_26:
        /*00a0*/ 	.word	0x00000000
        /*00a4*/ 	.short	0x0005
        /*00a6*/ 	.short	0x0020
        /*00a8*/ 	.byte	0x00, 0xf0, 0x11, 0x00


	//----- nvinfo : EIATTR_KPARAM_INFO
	.align		4
.L_27:
        /*00ac*/ 	.byte	0x04, 0x17
        /*00ae*/ 	.short	(.L_29 - .L_28)
.L_28:
        /*00b0*/ 	.word	0x00000000
        /*00b4*/ 	.short	0x0004
        /*00b6*/ 	.short	0x001c
        /*00b8*/ 	.byte	0x00, 0xf0, 0x11, 0x00


	//----- nvinfo : EIATTR_KPARAM_INFO
	.align		4
.L_29:
        /*00bc*/ 	.byte	0x04, 0x17
        /*00be*/ 	.short	(.L_31 - .L_30)
.L_30:
        /*00c0*/ 	.word	0x00000000
        /*00c4*/ 	.short	0x0003
        /*00c6*/ 	.short	0x0018
        /*00c8*/ 	.byte	0x00, 0xf0, 0x11, 0x00


	//----- nvinfo : EIATTR_KPARAM_INFO
	.align		4
.L_31:
        /*00cc*/ 	.byte	0x04, 0x17
        /*00ce*/ 	.short	(.L_33 - .L_32)
.L_32:
        /*00d0*/ 	.word	0x00000000
        /*00d4*/ 	.short	0x0002
        /*00d6*/ 	.short	0x0010
        /*00d8*/ 	.byte	0x00, 0xf4, 0x21, 0x00


	//----- nvinfo : EIATTR_KPARAM_INFO
	.align		4
.L_33:
        /*00dc*/ 	.byte	0x04, 0x17
        /*00de*/ 	.short	(.L_35 - .L_34)
.L_34:
        /*00e0*/ 	.word	0x00000000
        /*00e4*/ 	.short	0x0001
        /*00e6*/ 	.short	0x0008
        /*00e8*/ 	.byte	0x00, 0xf4, 0x21, 0x00


	//----- nvinfo : EIATTR_KPARAM_INFO
	.align		4
.L_35:
        /*00ec*/ 	.byte	0x04, 0x17
        /*00ee*/ 	.short	(.L_37 - .L_36)
.L_36:
        /*00f0*/ 	.word	0x00000000
        /*00f4*/ 	.short	0x0000
        /*00f6*/ 	.short	0x0000
        /*00f8*/ 	.byte	0x00, 0xf4, 0x21, 0x00


	//----- nvinfo : EIATTR_MAXREG_COUNT
	.align		4
.L_37:
        /*00fc*/ 	.byte	0x03, 0x1b
        /*00fe*/ 	.short	0x00ff


	//----- nvinfo : EIATTR_NUM_BARRIERS
	.align		4
        /*0100*/ 	.byte	0x02, 0x4c
        /*0102*/ 	.byte	0x01
	.zero		1


	//----- nvinfo : EIATTR_ANNOTATIONS
	.align		4
        /*0104*/ 	.byte	0x04, 0x55
        /*0106*/ 	.short	(.L_39 - .L_38)


	//   ....[0]....
.L_38:
        /*0108*/ 	.word	0x00000001
        /*010c*/ 	.byte	0x00, 0x05, 0x00, 0x00, 0x01, 0x00, 0x00, 0x00, 0x30, 0x05, 0x00, 0x00, 0x01, 0x00, 0x00, 0x00
        /* <DEDUP_REMOVED lines=925> */
        /*3aec*/ 	.byte	0x80, 0x12, 0x01, 0x00, 0x01, 0x00, 0x00, 0x00, 0x90, 0x12, 0x01, 0x00


	//----- nvinfo : EIATTR_MERCURY_ISA_VERSION
	.align		4
.L_39:
        /*3af8*/ 	.byte	0x03, 0x5f
        /*3afa*/ 	.short	0x0000


	//----- nvinfo : EIATTR_EXIT_INSTR_OFFSETS
	.align		4
        /*3afc*/ 	.byte	0x04, 0x1c
        /*3afe*/ 	.short	(.L_41 - .L_40)


	//   ....[0]....
.L_40:
        /*3b00*/ 	.word	0x000aac10


	//   ....[1]....
        /*3b04*/ 	.word	0x000aac40


	//----- nvinfo : EIATTR_REQNTID
	.align		4
.L_41:
        /*3b08*/ 	.byte	0x04, 0x10
        /*3b0a*/ 	.short	(.L_43 - .L_42)
.L_42:
        /*3b0c*/ 	.word	0x00000040
        /*3b10*/ 	.word	0x00000001
        /*3b14*/ 	.word	0x00000001
.L_43:


//--------------------- .nv.callgraph             --------------------------
	.section	.nv.callgraph,"",@"SHT_CUDA_CALLGRAPH"
	.align	4
	.sectionentsize	8
	.align		4
        /*0000*/ 	.word	0x00000000
	.align		4
        /*0004*/ 	.word	0xffffffff
	.align		4
        /*0008*/ 	.word	0x00000000
	.align		4
        /*000c*/ 	.word	0xfffffffe
	.align		4
        /*0010*/ 	.word	0x00000000
	.align		4
        /*0014*/ 	.word	0xfffffffd
	.align		4
        /*0018*/ 	.word	0x00000000
	.align		4
        /*001c*/ 	.word	0xfffffffc


//--------------------- .nv.rel.action            --------------------------
	.section	.nv.rel.action,"",@"SHT_CUDA_RELOCINFO"
	.align	8
	.sectionentsize	8
        /*0000*/ 	.byte	0x73, 0x00, 0x00, 0x00, 0x00, 0x00, 0x00, 0x00, 0x00, 0x00, 0x00, 0x11, 0x25, 0x00, 0x05, 0x36


//--------------------- .nv.constant0.matmul_kernel --------------------------
	.section	.nv.constant0.matmul_kernel,"a",@progbits
	.sectionflags	@""
	.align	4
.nv.constant0.matmul_kernel:
	.zero		432


//--------------------- .text.matmul_kernel       --------------------------
	.section	.text.matmul_kernel,"ax",@progbits
	.sectioninfo	@"SHI_REGISTERS=32"
	.align	128
        .global         matmul_kernel
        .type           matmul_kernel,@function
        .size           matmul_kernel,(.L_x_5 - matmul_kernel)
        .other          matmul_kernel,@"STO_CUDA_ENTRY STV_DEFAULT"
matmul_kernel:
.text.matmul_kernel:
[----:B------:R-:W-:-:S04]  /*0000*/  IMAD.MOV.U32 R1, RZ, RZ, c[0x0][0x28] ;  /* 0x00000a00ff017624 */ /* 0x000fc800078e00ff */
[----:B------:R-:W-:Y:S01]  /*0010*/  IMAD.MOV.U32 R6, RZ, RZ, 0xff ;  /* 0x000000ffff067424 */ /* 0x000fe200078e00ff */
[----:B------:R-:W-:Y:S01]  /*0020*/  IADD3 R1, R1, -0x8160, RZ ;  /* 0xffff7ea001017810 */ /* 0x000fe20007ffe0ff */
[----:B------:R-:W0:Y:S01]  /*0030*/  S2R R12, SR_TID.X ;  /* 0x00000000000c7919 */ /* 0x000e220000002100 */
[----:B------:R-:W-:Y:S02]  /*0040*/  ULDC.64 UR6, c[0x0][0x118] ;  /* 0x0000460000067ab9 */ /* 0x000fe40000000a00 */
[----:B------:R-:W-:-:S04]  /*0050*/  IADD3 R0, R6, c[0x0][0x17c], RZ ;  /* 0x00005f0006007a10 */ /* 0x000fc80007ffe0ff */
[----:B------:R-:W-:-:S04]  /*0060*/  SHF.R.S32.HI R3, RZ, 0x1f, R0 ;  /* 0x0000001fff037819 */ /* 0x000fc80000011400 */
[----:B------:R-:W-:-:S04]  /*0070*/  LEA.HI R3, R3, R0, RZ, 0x8 ;  /* 0x0000000003037211 */ /* 0x000fc800078f40ff */
[----:B------:R-:W-:Y:S02]  /*0080*/  SHF.R.S32.HI R0, RZ, 0x8, R3 ;  /* 0x00000008ff007819 */ /* 0x000fe40000011403 */
[----:B------:R-:W1:Y:S03]  /*0090*/  S2R R3, SR_CTAID.X ;  /* 0x0000000000037919 */ /* 0x000e660000002500 */
[----:B------:R-:W-:Y:S01]  /*00a0*/  IMAD.SHL.U32 R0, R0, 0x8, RZ ;  /* 0x0000000800007824 */ /* 0x000fe200078e00ff */
[----:B0-----:R-:W-:-:S04]  /*00b0*/  LOP3.LUT R15, R12, 0x3f, RZ, 0xc0, !PT ;  /* 0x0000003f0c0f7812 */ /* 0x001fc800078ec0ff */
[-C--:B------:R-:W-:Y:S02]  /*00c0*/  IABS R7, R0.reuse ;  /* 0x0000000000077213 */ /* 0x080fe40000000000 */
[----:B------:R-:W-:Y:S02]  /*00d0*/  IABS R11, R0 ;  /* 0x00000000000b7213 */ /* 0x000fe40000000000 */
[----:B------:R-:W0:Y:S01]  /*00e0*/  I2F.RP R2, R7 ;  /* 0x0000000700027306 */ /* 0x000e220000209400 */
[----:B-1----:R-:W-:-:S07]  /*00f0*/  IABS R10, R3 ;  /* 0x00000003000a7213 */ /* 0x002fce0000000000 */
[----:B0-----:R-:W0:Y:S02]  /*0100*/  MUFU.RCP R2, R2 ;  /* 0x0000000200027308 */ /* 0x001e240000001000 */
[----:B0-----:R-:W-:Y:S01]  /*0110*/  IADD3 R4, R2, 0xffffffe, RZ ;  /* 0x0ffffffe02047810 */ /* 0x001fe20007ffe0ff */
[----:B------:R-:W-:-:S05]  /*0120*/  IMAD.MOV R2, RZ, RZ, -R11 ;  /* 0x000000ffff027224 */ /* 0x000fca00078e0a0b */
[----:B------:R0:W1:Y:S02]  /*0130*/  F2I.FTZ.U32.TRUNC.NTZ R5, R4 ;  /* 0x0000000400057305 */ /* 0x000064000021f000 */
[----:B0-----:R-:W-:Y:S02]  /*0140*/  IMAD.MOV.U32 R4, RZ, RZ, RZ ;  /* 0x000000ffff047224 */ /* 0x001fe400078e00ff */
[----:B-1----:R-:W-:-:S04]  /*0150*/  IMAD.MOV R8, RZ, RZ, -R5 ;  /* 0x000000ffff087224 */ /* 0x002fc800078e0a05 */
[----:B------:R-:W-:Y:S02]  /*0160*/  IMAD R9, R8, R7, RZ ;  /* 0x0000000708097224 */ /* 0x000fe400078e02ff */
[----:B------:R-:W-:Y:S02]  /*0170*/  IMAD.MOV.U32 R8, RZ, RZ, R10 ;  /* 0x000000ffff087224 */ /* 0x000fe400078e000a */
[----:B------:R-:W-:-:S06]  /*0180*/  IMAD.HI.U32 R5, R5, R9, R4 ;  /* 0x0000000905057227 */ /* 0x000fcc00078e0004 */
[----:B------:R-:W-:-:S04]  /*0190*/  IMAD.HI.U32 R5, R5, R8, RZ ;  /* 0x0000000805057227 */ /* 0x000fc800078e00ff */
[----:B------:R-:W-:-:S05]  /*01a0*/  IMAD R2, R5, R2, R8 ;  /* 0x0000000205027224 */ /* 0x000fca00078e0208 */
[----:B------:R-:W-:-:S13]  /*01b0*/  ISETP.GT.U32.AND P1, PT, R7, R2, PT ;  /* 0x000000020700720c */ /* 0x000fda0003f24070 */
[----:B------:R-:W-:Y:S01]  /*01c0*/  @!P1 IMAD.IADD R2, R2, 0x1, -R7 ;  /* 0x0000000102029824 */ /* 0x000fe200078e0a07 */
[----:B------:R-:W-:Y:S02]  /*01d0*/  @!P1 IADD3 R5, R5, 0x1, RZ ;  /* 0x0000000105059810 */ /* 0x000fe40007ffe0ff */
[----:B------:R-:W-:Y:S02]  /*01e0*/  ISETP.NE.AND P1, PT, R0, RZ, PT ;  /* 0x000000ff0000720c */ /* 0x000fe40003f25270 */
[----:B------:R-:W-:Y:S02]  /*01f0*/  ISETP.GE.U32.AND P0, PT, R2, R7, PT ;  /* 0x000000070200720c */ /* 0x000fe40003f06070 */
[----:B------:R-:W-:-:S04]  /*0200*/  LOP3.LUT R2, R3, R0, RZ, 0x3c, !PT ;  /* 0x0000000003027212 */ /* 0x000fc800078e3cff */
[----:B------:R-:W-:Y:S02]  /*0210*/  ISETP.GE.AND P2, PT, R2, RZ, PT ;  /* 0x000000ff0200720c */ /* 0x000fe40003f46270 */
[----:B------:R-:W-:-:S05]  /*0220*/  IADD3 R2, R6, c[0x0][0x178], RZ ;  /* 0x00005e0006027a10 */ /* 0x000fca0007ffe0ff */
[----:B------:R-:W-:-:S05]  /*0230*/  @P0 IADD3 R5, R5, 0x1, RZ ;  /* 0x0000000105050810 */ /* 0x000fca0007ffe0ff */
[----:B------:R-:W-:Y:S01]  /*0240*/  IMAD.MOV.U32 R4, RZ, RZ, R5 ;  /* 0x000000ffff047224 */ /* 0x000fe200078e0005 */
[----:B------:R-:W-:-:S03]  /*0250*/  SHF.R.S32.HI R5, RZ, 0x1f, R2 ;  /* 0x0000001fff057819 */ /* 0x000fc60000011402 */
[----:B------:R-:W-:Y:S01]  /*0260*/  @!P2 IMAD.MOV R4, RZ, RZ, -R4 ;  /* 0x000000ffff04a224 */ /* 0x000fe200078e0a04 */
[----:B------:R-:W-:Y:S02]  /*0270*/  @!P1 LOP3.LUT R4, RZ, R0, RZ, 0x33, !PT ;  /* 0x00000000ff049212 */ /* 0x000fe400078e33ff */
[----:B------:R-:W-:-:S03]  /*0280*/  LEA.HI R5, R5, R2, RZ, 0x8 ;  /* 0x0000000205057211 */ /* 0x000fc600078f40ff */
[----:B------:R-:W-:Y:S02]  /*0290*/  IMAD.SHL.U32 R2, R4, 0x8, RZ ;  /* 0x0000000804027824 */ /* 0x000fe400078e00ff */
[----:B------:R-:W-:-:S03]  /*02a0*/  IMAD.MOV R4, RZ, RZ, -R4 ;  /* 0x000000ffff047224 */ /* 0x000fc600078e0a04 */
[----:B------:R-:W-:Y:S01]  /*02b0*/  LEA.HI.SX32 R5, R5, -R2, 0x18 ;  /* 0x8000000205057211 */ /* 0x000fe200078fc2ff */
[----:B------:R-:W-:Y:S02]  /*02c0*/  IMAD R13, R0, R4, R3 ;  /* 0x00000004000d7224 */ /* 0x000fe400078e0203 */
[----:B------:R-:W-:Y:S01]  /*02d0*/  IMAD.MOV.U32 R4, RZ, RZ, RZ ;  /* 0x000000ffff047224 */ /* 0x000fe200078e00ff */
[----:B------:R-:W-:Y:S02]  /*02e0*/  IMNMX R6, R5, 0x8, PT ;  /* 0x0000000805067817 */ /* 0x000fe40003800200 */
[----:B------:R-:W-:Y:S02]  /*02f0*/  IABS R11, R13 ;  /* 0x0000000d000b7213 */ /* 0x000fe40000000000 */
[----:B------:R-:W-:-:S04]  /*0300*/  IABS R9, R6 ;  /* 0x0000000600097213 */ /* 0x000fc80000000000 */
[----:B------:R-:W0:Y:S08]  /*0310*/  I2F.RP R7, R9 ;  /* 0x0000000900077306 */ /* 0x000e300000209400 */
[----:B0-----:R-:W0:Y:S02]  /*0320*/  MUFU.RCP R7, R7 ;  /* 0x0000000700077308 */ /* 0x001e240000001000 */
[----:B0-----:R-:W-:-:S06]  /*0330*/  IADD3 R5, R7, 0xffffffe, RZ ;  /* 0x0ffffffe07057810 */ /* 0x001fcc0007ffe0ff */
[----:B------:R-:W0:Y:S02]  /*0340*/  F2I.FTZ.U32.TRUNC.NTZ R5, R5 ;  /* 0x0000000500057305 */ /* 0x000e24000021f000 */
[----:B0-----:R-:W-:-:S04]  /*0350*/  IMAD.MOV R8, RZ, RZ, -R5 ;  /* 0x000000ffff087224 */ /* 0x001fc800078e0a05 */
[----:B------:R-:W-:-:S04]  /*0360*/  IMAD.MOV.U32 R0, RZ, RZ, R8 ;  /* 0x000000ffff007224 */ /* 0x000fc800078e0008 */
[----:B------:R-:W-:Y:S01]  /*0370*/  IMAD R3, R0, R9, RZ ;  /* 0x0000000900037224 */ /* 0x000fe200078e02ff */
[----:B------:R-:W-:-:S03]  /*0380*/  IABS R0, R6 ;  /* 0x0000000600007213 */ /* 0x000fc60000000000 */
[----:B------:R-:W-:-:S04]  /*0390*/  IMAD.HI.U32 R4, R5, R3, R4 ;  /* 0x0000000305047227 */ /* 0x000fc800078e0004 */
[----:B------:R-:W-:Y:S02]  /*03a0*/  IMAD.MOV R0, RZ, RZ, -R0 ;  /* 0x000000ffff007224 */ /* 0x000fe400078e0a00 */
        /* <DEDUP_REMOVED lines=8> */
[----:B------:R-:W-:Y:S01]  /*0430*/  ISETP.GE.AND P2, PT, R0, RZ, PT ;  /* 0x000000ff0000720c */ /* 0x000fe20003f46270 */
[----:B------:R-:W-:-:S05]  /*0440*/  IMAD.MOV.U32 R0, RZ, RZ, 0x3f ;  /* 0x0000003fff007424 */ /* 0x000fca00078e00ff */
[----:B------:R-:W-:Y:S02]  /*0450*/  IADD3 R0, R0, c[0x0][0x180], RZ ;  /* 0x0000600000007a10 */ /* 0x000fe40007ffe0ff */
[----:B------:R-:W-:Y:S02]  /*0460*/  @P0 IADD3 R4, R4, 0x1, RZ ;  /* 0x0000000104040810 */ /* 0x000fe40007ffe0ff */
[----:B------:R-:W-:-:S03]  /*0470*/  ISETP.GT.AND P0, PT, R0, 0x3f, PT ;  /* 0x0000003f0000780c */ /* 0x000fc60003f04270 */
[----:B------:R-:W-:Y:S01]  /*0480*/  @!P2 IMAD.MOV R4, RZ, RZ, -R4 ;  /* 0x000000ffff04a224 */ /* 0x000fe200078e0a04 */
[----:B------:R-:W-:-:S05]  /*0490*/  @!P1 LOP3.LUT R4, RZ, R6, RZ, 0x33, !PT ;  /* 0x00000006ff049212 */ /* 0x000fca00078e33ff */
[----:B------:R-:W-:Y:S02]  /*04a0*/  IMAD.MOV R3, RZ, RZ, -R4 ;  /* 0x000000ffff037224 */ /* 0x000fe400078e0a04 */
[----:B------:R-:W-:Y:S02]  /*04b0*/  IMAD.SHL.U32 R14, R4, 0x100, RZ ;  /* 0x00000100040e7824 */ /* 0x000fe400078e00ff */
[----:B------:R-:W-:-:S03]  /*04c0*/  IMAD R3, R6, R3, R13 ;  /* 0x0000000306037224 */ /* 0x000fc600078e020d */
[----:B------:R-:W-:Y:S01]  /*04d0*/  IADD3 R4, R14, 0x2, RZ ;  /* 0x000000020e047810 */ /* 0x000fe20007ffe0ff */
[----:B------:R-:W-:Y:S01]  /*04e0*/  IMAD.IADD R2, R2, 0x1, R3 ;  /* 0x0000000102027824 */ /* 0x000fe200078e0203 */
[C---:B------:R-:W-:Y:S01]  /*04f0*/  IADD3 R3, R14.reuse, 0x1, RZ ;  /* 0x000000010e037810 */ /* 0x040fe20007ffe0ff */
[----:B------:R-:W-:Y:S01]  /*0500*/  STL [R1+0x1ddc], R14 ;  /* 0x001ddc0e01007387 */ /* 0x000fe20000100800 */
[C---:B------:R-:W-:Y:S02]  /*0510*/  IADD3 R5, R14.reuse, 0x3, RZ ;  /* 0x000000030e057810 */ /* 0x040fe40007ffe0ff */
[C---:B------:R-:W-:Y:S01]  /*0520*/  IADD3 R29, R14.reuse, 0xf5, RZ ;  /* 0x000000f50e1d7810 */ /* 0x040fe20007ffe0ff */
[----:B------:R0:W-:Y:S01]  /*0530*/  STL [R1+0x2df4], R3 ;  /* 0x002df40301007387 */ /* 0x0001e20000100800 */
[C---:B------:R-:W-:Y:S02]  /*0540*/  IADD3 R6, R14.reuse, 0xf8, RZ ;  /* 0x000000f80e067810 */ /* 0x040fe40007ffe0ff */
[C---:B------:R-:W-:Y:S01]  /*0550*/  IADD3 R28, R14.reuse, 0xf6, RZ ;  /* 0x000000f60e1c7810 */ /* 0x040fe20007ffe0ff */
[----:B------:R1:W-:Y:S01]  /*0560*/  STL [R1+0x2df8], R4 ;  /* 0x002df80401007387 */ /* 0x0003e20000100800 */
[----:B------:R-:W-:-:S03]  /*0570*/  IADD3 R7, R14, 0xfc, RZ ;  /* 0x000000fc0e077810 */ /* 0x000fc60007ffe0ff */
[----:B------:R2:W-:Y:S01]  /*0580*/  STL [R1+0x2dfc], R5 ;  /* 0x002dfc0501007387 */ /* 0x0005e20000100800 */
[C---:B0-----:R-:W-:Y:S02]  /*0590*/  IADD3 R3, R14.reuse, 0x4, RZ ;  /* 0x000000040e037810 */ /* 0x041fe40007ffe0ff */
[----:B-1----:R-:W-:-:S03]  /*05a0*/  IADD3 R4, R14, 0x5, RZ ;  /* 0x000000050e047810 */ /* 0x002fc60007ffe0ff */
[----:B------:R0:W-:Y:S01]  /*05b0*/  STL [R1+0x2e00], R3 ;  /* 0x002e000301007387 */ /* 0x0001e20000100800 */
[----:B--2---:R-:W-:-:S03]  /*05c0*/  IADD3 R5, R14, 0x6, RZ ;  /* 0x000000060e057810 */ /* 0x004fc60007ffe0ff */
[----:B------:R1:W-:Y:S04]  /*05d0*/  STL [R1+0x2e04], R4 ;  /* 0x002e040401007387 */ /* 0x0003e80000100800 */
        /* <DEDUP_REMOVED lines=463> */
[----:B0-----:R-:W-:Y:S01]  /*22d0*/  IADD3 R3, R14, 0xee, RZ ;  /* 0x000000ee0e037810 */ /* 0x001fe20007ffe0ff */
[----:B-1----:R-:W-:Y:S01]  /*22e0*/  IMAD R4, R2, 0x100, R15 ;  /* 0x0000010002047824 */ /* 0x002fe200078e020f */
[----:B------:R-:W-:-:S03]  /*22f0*/  IADD3 R2, R14, 0xef, RZ ;  /* 0x000000ef0e027810 */ /* 0x000fc60007ffe0ff */
[----:B------:R0:W-:Y:S01]  /*2300*/  STL [R1+0x31a8], R3 ;  /* 0x0031a80301007387 */ /* 0x0001e20000100800 */
[----:B--2---:R-:W-:-:S03]  /*2310*/  IADD3 R5, R14, 0xf1, RZ ;  /* 0x000000f10e057810 */ /* 0x004fc60007ffe0ff */
[----:B------:R1:W-:Y:S04]  /*2320*/  STL [R1+0x31ac], R2 ;  /* 0x0031ac0201007387 */ /* 0x0003e80000100800 */
[----:B------:R-:W-:Y:S01]  /*2330*/  STL [R1+0x1dd4], R4 ;  /* 0x001dd40401007387 */ /* 0x000fe20000100800 */
[----:B0-----:R-:W-:-:S03]  /*2340*/  IADD3 R3, R14, 0xf0, RZ ;  /* 0x000000f00e037810 */ /* 0x001fc60007ffe0ff */
[----:B------:R0:W-:Y:S01]  /*2350*/  STL [R1+0x31b4], R5 ;  /* 0x0031b40501007387 */ /* 0x0001e20000100800 */
[----:B-1----:R-:W-:-:S03]  /*2360*/  IADD3 R2, R14, 0xf2, RZ ;  /* 0x000000f20e027810 */ /* 0x002fc60007ffe0ff */
[----:B------:R-:W-:Y:S04]  /*2370*/  STL [R1+0x31b0], R3 ;  /* 0x0031b00301007387 */ /* 0x000fe80000100800 */
[----:B------:R1:W-:Y:S01]  /*2380*/  STL [R1+0x31b8], R2 ;  /* 0x0031b80201007387 */ /* 0x0003e20000100800 */
[----:B0-----:R-:W-:-:S05]  /*2390*/  IADD3 R5, R14, 0xf3, RZ ;  /* 0x000000f30e057810 */ /* 0x001fca0007ffe0ff */
[----:B------:R0:W-:Y:S01]  /*23a0*/  STL [R1+0x31bc], R5 ;  /* 0x0031bc0501007387 */ /* 0x0001e20000100800 */
[----:B-1----:R-:W-:-:S05]  /*23b0*/  IADD3 R2, R14, 0xf4, RZ ;  /* 0x000000f40e027810 */ /* 0x002fca0007ffe0ff */
[----:B------:R1:W-:Y:S01]  /*23c0*/  STL [R1+0x31c0], R2 ;  /* 0x0031c00201007387 */ /* 0x0003e20000100800 */
[----:B0-----:R-:W-:-:S03]  /*23d0*/  IADD3 R5, R14, 0xf9, RZ ;  /* 0x000000f90e057810 */ /* 0x001fc60007ffe0ff */
[----:B------:R-:W-:Y:S04]  /*23e0*/  STL [R1+0x31c4], R29 ;  /* 0x0031c41d01007387 */ /* 0x000fe80000100800 */
[----:B------:R0:W-:Y:S01]  /*23f0*/  STL [R1+0x31d0], R6 ;  /* 0x0031d00601007387 */ /* 0x0001e20000100800 */
[----:B-1----:R-:W-:-:S03]  /*2400*/  IADD3 R2, R14, 0xf7, RZ ;  /* 0x000000f70e027810 */ /* 0x002fc60007ffe0ff */
[----:B------:R-:W-:Y:S04]  /*2410*/  STL [R1+0x31cc], R28 ;  /* 0x0031cc1c01007387 */ /* 0x000fe80000100800 */
[----:B------:R-:W-:Y:S01]  /*2420*/  STL [R1+0x31c8], R2 ;  /* 0x0031c80201007387 */ /* 0x000fe20000100800 */
[----:B0-----:R-:W-:-:S03]  /*2430*/  IADD3 R6, R14, 0xfa, RZ ;  /* 0x000000fa0e067810 */ /* 0x001fc60007ffe0ff */
[----:B------:R0:W-:Y:S04]  /*2440*/  STL [R1+0x31d4], R5 ;  /* 0x0031d40501007387 */ /* 0x0001e80000100800 */
[----:B------:R1:W-:Y:S01]  /*2450*/  STL [R1+0x31dc], R6 ;  /* 0x0031dc0601007387 */ /* 0x0003e20000100800 */
[C---:B0-----:R-:W-:Y:S02]  /*2460*/  IADD3 R5, R14.reuse, 0xfb, RZ ;  /* 0x000000fb0e057810 */ /* 0x041fe40007ffe0ff */
[----:B-1----:R-:W-:-:S03]  /*2470*/  IADD3 R6, R14, 0xfd, RZ ;  /* 0x000000fd0e067810 */ /* 0x002fc60007ffe0ff */
[----:B------:R0:W-:Y:S04]  /*2480*/  STL [R1+0x31d8], R5 ;  /* 0x0031d80501007387 */ /* 0x0001e80000100800 */
        /* <DEDUP_REMOVED lines=9> */
[----:B------:R-:W-:-:S03]  /*2520*/  IADD3 R4, R4, 0xc0, RZ ;  /* 0x000000c004047810 */ /* 0x000fc60007ffe0ff */
[----:B------:R1:W-:Y:S04]  /*2530*/  STL [R1+0x1de0], R5 ;  /* 0x001de00501007387 */ /* 0x0003e80000100800 */
[----:B------:R1:W-:Y:S01]  /*2540*/  STL [R1+0x1de4], R4 ;  /* 0x001de40401007387 */ /* 0x0003e20000100800 */
[----:B------:R-:W-:Y:S05]  /*2550*/  @P0 BRA `(.L_x_0) ;  /* 0x00001f9000000947 */ /* 0x000fea0003800000 */
[C---:B------:R-:W-:Y:S01]  /*2560*/  IMAD.SHL.U32 R2, R12.reuse, 0x100, RZ ;  /* 0x000001000c027824 */ /* 0x040fe200078e00ff */
[----:B------:R-:W-:Y:S01]  /*2570*/  CS2R R24, SRZ ;  /* 0x0000000000187805 */ /* 0x000fe2000001ff00 */
[----:B------:R-:W-:Y:S01]  /*2580*/  IMAD.SHL.U32 R0, R12, 0x20, RZ ;  /* 0x000000200c007824 */ /* 0x000fe200078e00ff */
[----:B------:R-:W-:Y:S01]  /*2590*/  CS2R R26, SRZ ;  /* 0x00000000001a7805 */ /* 0x000fe2000001ff00 */
[----:B------:R-:W-:Y:S01]  /*25a0*/  CS2R R20, SRZ ;  /* 0x0000000000147805 */ /* 0x000fe2000001ff00 */
[----:B------:R0:W-:Y:S01]  /*25b0*/  STL [R1+0x2dec], R2 ;  /* 0x002dec0201007387 */ /* 0x0001e20000100800 */
[----:B------:R-:W-:Y:S01]  /*25c0*/  CS2R R22, SRZ ;  /* 0x0000000000167805 */ /* 0x000fe2000001ff00 */
[----:B------:R-:W-:Y:S01]  /*25d0*/  CS2R R16, SRZ ;  /* 0x0000000000107805 */ /* 0x000fe2000001ff00 */
[----:B------:R-:W-:Y:S01]  /*25e0*/  CS2R R18, SRZ ;  /* 0x0000000000127805 */ /* 0x000fe2000001ff00 */
[----:B------:R0:W-:Y:S01]  /*25f0*/  STL [R1+0x2df0], R0 ;  /* 0x002df00001007387 */ /* 0x0001e20000100800 */
[----:B------:R-:W-:Y:S01]  /*2600*/  CS2R R12, SRZ ;  /* 0x00000000000c7805 */ /* 0x000fe2000001ff00 */
[----:B------:R-:W-:Y:S01]  /*2610*/  CS2R R14, SRZ ;  /* 0x00000000000e7805 */ /* 0x000fe2000001ff00 */
[----:B------:R-:W-:Y:S01]  /*2620*/  CS2R R8, SRZ ;  /* 0x0000000000087805 */ /* 0x000fe2000001ff00 */
[----:B------:R0:W-:Y:S01]  /*2630*/  STL [R1], RZ ;  /* 0x000000ff01007387 */ /* 0x0001e20000100800 */
[----:B------:R-:W-:Y:S01]  /*2640*/  CS2R R10, SRZ ;  /* 0x00000000000a7805 */ /* 0x000fe2000001ff00 */
[----:B-1----:R-:W-:Y:S01]  /*2650*/  CS2R R4, SRZ ;  /* 0x0000000000047805 */ /* 0x002fe2000001ff00 */
[----:B------:R-:W-:Y:S01]  /*2660*/  CS2R R6, SRZ ;  /* 0x0000000000067805 */ /* 0x000fe2000001ff00 */
[----:B------:R0:W-:Y:S04]  /*2670*/  STL [R1+0x4], RZ ;  /* 0x000004ff01007387 */ /* 0x0001e80000100800 */
        /* <DEDUP_REMOVED lines=485> */
[----:B------:R0:W-:Y:S01]  /*44d0*/  STL [R1+0x87c], RZ ;  /* 0x00087cff01007387 */ /* 0x0001e20000100800 */
[----:B------:R-:W-:Y:S05]  /*44e0*/  BRA `(.L_x_1) ;  /* 0x0008d56000007947 */ /* 0x000fea0003800000 */
.L_x_0:
[----:B-1----:R-:W2:Y:S04]  /*44f0*/  LDL R6, [R1+0x31d8] ;  /* 0x0031d80001067983 */ /* 0x002ea80000100800 */
[----:B------:R-:W3:Y:S04]  /*4500*/  LDL R7, [R1+0x1dd4] ;  /* 0x001dd40001077983 */ /* 0x000ee80000100800 */
[----:B------:R-:W4:Y:S04]  /*4510*/  LDL R23, [R1+0x1dd8] ;  /* 0x001dd80001177983 */ /* 0x000f280000100800 */
[----:B------:R-:W5:Y:S04]  /*4520*/  LDL R16, [R1+0x1de0] ;  /* 0x001de00001107983 */ /* 0x000f680000100800 */
[----:B------:R-:W3:Y:S04]  /*4530*/  LDL R8, [R1+0x31d4] ;  /* 0x0031d40001087983 */ /* 0x000ee80000100800 */
        /* <DEDUP_REMOVED lines=8> */
[----:B------:R-:W3:Y:S01]  /*45c0*/  LDL R26, [R1+0x31e8] ;  /* 0x0031e800011a7983 */ /* 0x000ee20000100800 */
[----:B------:R-:W-:Y:S01]  /*45d0*/  IMAD.MOV.U32 R18, RZ, RZ, R2 ;  /* 0x000000ffff127224 */ /* 0x000fe200078e0002 */
[----:B------:R-:W-:-:S05]  /*45e0*/  IABS R2, c[0x0][0x178] ;  /* 0x00005e0000027a13 */ /* 0x000fca0000000000 */
[----:B------:R-:W-:-:S04]  /*45f0*/  IMAD.MOV.U32 R20, RZ, RZ, R2 ;  /* 0x000000ffff147224 */ /* 0x000fc800078e0002 */
[----:B------:R-:W0:Y:S01]  /*4600*/  I2F.RP R2, R20 ;  /* 0x0000001400027306 */ /* 0x000e220000209400 */
[----:B--2---:R-:W-:Y:S01]  /*4610*/  IMAD.MOV.U32 R22, RZ, RZ, R6 ;  /* 0x000000ffff167224 */ /* 0x004fe200078e0006 */
[----:B------:R-:W-:-:S04]  /*4620*/  SHF.R.S32.HI R6, RZ, 0x1f, R0 ;  /* 0x0000001fff067819 */ /* 0x000fc80000011400 */
[----:B------:R-:W-:-:S05]  /*4630*/  LEA.HI R0, R6, R0, RZ, 0x6 ;  /* 0x0000000006007211 */ /* 0x000fca00078f30ff */
[----:B------:R1:W-:Y:S04]  /*4640*/  STL [R1+0x458], R0 ;  /* 0x0004580001007387 */ /* 0x0003e80000100800 */
[----:B------:R-:W2:Y:S04]  /*4650*/  LDL R27, [R1+0x31e0] ;  /* 0x0031e000011b7983 */ /* 0x000ea80000100800 */
[----:B------:R-:W2:Y:S01]  /*4660*/  LDL R21, [R1+0x31e4] ;  /* 0x0031e40001157983 */ /* 0x000ea20000100800 */
[----:B------:R-:W-:Y:S01]  /*4670*/  IMAD.MOV.U32 R12, RZ, RZ, R29 ;  /* 0x000000ffff0c7224 */ /* 0x000fe200078e001d */
[----:B------:R-:W-:Y:S01]  /*4680*/  IABS R29, c[0x0][0x17c] ;  /* 0x00005f00001d7a13 */ /* 0x000fe20000000000 */
[----:B------:R-:W-:Y:S01]  /*4690*/  IMAD.MOV.U32 R10, RZ, RZ, R3 ;  /* 0x000000ffff0a7224 */ /* 0x000fe200078e0003 */
[----:B0-----:R-:W0:Y:S08]  /*46a0*/  MUFU.RCP R2, R2 ;  /* 0x0000000200027308 */ /* 0x001e300000001000 */
[----:B------:R-:W1:Y:S01]  /*46b0*/  I2F.RP R3, R29 ;  /* 0x0000001d00037306 */ /* 0x000e620000209400 */
[----:B0-----:R-:W-:-:S07]  /*46c0*/  IADD3 R2, R2, 0xffffffe, RZ ;  /* 0x0ffffffe02027810 */ /* 0x001fce0007ffe0ff */
[----:B-1----:R-:W0:Y:S08]  /*46d0*/  MUFU.RCP R3, R3 ;  /* 0x0000000300037308 */ /* 0x002e300000001000 */
[----:B------:R-:W1:Y:S01]  /*46e0*/  F2I.FTZ.U32.TRUNC.NTZ R5, R2 ;  /* 0x0000000200057305 */ /* 0x000e62000021f000 */
[----:B0-----:R-:W-:Y:S01]  /*46f0*/  IADD3 R3, R3, 0xffffffe, RZ ;  /* 0x0ffffffe03037810 */ /* 0x001fe20007ffe0ff */
[----:B------:R-:W-:-:S06]  /*4700*/  IMAD.MOV.U32 R4, RZ, RZ, RZ ;  /* 0x000000ffff047224 */ /* 0x000fcc00078e00ff */
[----:B------:R-:W0:Y:S01]  /*4710*/  F2I.FTZ.U32.TRUNC.NTZ R3, R3 ;  /* 0x0000000300037305 */ /* 0x000e22000021f000 */
[----:B-1----:R-:W-:-:S04]  /*4720*/  IMAD.MOV R2, RZ, RZ, -R5 ;  /* 0x000000ffff027224 */ /* 0x002fc800078e0a05 */
[----:B------:R-:W-:Y:S01]  /*4730*/  IMAD R2, R2, R20, RZ ;  /* 0x0000001402027224 */ /* 0x000fe200078e02ff */
[----:B---3--:R-:W-:-:S03]  /*4740*/  IABS R7, R7 ;  /* 0x0000000700077213 */ /* 0x008fc60000000000 */
[----:B------:R-:W-:Y:S01]  /*4750*/  IMAD.HI.U32 R5, R5, R2, R4 ;  /* 0x0000000205057227 */ /* 0x000fe200078e0004 */
[----:B----4-:R-:W-:Y:S02]  /*4760*/  IABS R4, R23 ;  /* 0x0000001700047213 */ /* 0x010fe40000000000 */
[----:B-----5:R-:W-:Y:S01]  /*4770*/  IABS R2, R16 ;  /* 0x0000001000027213 */ /* 0x020fe20000000000 */
[----:B------:R-:W-:Y:S02]  /*4780*/  IMAD.MOV.U32 R16, RZ, RZ, R8 ;  /* 0x000000ffff107224 */ /* 0x000fe400078e0008 */
[----:B------:R-:W-:Y:S02]  /*4790*/  IMAD.MOV.U32 R24, RZ, RZ, R19 ;  /* 0x000000ffff187224 */ /* 0x000fe400078e0013 */
[----:B------:R-:W-:-:S04]  /*47a0*/  IMAD.HI.U32 R8, R5, R7, RZ ;  /* 0x0000000705087227 */ /* 0x000fc800078e00ff */
[----:B------:R-:W-:Y:S02]  /*47b0*/  IMAD.MOV.U32 R19, RZ, RZ, R28 ;  /* 0x000000ffff137224 */ /* 0x000fe400078e001c */
[----:B------:R-:W-:-:S04]  /*47c0*/  IMAD.HI.U32 R6, R5, R4, RZ ;  /* 0x0000000405067227 */ /* 0x000fc800078e00ff */
[----:B0-----:R-:W-:Y:S02]  /*47d0*/  IMAD.MOV R28, RZ, RZ, -R3 ;  /* 0x000000ffff1c7224 */ /* 0x001fe400078e0a03 */
[----:B------:R-:W-:Y:S02]  /*47e0*/  IMAD.MOV.U32 R23, RZ, RZ, R17 ;  /* 0x000000ffff177224 */ /* 0x000fe400078e0011 */
[----:B------:R-:W-:Y:S02]  /*47f0*/  IMAD.MOV.U32 R0, RZ, RZ, R2 ;  /* 0x000000ffff007224 */ /* 0x000fe400078e0002 */
[----:B------:R-:W-:Y:S02]  /*4800*/  IMAD.MOV.U32 R17, RZ, RZ, R13 ;  /* 0x000000ffff117224 */ /* 0x000fe400078e000d */
[----:B------:R-:W-:Y:S02]  /*4810*/  IMAD.MOV R8, RZ, RZ, -R8 ;  /* 0x000000ffff087224 */ /* 0x000fe400078e0a08 */
[----:B------:R-:W-:-:S02]  /*4820*/  IMAD.MOV.U32 R13, RZ, RZ, R14 ;  /* 0x000000ffff0d7224 */ /* 0x000fc400078e000e */
[----:B------:R-:W-:Y:S02]  /*4830*/  IMAD.MOV R6, RZ, RZ, -R6 ;  /* 0x000000ffff067224 */ /* 0x000fe400078e0a06 */
[----:B------:R-:W-:Y:S02]  /*4840*/  IMAD.MOV.U32 R14, RZ, RZ, R9 ;  /* 0x000000ffff0e7224 */ /* 0x000fe400078e0009 */
[----:B------:R-:W-:Y:S02]  /*4850*/  IMAD.MOV.U32 R2, RZ, RZ, RZ ;  /* 0x000000ffff027224 */ /* 0x000fe400078e00ff */
[----:B------:R-:W-:Y:S02]  /*4860*/  IMAD R28, R28, R29, RZ ;  /* 0x0000001d1c1c7224 */ /* 0x000fe400078e02ff */
[----:B------:R-:W-:-:S04]  /*4870*/  IMAD.HI.U32 R9, R5, R0, RZ ;  /* 0x0000000005097227 */ /* 0x000fc800078e00ff */
[C---:B------:R-:W-:Y:S02]  /*4880*/  IMAD R7, R20.reuse, R8, R7 ;  /* 0x0000000814077224 */ /* 0x040fe400078e0207 */
[C---:B------:R-:W-:Y:S02]  /*4890*/  IMAD R6, R20.reuse, R6, R4 ;  /* 0x0000000614067224 */ /* 0x040fe400078e0204 */
[----:B------:R-:W-:Y:S01]  /*48a0*/  IMAD.HI.U32 R28, R3, R28, R2 ;  /* 0x0000001c031c7227 */ /* 0x000fe200078e0002 */
[----:B------:R-:W-:Y:S01]  /*48b0*/  IABS R2, R24 ;  /* 0x0000001800027213 */ /* 0x000fe20000000000 */
[----:B------:R-:W-:Y:S02]  /*48c0*/  STL [R1+0x50], R7 ;  /* 0x0000500701007387 */ /* 0x000fe40000100800 */
[----:B------:R-:W-:Y:S01]  /*48d0*/  IMAD.MOV R3, RZ, RZ, -R9 ;  /* 0x000000ffff037224 */ /* 0x000fe200078e0a09 */
[----:B------:R-:W-:Y:S01]  /*48e0*/  IABS R4, R25 ;  /* 0x0000001900047213 */ /* 0x000fe20000000000 */
[----:B------:R0:W-:Y:S02]  /*48f0*/  STL [R1+0x4c], R6 ;  /* 0x00004c0601007387 */ /* 0x0001e40000100800 */
[----:B------:R-:W-:-:S02]  /*4900*/  IMAD R0, R20, R3, R0 ;  /* 0x0000000314007224 */ /* 0x000fc400078e0200 */
[----:B------:R-:W-:Y:S01]  /*4910*/  IMAD.HI.U32 R9, R5, R2, RZ ;  /* 0x0000000205097227 */ /* 0x000fe200078e00ff */
[----:B0-----:R-:W-:-:S03]  /*4920*/  IABS R6, R26 ;  /* 0x0000001a00067213 */ /* 0x001fc60000000000 */
[C---:B------:R-:W-:Y:S01]  /*4930*/  IMAD.HI.U32 R8, R28.reuse, R4, RZ ;  /* 0x000000041c087227 */ /* 0x040fe200078e00ff */
[----:B------:R-:W-:Y:S03]  /*4940*/  STL [R1+0x48], R0 ;  /* 0x0000480001007387 */ /* 0x000fe60000100800 */
[----:B------:R-:W-:-:S04]  /*4950*/  IMAD.HI.U32 R7, R28, R6, RZ ;  /* 0x000000061c077227 */ /* 0x000fc800078e00ff */
[----:B------:R-:W-:Y:S02]  /*4960*/  IMAD.MOV R9, RZ, RZ, -R9 ;  /* 0x000000ffff097224 */ /* 0x000fe400078e0a09 */
[----:B------:R-:W-:Y:S02]  /*4970*/  IMAD.MOV R8, RZ, RZ, -R8 ;  /* 0x000000ffff087224 */ /* 0x000fe400078e0a08 */
[----:B------:R-:W-:Y:S02]  /*4980*/  IMAD.MOV R7, RZ, RZ, -R7 ;  /* 0x000000ffff077224 */ /* 0x000fe400078e0a07 */
[----:B------:R-:W-:Y:S02]  /*4990*/  IMAD R9, R20, R9, R2 ;  /* 0x0000000914097224 */ /* 0x000fe400078e0202 */
[C---:B------:R-:W-:Y:S02]  /*49a0*/  IMAD R8, R29.reuse, R8, R4 ;  /* 0x000000081d087224 */ /* 0x040fe400078e0204 */
[----:B------:R-:W-:Y:S01]  /*49b0*/  IMAD R6, R29, R7, R6 ;  /* 0x000000071d067224 */ /* 0x000fe200078e0206 */
[----:B------:R0:W-:Y:S01]  /*49c0*/  STL [R1+0x44], R9 ;  /* 0x0000440901007387 */ /* 0x0001e20000100800 */
[----:B------:R-:W-:-:S03]  /*49d0*/  IABS R4, R22 ;  /* 0x0000001600047213 */ /* 0x000fc60000000000 */
[----:B------:R-:W-:Y:S04]  /*49e0*/  STL [R1+0x40], R8 ;  /* 0x0000400801007387 */ /* 0x000fe80000100800 */
[----:B------:R1:W-:Y:S01]  /*49f0*/  STL [R1+0x3c], R6 ;  /* 0x00003c0601007387 */ /* 0x0003e20000100800 */
[----:B0-----:R-:W-:Y:S01]  /*4a00*/  IMAD.HI.U32 R9, R28, R4, RZ ;  /* 0x000000041c097227 */ /* 0x001fe200078e00ff */
[----:B-1----:R-:W-:-:S03]  /*4a10*/  IABS R6, R16 ;  /* 0x0000001000067213 */ /* 0x002fc60000000000 */
[----:B------:R-:W-:Y:S02]  /*4a20*/  IMAD.MOV R9, RZ, RZ, -R9 ;  /* 0x000000ffff097224 */ /* 0x000fe400078e0a09 */
[----:B------:R-:W-:-:S04]  /*4a30*/  IMAD.HI.U32 R7, R28, R6, RZ ;  /* 0x000000061c077227 */ /* 0x000fc800078e00ff */
[----:B------:R-:W-:Y:S02]  /*4a40*/  IMAD.MOV R7, RZ, RZ, -R7 ;  /* 0x000000ffff077224 */ /* 0x000fe400078e0a07 */
[C---:B------:R-:W-:Y:S02]  /*4a50*/  IMAD R9, R29.reuse, R9, R4 ;  /* 0x000000091d097224 */ /* 0x040fe400078e0204 */
[----:B------:R-:W-:Y:S01]  /*4a60*/  IMAD R6, R29, R7, R6 ;  /* 0x000000071d067224 */ /* 0x000fe200078e0206 */
[----:B--2---:R-:W-:-:S05]  /*4a70*/  IABS R3, R27 ;  /* 0x0000001b00037213 */ /* 0x004fca0000000000 */
[----:B------:R-:W-:Y:S01]  /*4a80*/  IMAD.HI.U32 R5, R28, R3, RZ ;  /* 0x000000031c057227 */ /* 0x000fe200078e00ff */
[----:B------:R-:W-:-:S03]  /*4a90*/  IABS R0, R21 ;  /* 0x0000001500007213 */ /* 0x000fc60000000000 */
[----:B------:R-:W-:Y:S02]  /*4aa0*/  IMAD.MOV R5, RZ, RZ, -R5 ;  /* 0x000000ffff057224 */ /* 0x000fe400078e0a05 */
[----:B------:R-:W-:-:S04]  /*4ab0*/  IMAD.HI.U32 R2, R28, R0, RZ ;  /* 0x000000001c027227 */ /* 0x000fc800078e00ff */
[----:B------:R-:W-:Y:S02]  /*4ac0*/  IMAD R3, R29, R5, R3 ;  /* 0x000000051d037224 */ /* 0x000fe400078e0203 */
[----:B------:R-:W-:-:S03]  /*4ad0*/  IMAD.MOV R2, RZ, RZ, -R2 ;  /* 0x000000ffff027224 */ /* 0x000fc600078e0a02 */
[----:B------:R0:W-:Y:S01]  /*4ae0*/  STL [R1+0x38], R3 ;  /* 0x0000380301007387 */ /* 0x0001e20000100800 */
[----:B------:R-:W-:Y:S01]  /*4af0*/  IMAD R0, R29, R2, R0 ;  /* 0x000000021d007224 */ /* 0x000fe200078e0200 */
[----:B------:R-:W-:Y:S02]  /*4b00*/  IABS R2, R17 ;  /* 0x0000001100027213 */ /* 0x000fe40000000000 */
[----:B0-----:R-:W-:-:S03]  /*4b10*/  IABS R3, R23 ;  /* 0x0000001700037213 */ /* 0x001fc60000000000 */
[----:B------:R-:W-:-:S04]  /*4b20*/  IMAD.HI.U32 R5, R28, R2, RZ ;  /* 0x000000021c057227 */ /* 0x000fc800078e00ff */
[C---:B------:R-:W-:Y:S01]  /*4b30*/  IMAD.HI.U32 R8, R28.reuse, R3, RZ ;  /* 0x000000031c087227 */ /* 0x040fe200078e00ff */
[----:B------:R0:W-:Y:S03]  /*4b40*/  STL [R1+0x34], R0 ;  /* 0x0000340001007387 */ /* 0x0001e60000100800 */
[----:B------:R-:W-:Y:S02]  /*4b50*/  IMAD.MOV R8, RZ, RZ, -R8 ;  /* 0x000000ffff087224 */ /* 0x000fe400078e0a08 */
[----:B------:R-:W-:Y:S02]  /*4b60*/  IMAD.MOV R5, RZ, RZ, -R5 ;  /* 0x000000ffff057224 */ /* 0x000fe400078e0a05 */
[C---:B------:R-:W-:Y:S01]  /*4b70*/  IMAD R8, R29.reuse, R8, R3 ;  /* 0x000000081d087224 */ /* 0x040fe200078e0203 */
[----:B0-----:R-:W-:Y:S01]  /*4b80*/  IABS R0, R18 ;  /* 0x0000001200007213 */ /* 0x001fe20000000000 */
[----:B------:R-:W-:Y:S01]  /*4b90*/  IMAD R5, R29, R5, R2 ;  /* 0x000000051d057224 */ /* 0x000fe200078e0202 */
[----:B------:R0:W-:Y:S03]  /*4ba0*/  STL [R1+0x30], R9 ;  /* 0x0000300901007387 */ /* 0x0001e60000100800 */
[----:B------:R-:W-:Y:S01]  /*4bb0*/  IMAD.HI.U32 R4, R28, R0, RZ ;  /* 0x000000001c047227 */ /* 0x000fe200078e00ff */
[----:B------:R-:W-:Y:S01]  /*4bc0*/  STL [R1+0x2c], R8 ;  /* 0x00002c0801007387 */ /* 0x000fe20000100800 */
[----:B------:R-:W-:-:S02]  /*4bd0*/  IABS R3, R19 ;  /* 0x0000001300037213 */ /* 0x000fc40000000000 */
[----:B------:R-:W-:Y:S01]  /*4be0*/  IMAD.MOV R4, RZ, RZ, -R4 ;  /* 0x000000ffff047224 */ /* 0x000fe200078e0a04 */
[----:B------:R1:W-:Y:S01]  /*4bf0*/  STL [R1+0x28], R6 ;  /* 0x0000280601007387 */ /* 0x0003e20000100800 */
[----:B------:R-:W-:-:S03]  /*4c00*/  IABS R2, R12 ;  /* 0x0000000c00027213 */ /* 0x000fc60000000000 */
[----:B------:R-:W-:Y:S01]  /*4c10*/  STL [R1+0x24], R5 ;  /* 0x0000240501007387 */ /* 0x000fe20000100800 */
[----:B------:R-:W-:-:S03]  /*4c20*/  IMAD R0, R29, R4, R0 ;  /* 0x000000041d007224 */ /* 0x000fc600078e0200 */
[----:B------:R-:W2:Y:S01]  /*4c30*/  LDL R12, [R1+0x31ac] ;  /* 0x0031ac00010c7983 */ /* 0x000ea20000100800 */
[----:B0-----:R-:W-:Y:S01]  /*4c40*/  IMAD.HI.U32 R9, R28, R3, RZ ;  /* 0x000000031c097227 */ /* 0x001fe200078e00ff */
[----:B-1----:R-:W-:Y:S02]  /*4c50*/  IABS R6, R13 ;  /* 0x0000000d00067213 */ /* 0x002fe40000000000 */
[----:B------:R0:W-:Y:S01]  /*4c60*/  STL [R1+0x20], R0 ;  /* 0x0000200001007387 */ /* 0x0001e20000100800 */
[----:B------:R-:W-:-:S03]  /*4c70*/  IMAD.MOV R9, RZ, RZ, -R9 ;  /* 0x000000ffff097224 */ /* 0x000fc600078e0a09 */
[----:B------:R-:W3:Y:S01]  /*4c80*/  LDL R13, [R1+0x31a8] ;  /* 0x0031a800010d7983 */ /* 0x000ee20000100800 */
[----:B------:R-:W-:Y:S01]  /*4c90*/  IMAD R9, R29, R9, R3 ;  /* 0x000000091d097224 */ /* 0x000fe200078e0203 */
[----:B------:R-:W-:Y:S02]  /*4ca0*/  IABS R4, R14 ;  /* 0x0000000e00047213 */ /* 0x000fe40000000000 */
[----:B------:R-:W4:Y:S01]  /*4cb0*/  LDL R14, [R1+0x31a4] ;  /* 0x0031a400010e7983 */ /* 0x000f220000100800 */
[----:B0-----:R-:W-:-:S03]  /*4cc0*/  IABS R0, R11 ;  /* 0x0000000b00007213 */ /* 0x001fc60000000000 */
[----:B------:R0:W-:Y:S04]  /*4cd0*/  STL [R1+0x38c], R9 ;  /* 0x00038c0901007387 */ /* 0x0001e80000100800 */
[----:B------:R-:W5:Y:S01]  /*4ce0*/  LDL R11, [R1+0x31a0] ;  /* 0x0031a000010b7983 */ /* 0x000f620000100800 */
[----:B------:R-:W-:-:S04]  /*4cf0*/  IMAD.HI.U32 R8, R28, R2, RZ ;  /* 0x000000021c087227 */ /* 0x000fc800078e00ff */
[----:B------:R-:W-:-:S04]  /*4d00*/  IMAD.MOV R8, RZ, RZ, -R8 ;  /* 0x000000ffff087224 */ /* 0x000fc800078e0a08 */
[----:B------:R-:W-:Y:S01]  /*4d10*/  IMAD R8, R29, R8, R2 ;  /* 0x000000081d087224 */ /* 0x000fe200078e0202 */
[----:B------:R-:W-:Y:S01]  /*4d20*/  IABS R2, R15 ;  /* 0x0000000f00027213 */ /* 0x000fe20000000000 */
[----:B------:R-:W-:-:S03]  /*4d30*/  IMAD.HI.U32 R7, R28, R6, RZ ;  /* 0x000000061c077227 */ /* 0x000fc600078e00ff */
[----:B------:R1:W-:Y:S01]  /*4d40*/  STL [R1+0x390], R8 ;  /* 0x0003900801007387 */ /* 0x0003e20000100800 */
[----:B------:R-:W-:-:S03]  /*4d50*/  IMAD.HI.U32 R5, R28, R4, RZ ;  /* 0x000000041c057227 */ /* 0x000fc600078e00ff */
[----:B------:R-:W5:Y:S01]  /*4d60*/  LDL R15, [R1+0x319c] ;  /* 0x00319c00010f7983 */ /* 0x000f620000100800 */
[----:B------:R-:W-:Y:S02]  /*4d70*/  IMAD.MOV R7, RZ, RZ, -R7 ;  /* 0x000000ffff077224 */ /* 0x000fe400078e0a07 */
[----:B------:R-:W-:Y:S02]  /*4d80*/  IMAD.MOV R5, RZ, RZ, -R5 ;  /* 0x000000ffff057224 */ /* 0x000fe400078e0a05 */
[C---:B------:R-:W-:Y:S02]  /*4d90*/  IMAD R6, R29.reuse, R7, R6 ;  /* 0x000000071d067224 */ /* 0x040fe400078e0206 */
[----:B------:R-:W-:Y:S01]  /*4da0*/  IMAD R5, R29, R5, R4 ;  /* 0x000000051d057224 */ /* 0x000fe200078e0204 */
[----:B------:R-:W-:Y:S01]  /*4db0*/  IABS R4, R10 ;  /* 0x0000000a00047213 */ /* 0x000fe20000000000 */
[----:B------:R-:W-:Y:S01]  /*4dc0*/  IMAD.HI.U32 R3, R28, R0, RZ ;  /* 0x000000001c037227 */ /* 0x000fe200078e00ff */
[----:B------:R2:W-:Y:S04]  /*4dd0*/  STL [R1+0x398], R6 ;  /* 0x0003980601007387 */ /* 0x0005e80000100800 */
[----:B------:R-:W-:Y:S01]  /*4de0*/  STL [R1+0x39c], R5 ;  /* 0x00039c0501007387 */ /* 0x000fe20000100800 */
[----:B------:R-:W-:-:S03]  /*4df0*/  IMAD.MOV R3, RZ, RZ, -R3 ;  /* 0x000000ffff037224 */ /* 0x000fc600078e0a03 */
[----:B------:R-:W5:Y:S01]  /*4e00*/  LDL R10, [R1+0x3198] ;  /* 0x00319800010a7983 */ /* 0x000f620000100800 */
[----:B------:R-:W-:Y:S02]  /*4e10*/  IMAD R0, R29, R3, R0 ;  /* 0x000000031d007224 */ /* 0x000fe400078e0200 */
[----:B0-----:R-:W-:-:S03]  /*4e20*/  IMAD.HI.U32 R9, R28, R2, RZ ;  /* 0x000000021c097227 */ /* 0x001fc600078e00ff */
[----:B------:R4:W-:Y:S01]  /*4e30*/  STL [R1+0x3d4], R0 ;  /* 0x0003d40001007387 */ /* 0x0009e20000100800 */
[----:B-1----:R-:W-:-:S04]  /*4e40*/  IMAD.HI.U32 R8, R28, R4, RZ ;  /* 0x000000041c087227 */ /* 0x002fc800078e00ff */
[----:B------:R-:W-:Y:S02]  /*4e50*/  IMAD.MOV R9, RZ, RZ, -R9 ;  /* 0x000000ffff097224 */ /* 0x000fe400078e0a09 */
[----:B------:R-:W-:Y:S02]  /*4e60*/  IMAD.MOV R8, RZ, RZ, -R8 ;  /* 0x000000ffff087224 */ /* 0x000fe400078e0a08 */
[C---:B------:R-:W-:Y:S02]  /*4e70*/  IMAD R9, R29.reuse, R9, R2 ;  /* 0x000000091d097224 */ /* 0x040fe400078e0202 */
[----:B------:R-:W-:Y:S01]  /*4e80*/  IMAD R8, R29, R8, R4 ;  /* 0x000000081d087224 */ /* 0x000fe200078e0204 */
[----:B--2---:R-:W-:Y:S02]  /*4e90*/  IABS R6, R12 ;  /* 0x0000000c00067213 */ /* 0x004fe40000000000 */
[----:B------:R-:W2:Y:S01]  /*4ea0*/  LDL R12, [R1+0x3194] ;  /* 0x00319400010c7983 */ /* 0x000ea20000100800 */
[----:B---3--:R-:W-:-:S03]  /*4eb0*/  IABS R3, R13 ;  /* 0x0000000d00037213 */ /* 0x008fc60000000000 */
[----:B------:R-:W3:Y:S01]  /*4ec0*/  LDL R13, [R1+0x3190] ;  /* 0x00319000010d7983 */ /* 0x000ee20000100800 */
[----:B----4-:R-:W-:-:S03]  /*4ed0*/  IABS R0, R14 ;  /* 0x0000000e00007213 */ /* 0x010fc60000000000 */
[----:B------:R-:W-:Y:S04]  /*4ee0*/  STL [R1+0x394], R9 ;  /* 0x0003940901007387 */ /* 0x000fe80000100800 */
[----:B------:R-:W4:Y:S01]  /*4ef0*/  LDL R14, [R1+0x318c] ;  /* 0x00318c00010e7983 */ /* 0x000f220000100800 */
[----:B-----5:R-:W-:-:S03]  /*4f00*/  IABS R4, R11 ;  /* 0x0000000b00047213 */ /* 0x020fc60000000000 */
[----:B------:R-:W-:Y:S04]  /*4f10*/  STL [R1+0x378], R8 ;  /* 0x0003780801007387 */ /* 0x000fe80000100800 */
[----:B------:R-:W5:Y:S01]  /*4f20*/  LDL R11, [R1+0x3188] ;  /* 0x00318800010b7983 */ /* 0x000f620000100800 */
[----:B------:R-:W-:-:S04]  /*4f30*/  IMAD.HI.U32 R7, R28, R6, RZ ;  /* 0x000000061c077227 */ /* 0x000fc800078e00ff */
[----:B------:R-:W-:-:S04]  /*4f40*/  IMAD.HI.U32 R5, R28, R3, RZ ;  /* 0x000000031c057227 */ /* 0x000fc800078e00ff */
[----:B------:R-:W-:Y:S02]  /*4f50*/  IMAD.MOV R7, RZ, RZ, -R7 ;  /* 0x000000ffff077224 */ /* 0x000fe400078e0a07 */
[----:B------:R-:W-:Y:S02]  /*4f60*/  IMAD.MOV R5, RZ, RZ, -R5 ;  /* 0x000000ffff057224 */ /* 0x000fe400078e0a05 */
[C---:B------:R-:W-:Y:S02]  /*4f70*/  IMAD R6, R29.reuse, R7, R6 ;  /* 0x000000071d067224 */ /* 0x040fe400078e0206 */
[----:B------:R-:W-:Y:S01]  /*4f80*/  IMAD R5, R29, R5, R3 ;  /* 0x000000051d057224 */ /* 0x000fe200078e0203 */
[----:B------:R-:W-:Y:S02]  /*4f90*/  IABS R3, R15 ;  /* 0x0000000f00037213 */ /* 0x000fe40000000000 */
[----:B------:R0:W-:Y:S01]  /*4fa0*/  STL [R1+0x380], R6 ;  /* 0x0003800601007387 */ /* 0x0001e20000100800 */
[----:B------:R-:W-:-:S03]  /*4fb0*/  IMAD.HI.U32 R2, R28, R0, RZ ;  /* 0x000000001c027227 */ /* 0x000fc600078e00ff */
[----:B------:R1:W-:Y:S04]  /*4fc0*/  STL [R1+0x384], R5 ;  /* 0x0003840501007387 */ /* 0x0003e80000100800 */
[----:B------:R-:W5:Y:S01]  /*4fd0*/  LDL R15, [R1+0x3184] ;  /* 0x00318400010f7983 */ /* 0x000f620000100800 */
[----:B------:R-:W-:-:S04]  /*4fe0*/  IMAD.MOV R2, RZ, RZ, -R2 ;  /* 0x000000ffff027224 */ /* 0x000fc800078e0a02 */
[----:B------:R-:W-:Y:S01]  /*4ff0*/  IMAD R0, R29, R2, R0 ;  /* 0x000000021d007224 */ /* 0x000fe200078e0200 */
[----:B0-----:R-:W-:-:S04]  /*5000*/  IABS R6, R10 ;  /* 0x0000000a00067213 */ /* 0x001fc80000000000 */
[----:B------:R3:W-:Y:S04]  /*5010*/  STL [R1+0x388], R0 ;  /* 0x0003880001007387 */ /* 0x0007e80000100800 */
[----:B------:R-:W5:Y:S01]  /*5020*/  LDL R10, [R1+0x3180] ;  /* 0x00318000010a7983 */ /* 0x000f620000100800 */
[----:B------:R-:W-:-:S04]  /*5030*/  IMAD.HI.U32 R9, R28, R4, RZ ;  /* 0x000000041c097227 */ /* 0x000fc800078e00ff */
[----:B------:R-:W-:Y:S02]  /*5040*/  IMAD.MOV R9, RZ, RZ, -R9 ;  /* 0x000000ffff097224 */ /* 0x000fe400078e0a09 */
[----:B------:R-:W-:-:S04]  /*5050*/  IMAD.HI.U32 R8, R28, R3, RZ ;  /* 0x000000031c087227 */ /* 0x000fc800078e00ff */
[----:B------:R-:W-:Y:S02]  /*5060*/  IMAD R9, R29, R9, R4 ;  /* 0x000000091d097224 */ /* 0x000fe400078e0204 */
[----:B------:R-:W-:-:S04]  /*5070*/  IMAD.HI.U32 R7, R28, R6, RZ ;  /* 0x000000061c077227 */ /* 0x000fc800078e00ff */
[----:B------:R-:W-:Y:S02]  /*5080*/  IMAD.MOV R8, RZ, RZ, -R8 ;  /* 0x000000ffff087224 */ /* 0x000fe400078e0a08 */
[----:B------:R-:W-:Y:S02]  /*5090*/  IMAD.MOV R7, RZ, RZ, -R7 ;  /* 0x000000ffff077224 */ /* 0x000fe400078e0a07 */
[C---:B------:R-:W-:Y:S02]  /*50a0*/  IMAD R8, R29.reuse, R8, R3 ;  /* 0x000000081d087224 */ /* 0x040fe400078e0203 */
[----:B------:R-:W-:Y:S01]  /*50b0*/  IMAD R6, R29, R7, R6 ;  /* 0x000000071d067224 */ /* 0x000fe200078e0206 */
[----:B--2---:R-:W-:Y:S02]  /*50c0*/  IABS R2, R12 ;  /* 0x0000000c00027213 */ /* 0x004fe40000000000 */
[----:B------:R-:W2:Y:S03]  /*50d0*/  LDL R12, [R1+0x317c] ;  /* 0x00317c00010c7983 */ /* 0x000ea60000100800 */
[----:B-1----:R-:W-:Y:S01]  /*50e0*/  IMAD.HI.U32 R5, R28, R2, RZ ;  /* 0x000000021c057227 */ /* 0x002fe200078e00ff */
[----:B------:R-:W-:Y:S01]  /*50f0*/  STL [R1+0x37c], R9 ;  /* 0x00037c0901007387 */ /* 0x000fe20000100800 */
[----:B---3--:R-:W-:-:S02]  /*5100*/  IABS R0, R13 ;  /* 0x0000000d00007213 */ /* 0x008fc40000000000 */
[----:B------:R-:W-:Y:S01]  /*5110*/  IMAD.MOV R5, RZ, RZ, -R5 ;  /* 0x000000ffff057224 */ /* 0x000fe200078e0a05 */
[----:B------:R-:W3:Y:S03]  /*5120*/  LDL R13, [R1+0x3178] ;  /* 0x00317800010d7983 */ /* 0x000ee60000100800 */
[----:B------:R-:W-:Y:S01]  /*5130*/  IMAD R5, R29, R5, R2 ;  /* 0x000000051d057224 */ /* 0x000fe200078e0202 */
[----:B------:R-:W-:Y:S01]  /*5140*/  STL [R1+0x364], R8 ;  /* 0x0003640801007387 */ /* 0x000fe20000100800 */
[----:B----4-:R-:W-:-:S03]  /*5150*/  IABS R3, R14 ;  /* 0x0000000e00037213 */ /* 0x010fc60000000000 */
[----:B------:R-:W4:Y:S04]  /*5160*/  LDL R14, [R1+0x3174] ;  /* 0x00317400010e7983 */ /* 0x000f280000100800 */
[----:B------:R0:W-:Y:S01]  /*5170*/  STL [R1+0x36c], R6 ;  /* 0x00036c0601007387 */ /* 0x0001e20000100800 */
[----:B-----5:R-:W-:-:S03]  /*5180*/  IABS R2, R11 ;  /* 0x0000000b00027213 */ /* 0x020fc60000000000 */
[----:B------:R1:W-:Y:S04]  /*5190*/  STL [R1+0x370], R5 ;  /* 0x0003700501007387 */ /* 0x0003e80000100800 */
[----:B------:R-:W5:Y:S01]  /*51a0*/  LDL R11, [R1+0x3170] ;  /* 0x00317000010b7983 */ /* 0x000f620000100800 */
[----:B------:R-:W-:-:S04]  /*51b0*/  IMAD.HI.U32 R4, R28, R0, RZ ;  /* 0x000000001c047227 */ /* 0x000fc800078e00ff */
[----:B------:R-:W-:-:S04]  /*51c0*/  IMAD.MOV R4, RZ, RZ, -R4 ;  /* 0x000000ffff047224 */ /* 0x000fc800078e0a04 */
[----:B------:R-:W-:-:S05]  /*51d0*/  IMAD R0, R29, R4, R0 ;  /* 0x000000041d007224 */ /* 0x000fca00078e0200 */
[----:B------:R2:W-:Y:S01]  /*51e0*/  STL [R1+0x374], R0 ;  /* 0x0003740001007387 */ /* 0x0005e20000100800 */
[----:B0-----:R-:W-:-:S03]  /*51f0*/  IABS R6, R15 ;  /* 0x0000000f00067213 */ /* 0x001fc60000000000 */
[----:B------:R-:W5:Y:S01]  /*5200*/  LDL R15, [R1+0x316c] ;  /* 0x00316c00010f7983 */ /* 0x000f620000100800 */
[----:B------:R-:W-:-:S04]  /*5210*/  IMAD.HI.U32 R9, R28, R3, RZ ;  /* 0x000000031c097227 */ /* 0x000fc800078e00ff */
[----:B------:R-:W-:Y:S01]  /*5220*/  IMAD.MOV R9, RZ, RZ, -R9 ;  /* 0x000000ffff097224 */ /* 0x000fe200078e0a09 */
[----:B------:R-:W-:Y:S02]  /*5230*/  IABS R4, R10 ;  /* 0x0000000a00047213 */ /* 0x000fe40000000000 */
[----:B------:R-:W5:Y:S01]  /*5240*/  LDL R10, [R1+0x3168] ;  /* 0x00316800010a7983 */ /* 0x000f620000100800 */
[----:B------:R-:W-:-:S04]  /*5250*/  IMAD.HI.U32 R8, R28, R2, RZ ;  /* 0x000000021c087227 */ /* 0x000fc800078e00ff */
[----:B------:R-:W-:Y:S02]  /*5260*/  IMAD R9, R29, R9, R3 ;  /* 0x000000091d097224 */ /* 0x000fe400078e0203 */
[----:B------:R-:W-:Y:S02]  /*5270*/  IMAD.MOV R8, RZ, RZ, -R8 ;  /* 0x000000ffff087224 */ /* 0x000fe400078e0a08 */
[C---:B------:R-:W-:Y:S01]  /*5280*/  IMAD.HI.U32 R7, R28.reuse, R6, RZ ;  /* 0x000000061c077227 */ /* 0x040fe200078e00ff */
[----:B------:R-:W-:Y:S03]  /*5290*/  STL [R1+0x368], R9 ;  /* 0x0003680901007387 */ /* 0x000fe60000100800 */
[----:B-1----:R-:W-:-:S04]  /*52a0*/  IMAD.HI.U32 R5, R28, R4, RZ ;  /* 0x000000041c057227 */ /* 0x002fc800078e00ff */
[C---:B------:R-:W-:Y:S02]  /*52b0*/  IMAD R8, R29.reuse, R8, R2 ;  /* 0x000000081d087224 */ /* 0x040fe400078e0202 */
[----:B------:R-:W-:Y:S02]  /*52c0*/  IMAD.MOV R7, RZ, RZ, -R7 ;  /* 0x000000ffff077224 */ /* 0x000fe400078e0a07 */
[----:B------:R-:W-:Y:S02]  /*52d0*/  IMAD.MOV R5, RZ, RZ, -R5 ;  /* 0x000000ffff057224 */ /* 0x000fe400078e0a05 */
[C---:B------:R-:W-:Y:S02]  /*52e0*/  IMAD R6, R29.reuse, R7, R6 ;  /* 0x000000071d067224 */ /* 0x040fe400078e0206 */
[----:B------:R-:W-:Y:S01]  /*52f0*/  IMAD R5, R29, R5, R4 ;  /* 0x000000051d057224 */ /* 0x000fe200078e0204 */
[----:B--2---:R-:W-:Y:S02]  /*5300*/  IABS R0, R12 ;  /* 0x0000000c00007213 */ /* 0x004fe40000000000 */
[----:B------:R-:W2:Y:S03]  /*5310*/  LDL R12, [R1+0x3164] ;  /* 0x00316400010c7983 */ /* 0x000ea60000100800 */
[----:B------:R-:W-:Y:S01]  /*5320*/  IMAD.HI.U32 R3, R28, R0, RZ ;  /* 0x000000001c037227 */ /* 0x000fe200078e00ff */
[----:B------:R-:W-:Y:S01]  /*5330*/  STL [R1+0x350], R8 ;  /* 0x0003500801007387 */ /* 0x000fe20000100800 */
[----:B---3--:R-:W-:-:S02]  /*5340*/  IABS R2, R13 ;  /* 0x0000000d00027213 */ /* 0x008fc40000000000 */
[----:B------:R-:W-:Y:S01]  /*5350*/  IMAD.MOV R3, RZ, RZ, -R3 ;  /* 0x000000ffff037224 */ /* 0x000fe200078e0a03 */
[----:B------:R-:W3:Y:S03]  /*5360*/  LDL R13, [R1+0x3160] ;  /* 0x00316000010d7983 */ /* 0x000ee60000100800 */
[----:B------:R-:W-:Y:S01]  /*5370*/  IMAD R0, R29, R3, R0 ;  /* 0x000000031d007224 */ /* 0x000fe200078e0200 */
[----:B------:R5:W-:Y:S01]  /*5380*/  STL [R1+0x358], R6 ;  /* 0x0003580601007387 */ /* 0x000be20000100800 */
[----:B----4-:R-:W-:-:S03]  /*5390*/  IABS R4, R14 ;  /* 0x0000000e00047213 */ /* 0x010fc60000000000 */
[----:B------:R-:W-:Y:S04]  /*53a0*/  STL [R1+0x35c], R5 ;  /* 0x00035c0501007387 */ /* 0x000fe80000100800 */
[----:B------:R-:W4:Y:S04]  /*53b0*/  LDL R14, [R1+0x315c] ;  /* 0x00315c00010e7983 */ /* 0x000f280000100800 */
[----:B------:R0:W-:Y:S01]  /*53c0*/  STL [R1+0x360], R0 ;  /* 0x0003600001007387 */ /* 0x0001e20000100800 */
[----:B-----5:R-:W-:-:S03]  /*53d0*/  IABS R6, R11 ;  /* 0x0000000b00067213 */ /* 0x020fc60000000000 */
[----:B------:R-:W5:Y:S01]  /*53e0*/  LDL R11, [R1+0x3158] ;  /* 0x00315800010b7983 */ /* 0x000f620000100800 */
[----:B------:R-:W-:-:S04]  /*53f0*/  IMAD.HI.U32 R9, R28, R2, RZ ;  /* 0x000000021c097227 */ /* 0x000fc800078e00ff */
[----:B------:R-:W-:-:S04]  /*5400*/  IMAD.MOV R9, RZ, RZ, -R9 ;  /* 0x000000ffff097224 */ /* 0x000fc800078e0a09 */
[----:B------:R-:W-:Y:S01]  /*5410*/  IMAD R9, R29, R9, R2 ;  /* 0x000000091d097224 */ /* 0x000fe200078e0202 */
[----:B------:R-:W-:Y:S02]  /*5420*/  IABS R3, R15 ;  /* 0x0000000f00037213 */ /* 0x000fe40000000000 */
[----:B------:R-:W5:Y:S01]  /*5430*/  LDL R15, [R1+0x3154] ;  /* 0x00315400010f7983 */ /* 0x000f620000100800 */
[----:B------:R-:W-:-:S03]  /*5440*/  IMAD.HI.U32 R8, R28, R4, RZ ;  /* 0x000000041c087227 */ /* 0x000fc600078e00ff */
[----:B------:R-:W-:Y:S01]  /*5450*/  STL [R1+0x354], R9 ;  /* 0x0003540901007387 */ /* 0x000fe20000100800 */
[----:B------:R-:W-:Y:S01]  /*5460*/  IMAD.MOV R8, RZ, RZ, -R8 ;  /* 0x000000ffff087224 */ /* 0x000fe200078e0a08 */
[----:B0-----:R-:W-:Y:S02]  /*5470*/  IABS R0, R10 ;  /* 0x0000000a00007213 */ /* 0x001fe40000000000 */
[----:B------:R-:W5:Y:S01]  /*5480*/  LDL R10, [R1+0x3150] ;  /* 0x00315000010a7983 */ /* 0x000f620000100800 */
[----:B------:R-:W-:-:S04]  /*5490*/  IMAD.HI.U32 R7, R28, R6, RZ ;  /* 0x000000061c077227 */ /* 0x000fc800078e00ff */
[----:B------:R-:W-:-:S04]  /*54a0*/  IMAD.HI.U32 R5, R28, R3, RZ ;  /* 0x000000031c057227 */ /* 0x000fc800078e00ff */
[----:B------:R-:W-:Y:S02]  /*54b0*/  IMAD R8, R29, R8, R4 ;  /* 0x000000081d087224 */ /* 0x000fe400078e0204 */
[----:B------:R-:W-:Y:S02]  /*54c0*/  IMAD.MOV R7, RZ, RZ, -R7 ;  /* 0x000000ffff077224 */ /* 0x000fe400078e0a07 */
[----:B------:R-:W-:Y:S01]  /*54d0*/  IMAD.MOV R5, RZ, RZ, -R5 ;  /* 0x000000ffff057224 */ /* 0x000fe200078e0a05 */
[----:B------:R-:W-:Y:S01]  /*54e0*/  STL [R1+0x33c], R8 ;  /* 0x00033c0801007387 */ /* 0x000fe20000100800 */
[----:B------:R-:W-:-:S04]  /*54f0*/  IMAD.HI.U32 R2, R28, R0, RZ ;  /* 0x000000001c027227 */ /* 0x000fc800078e00ff */
[C---:B------:R-:W-:Y:S02]  /*5500*/  IMAD R6, R29.reuse, R7, R6 ;  /* 0x000000071d067224 */ /* 0x040fe400078e0206 */
[----:B------:R-:W-:Y:S02]  /*5510*/  IMAD R5, R29, R5, R3 ;  /* 0x000000051d057224 */ /* 0x000fe400078e0203 */
[----:B------:R-:W-:-:S04]  /*5520*/  IMAD.MOV R2, RZ, RZ, -R2 ;  /* 0x000000ffff027224 */ /* 0x000fc800078e0a02 */
[----:B------:R-:W-:Y:S01]  /*5530*/  IMAD R0, R29, R2, R0 ;  /* 0x000000021d007224 */ /* 0x000fe200078e0200 */
[----:B--2---:R-:W-:Y:S02]  /*5540*/  IABS R4, R12 ;  /* 0x0000000c00047213 */ /* 0x004fe40000000000 */
[----:B------:R-:W2:Y:S04]  /*5550*/  LDL R12, [R1+0x314c] ;  /* 0x00314c00010c7983 */ /* 0x000ea80000100800 */
[----:B------:R4:W-:Y:S01]  /*5560*/  STL [R1+0x344], R6 ;  /* 0x0003440601007387 */ /* 0x0009e20000100800 */
[----:B---3--:R-:W-:-:S03]  /*5570*/  IABS R3, R13 ;  /* 0x0000000d00037213 */ /* 0x008fc60000000000 */
[----:B------:R-:W-:Y:S04]  /*5580*/  STL [R1+0x348], R5 ;  /* 0x0003480501007387 */ /* 0x000fe80000100800 */
[----:B------:R-:W3:Y:S04]  /*5590*/  LDL R13, [R1+0x3148] ;  /* 0x00314800010d7983 */ /* 0x000ee80000100800 */
[----:B------:R0:W-:Y:S01]  /*55a0*/  STL [R1+0x34c], R0 ;  /* 0x00034c0001007387 */ /* 0x0001e20000100800 */
[----:B----4-:R-:W-:-:S03]  /*55b0*/  IABS R6, R14 ;  /* 0x0000000e00067213 */ /* 0x010fc60000000000 */
[----:B------:R-:W4:Y:S01]  /*55c0*/  LDL R14, [R1+0x3144] ;  /* 0x00314400010e7983 */ /* 0x000f220000100800 */
[----:B-----5:R-:W-:-:S03]  /*55d0*/  IABS R2, R11 ;  /* 0x0000000b00027213 */ /* 0x020fc60000000000 */
[----:B------:R-:W5:Y:S01]  /*55e0*/  LDL R11, [R1+0x3140] ;  /* 0x00314000010b7983 */ /* 0x000f620000100800 */
[----:B------:R-:W-:-:S04]  /*55f0*/  IMAD.HI.U32 R9, R28, R4, RZ ;  /* 0x000000041c097227 */ /* 0x000fc800078e00ff */
[----:B------:R-:W-:-:S04]  /*5600*/  IMAD.MOV R9, RZ, RZ, -R9 ;  /* 0x000000ffff097224 */ /* 0x000fc800078e0a09 */
[----:B------:R-:W-:Y:S02]  /*5610*/  IMAD R9, R29, R9, R4 ;  /* 0x000000091d097224 */ /* 0x000fe400078e0204 */
[----:B------:R-:W-:-:S03]  /*5620*/  IMAD.HI.U32 R8, R28, R3, RZ ;  /* 0x000000031c087227 */ /* 0x000fc600078e00ff */
[----:B------:R1:W-:Y:S01]  /*5630*/  STL [R1+0x340], R9 ;  /* 0x0003400901007387 */ /* 0x0003e20000100800 */
[----:B0-----:R-:W-:-:S03]  /*5640*/  IABS R0, R15 ;  /* 0x0000000f00007213 */ /* 0x001fc60000000000 */
[----:B------:R-:W5:Y:S01]  /*5650*/  LDL R15, [R1+0x313c] ;  /* 0x00313c00010f7983 */ /* 0x000f620000100800 */
[----:B------:R-:W-:-:S04]  /*5660*/  IMAD.MOV R8, RZ, RZ, -R8 ;  /* 0x000000ffff087224 */ /* 0x000fc800078e0a08 */
[----:B------:R-:W-:Y:S02]  /*5670*/  IMAD R8, R29, R8, R3 ;  /* 0x000000081d087224 */ /* 0x000fe400078e0203 */
[----:B------:R-:W-:-:S03]  /*5680*/  IMAD.HI.U32 R7, R28, R6, RZ ;  /* 0x000000061c077227 */ /* 0x000fc600078e00ff */
[----:B------:R-:W-:Y:S01]  /*5690*/  STL [R1+0x328], R8 ;  /* 0x0003280801007387 */ /* 0x000fe20000100800 */
[C---:B------:R-:W-:Y:S01]  /*56a0*/  IMAD.HI.U32 R5, R28.reuse, R2, RZ ;  /* 0x000000021c057227 */ /* 0x040fe200078e00ff */
[----:B------:R-:W-:Y:S02]  /*56b0*/  IABS R3, R10 ;  /* 0x0000000a00037213 */ /* 0x000fe40000000000 */
[----:B------:R-:W5:Y:S01]  /*56c0*/  LDL R10, [R1+0x3138] ;  /* 0x00313800010a7983 */ /* 0x000f620000100800 */
[----:B------:R-:W-:Y:S02]  /*56d0*/  IMAD.MOV R7, RZ, RZ, -R7 ;  /* 0x000000ffff077224 */ /* 0x000fe400078e0a07 */
[----:B------:R-:W-:Y:S02]  /*56e0*/  IMAD.MOV R5, RZ, RZ, -R5 ;  /* 0x000000ffff057224 */ /* 0x000fe400078e0a05 */
[----:B------:R-:W-:Y:S02]  /*56f0*/  IMAD R6, R29, R7, R6 ;  /* 0x000000071d067224 */ /* 0x000fe400078e0206 */
[----:B------:R-:W-:-:S04]  /*5700*/  IMAD.HI.U32 R4, R28, R0, RZ ;  /* 0x000000001c047227 */ /* 0x000fc800078e00ff */
[----:B------:R-:W-:Y:S01]  /*5710*/  IMAD R5, R29, R5, R2 ;  /* 0x000000051d057224 */ /* 0x000fe200078e0202 */
[----:B------:R3:W-:Y:S01]  /*5720*/  STL [R1+0x330], R6 ;  /* 0x0003300601007387 */ /* 0x0007e20000100800 */
[----:B------:R-:W-:-:S03]  /*5730*/  IMAD.MOV R4, RZ, RZ, -R4 ;  /* 0x000000ffff047224 */ /* 0x000fc600078e0a04 */
[----:B------:R-:W-:Y:S01]  /*5740*/  STL [R1+0x334], R5 ;  /* 0x0003340501007387 */ /* 0x000fe20000100800 */
[----:B------:R-:W-:Y:S02]  /*5750*/  IMAD R0, R29, R4, R0 ;  /* 0x000000041d007224 */ /* 0x000fe400078e0200 */
[----:B-1----:R-:W-:-:S04]  /*5760*/  IMAD.HI.U32 R9, R28, R3, RZ ;  /* 0x000000031c097227 */ /* 0x002fc800078e00ff */
[----:B------:R-:W-:-:S04]  /*5770*/  IMAD.MOV R9, RZ, RZ, -R9 ;  /* 0x000000ffff097224 */ /* 0x000fc800078e0a09 */
[----:B------:R-:W-:Y:S01]  /*5780*/  IMAD R9, R29, R9, R3 ;  /* 0x000000091d097224 */ /* 0x000fe200078e0203 */
[----:B--2---:R-:W-:Y:S02]  /*5790*/  IABS R2, R12 ;  /* 0x0000000c00027213 */ /* 0x004fe40000000000 */
[----:B------:R-:W2:Y:S04]  /*57a0*/  LDL R12, [R1+0x3134] ;  /* 0x00313400010c7983 */ /* 0x000ea80000100800 */
[----:B------:R5:W-:Y:S01]  /*57b0*/  STL [R1+0x338], R0 ;  /* 0x0003380001007387 */ /* 0x000be20000100800 */
[----:B---3--:R-:W-:-:S03]  /*57c0*/  IABS R6, R13 ;  /* 0x0000000d00067213 */ /* 0x008fc60000000000 */
[----:B------:R-:W3:Y:S01]  /*57d0*/  LDL R13, [R1+0x3130] ;  /* 0x00313000010d7983 */ /* 0x000ee20000100800 */
[----:B----4-:R-:W-:-:S03]  /*57e0*/  IABS R4, R14 ;  /* 0x0000000e00047213 */ /* 0x010fc60000000000 */
[----:B------:R-:W4:Y:S04]  /*57f0*/  LDL R14, [R1+0x312c] ;  /* 0x00312c00010e7983 */ /* 0x000f280000100800 */
[----:B------:R0:W-:Y:S01]  /*5800*/  STL [R1+0x32c], R9 ;  /* 0x00032c0901007387 */ /* 0x0001e20000100800 */
[----:B-----5:R-:W-:-:S03]  /*5810*/  IABS R0, R11 ;  /* 0x0000000b00007213 */ /* 0x020fc60000000000 */
[----:B------:R-:W5:Y:S01]  /*5820*/  LDL R11, [R1+0x3128] ;  /* 0x00312800010b7983 */ /* 0x000f620000100800 */
[----:B------:R-:W-:-:S04]  /*5830*/  IMAD.HI.U32 R8, R28, R2, RZ ;  /* 0x000000021c087227 */ /* 0x000fc800078e00ff */
[----:B------:R-:W-:-:S04]  /*5840*/  IMAD.MOV R8, RZ, RZ, -R8 ;  /* 0x000000ffff087224 */ /* 0x000fc800078e0a08 */
[----:B------:R-:W-:Y:S02]  /*5850*/  IMAD R8, R29, R8, R2 ;  /* 0x000000081d087224 */ /* 0x000fe400078e0202 */
[----:B------:R-:W-:-:S03]  /*5860*/  IMAD.HI.U32 R7, R28, R6, RZ ;  /* 0x000000061c077227 */ /* 0x000fc600078e00ff */
[----:B------:R1:W-:Y:S01]  /*5870*/  STL [R1+0x314], R8 ;  /* 0x0003140801007387 */ /* 0x0003e20000100800 */
[----:B------:R-:W-:Y:S01]  /*5880*/  IMAD.HI.U32 R5, R28, R4, RZ ;  /* 0x000000041c057227 */ /* 0x000fe200078e00ff */
[----:B------:R-:W-:Y:S02]  /*5890*/  IABS R2, R15 ;  /* 0x0000000f00027213 */ /* 0x000fe40000000000 */
[----:B------:R-:W5:Y:S01]  /*58a0*/  LDL R15, [R1+0x3124] ;  /* 0x00312400010f7983 */ /* 0x000f620000100800 */
[----:B------:R-:W-:Y:S02]  /*58b0*/  IMAD.MOV R7, RZ, RZ, -R7 ;  /* 0x000000ffff077224 */ /* 0x000fe400078e0a07 */
[----:B------:R-:W-:Y:S02]  /*58c0*/  IMAD.MOV R5, RZ, RZ, -R5 ;  /* 0x000000ffff057224 */ /* 0x000fe400078e0a05 */
[C---:B------:R-:W-:Y:S02]  /*58d0*/  IMAD R6, R29.reuse, R7, R6 ;  /* 0x000000071d067224 */ /* 0x040fe400078e0206 */
[----:B------:R-:W-:-:S02]  /*58e0*/  IMAD R5, R29, R5, R4 ;  /* 0x000000051d057224 */ /* 0x000fc400078e0204 */
[----:B------:R-:W-:Y:S01]  /*58f0*/  IMAD.HI.U32 R3, R28, R0, RZ ;  /* 0x000000001c037227 */ /* 0x000fe200078e00ff */
[----:B------:R2:W-:Y:S01]  /*5900*/  STL [R1+0x31c], R6 ;  /* 0x00031c0601007387 */ /* 0x0005e20000100800 */
[----:B------:R-:W-:-:S03]  /*5910*/  IABS R4, R10 ;  /* 0x0000000a00047213 */ /* 0x000fc60000000000 */
        /* <DEDUP_REMOVED lines=14> */
[----:B------:R-:W3:Y:S04]  /*5a00*/  LDL R13, [R1+0x3118] ;  /* 0x00311800010d7983 */ /* 0x000ee80000100800 */
[----:B------:R-:W-:Y:S01]  /*5a10*/  STL [R1+0x318], R9 ;  /* 0x0003180901007387 */ /* 0x000fe20000100800 */
[----:B----4-:R-:W-:-:S03]  /*5a20*/  IABS R0, R14 ;  /* 0x0000000e00007213 */ /* 0x010fc60000000000 */
[----:B------:R-:W4:Y:S04]  /*5a30*/  LDL R14, [R1+0x3110] ;  /* 0x00311000010e7983 */ /* 0x000f280000100800 */
[----:B------:R-:W-:Y:S01]  /*5a40*/  STL [R1+0x300], R8 ;  /* 0x0003000801007387 */ /* 0x000fe20000100800 */
[----:B-----5:R-:W-:-:S03]  /*5a50*/  IABS R4, R11 ;  /* 0x0000000b00047213 */ /* 0x020fc60000000000 */
[----:B------:R-:W5:Y:S01]  /*5a60*/  LDL R11, [R1+0x3114] ;  /* 0x00311400010b7983 */ /* 0x000f620000100800 */
[----:B------:R-:W-:-:S04]  /*5a70*/  IMAD.HI.U32 R7, R28, R6, RZ ;  /* 0x000000061c077227 */ /* 0x000fc800078e00ff */
[----:B------:R-:W-:-:S04]  /*5a80*/  IMAD.HI.U32 R5, R28, R3, RZ ;  /* 0x000000031c057227 */ /* 0x000fc800078e00ff */
[----:B------:R-:W-:Y:S02]  /*5a90*/  IMAD.MOV R7, RZ, RZ, -R7 ;  /* 0x000000ffff077224 */ /* 0x000fe400078e0a07 */
[----:B------:R-:W-:Y:S02]  /*5aa0*/  IMAD.MOV R5, RZ, RZ, -R5 ;  /* 0x000000ffff057224 */ /* 0x000fe400078e0a05 */
[C---:B------:R-:W-:Y:S02]  /*5ab0*/  IMAD R6, R29.reuse, R7, R6 ;  /* 0x000000071d067224 */ /* 0x040fe400078e0206 */
[----:B------:R-:W-:-:S03]  /*5ac0*/  IMAD R5, R29, R5, R3 ;  /* 0x000000051d057224 */ /* 0x000fc600078e0203 */
[----:B------:R0:W-:Y:S01]  /*5ad0*/  STL [R1+0x308], R6 ;  /* 0x0003080601007387 */ /* 0x0001e20000100800 */
[----:B------:R-:W-:-:S03]  /*5ae0*/  IABS R3, R15 ;  /* 0x0000000f00037213 */ /* 0x000fc60000000000 */
[----:B------:R1:W-:Y:S01]  /*5af0*/  STL [R1+0x30c], R5 ;  /* 0x00030c0501007387 */ /* 0x0003e20000100800 */
[----:B------:R-:W-:-:S03]  /*5b00*/  IMAD.HI.U32 R2, R28, R0, RZ ;  /* 0x000000001c027227 */ /* 0x000fc600078e00ff */
[----:B------:R-:W5:Y:S01]  /*5b10*/  LDL R15, [R1+0x310c] ;  /* 0x00310c00010f7983 */ /* 0x000f620000100800 */
[----:B------:R-:W-:-:S04]  /*5b20*/  IMAD.MOV R2, RZ, RZ, -R2 ;  /* 0x000000ffff027224 */ /* 0x000fc800078e0a02 */
[----:B------:R-:W-:-:S05]  /*5b30*/  IMAD R0, R29, R2, R0 ;  /* 0x000000021d007224 */ /* 0x000fca00078e0200 */
[----:B------:R3:W-:Y:S01]  /*5b40*/  STL [R1+0x310], R0 ;  /* 0x0003100001007387 */ /* 0x0007e20000100800 */
[----:B0-----:R-:W-:-:S03]  /*5b50*/  IABS R6, R10 ;  /* 0x0000000a00067213 */ /* 0x001fc60000000000 */
        /* <DEDUP_REMOVED lines=13> */
[----:B------:R-:W-:Y:S03]  /*5c30*/  STL [R1+0x304], R9 ;  /* 0x0003040901007387 */ /* 0x000fe60000100800 */
[----:B------:R-:W-:Y:S01]  /*5c40*/  IMAD.MOV R5, RZ, RZ, -R5 ;  /* 0x000000ffff057224 */ /* 0x000fe200078e0a05 */
[----:B---3--:R-:W-:-:S02]  /*5c50*/  IABS R0, R13 ;  /* 0x0000000d00007213 */ /* 0x008fc40000000000 */
[----:B------:R-:W3:Y:S01]  /*5c60*/  LDL R13, [R1+0x3100] ;  /* 0x00310000010d7983 */ /* 0x000ee20000100800 */
[----:B------:R-:W-:-:S03]  /*5c70*/  IMAD R5, R29, R5, R2 ;  /* 0x000000051d057224 */ /* 0x000fc600078e0202 */
        /* <DEDUP_REMOVED lines=31> */
[----:B------:R-:W-:Y:S03]  /*5e70*/  STL [R1+0x2d8], R8 ;  /* 0x0002d80801007387 */ /* 0x000fe60000100800 */
[----:B------:R-:W-:Y:S01]  /*5e80*/  IMAD.MOV R3, RZ, RZ, -R3 ;  /* 0x000000ffff037224 */ /* 0x000fe200078e0a03 */
[----:B---3--:R-:W-:-:S02]  /*5e90*/  IABS R2, R13 ;  /* 0x0000000d00027213 */ /* 0x008fc40000000000 */
[----:B------:R-:W3:Y:S01]  /*5ea0*/  LDL R13, [R1+0x30ec] ;  /* 0x0030ec00010d7983 */ /* 0x000ee20000100800 */
[----:B------:R-:W-:-:S03]  /*5eb0*/  IMAD R0, R29, R3, R0 ;  /* 0x000000031d007224 */ /* 0x000fc600078e0200 */
        /* <DEDUP_REMOVED lines=30> */
[----:B------:R4:W-:Y:S04]  /*60a0*/  STL [R1+0x2cc], R6 ;  /* 0x0002cc0601007387 */ /* 0x0009e80000100800 */
[----:B------:R-:W-:Y:S01]  /*60b0*/  STL [R1+0x2d0], R5 ;  /* 0x0002d00501007387 */ /* 0x000fe20000100800 */
[----:B---3--:R-:W-:-:S03]  /*60c0*/  IABS R3, R13 ;  /* 0x0000000d00037213 */ /* 0x008fc60000000000 */
        /* <DEDUP_REMOVED lines=147> */
[----:B------:R5:W-:Y:S04]  /*6a00*/  STL [R1+0x268], R6 ;  /* 0x0002680601007387 */ /* 0x000be80000100800 */
[----:B------:R-:W-:Y:S01]  /*6a10*/  STL [R1+0x26c], R5 ;  /* 0x00026c0501007387 */ /* 0x000fe20000100800 */
[----:B----4-:R-:W-:-:S03]  /*6a20*/  IABS R4, R14 ;  /* 0x0000000e00047213 */ /* 0x010fc60000000000 */
        /* <DEDUP_REMOVED lines=144> */
[----:B------:R0:W-:Y:S04]  /*7330*/  STL [R1+0x204], R6 ;  /* 0x0002040601007387 */ /* 0x0001e80000100800 */
[----:B------:R1:W-:Y:S01]  /*7340*/  STL [R1+0x208], R5 ;  /* 0x0002080501007387 */ /* 0x0003e20000100800 */
[----:B-----5:R-:W-:-:S03]  /*7350*/  IABS R2, R11 ;  /* 0x0000000b00027213 */ /* 0x020fc60000000000 */
        /* <DEDUP_REMOVED lines=74> */
[----:B------:R-:W-:Y:S01]  /*7800*/  IMAD.MOV R8, RZ, RZ, -R8 ;  /* 0x000000ffff087224 */ /* 0x000fe200078e0a08 */
[----:B0-----:R-:W-:Y:S02]  /*7810*/  IABS R0, R15 ;  /* 0x0000000f00007213 */ /* 0x001fe40000000000 */
[----:B------:R-:W5:Y:S01]  /*7820*/  LDL R15, [R1+0x2fdc] ;  /* 0x002fdc00010f7983 */ /* 0x000f620000100800 */
[----:B------:R-:W-:Y:S02]  /*7830*/  IMAD R8, R29, R8, R3 ;  /* 0x000000081d087224 */ /* 0x000fe400078e0203 */
[----:B------:R-:W-:-:S03]  /*7840*/  IMAD.HI.U32 R7, R28, R6, RZ ;  /* 0x000000061c077227 */ /* 0x000fc600078e00ff */
[----:B------:R-:W-:Y:S01]  /*7850*/  STL [R1+0x1c0], R8 ;  /* 0x0001c00801007387 */ /* 0x000fe20000100800 */
[----:B------:R-:W-:Y:S01]  /*7860*/  IMAD.HI.U32 R5, R28, R2, RZ ;  /* 0x000000021c057227 */ /* 0x000fe200078e00ff */
[----:B------:R-:W-:-:S03]  /*7870*/  IABS R3, R10 ;  /* 0x0000000a00037213 */ /* 0x000fc60000000000 */
[----:B------:R-:W-:Y:S01]  /*7880*/  IMAD.MOV R7, RZ, RZ, -R7 ;  /* 0x000000ffff077224 */ /* 0x000fe200078e0a07 */
[----:B------:R-:W5:Y:S01]  /*7890*/  LDL R10, [R1+0x2fd4] ;  /* 0x002fd400010a7983 */ /* 0x000f620000100800 */
        /* <DEDUP_REMOVED lines=26> */
[----:B------:R-:W-:-:S04]  /*7a40*/  IMAD.HI.U32 R5, R28, R4, RZ ;  /* 0x000000041c057227 */ /* 0x000fc800078e00ff */
[----:B------:R-:W-:Y:S01]  /*7a50*/  IMAD.MOV R7, RZ, RZ, -R7 ;  /* 0x000000ffff077224 */ /* 0x000fe200078e0a07 */
[----:B------:R-:W-:Y:S02]  /*7a60*/  IABS R2, R15 ;  /* 0x0000000f00027213 */ /* 0x000fe40000000000 */
[----:B------:R-:W5:Y:S01]  /*7a70*/  LDL R15, [R1+0x2fc4] ;  /* 0x002fc400010f7983 */ /* 0x000f620000100800 */
[----:B------:R-:W-:Y:S02]  /*7a80*/  IMAD.MOV R5, RZ, RZ, -R5 ;  /* 0x000000ffff057224 */ /* 0x000fe400078e0a05 */
[C---:B------:R-:W-:Y:S02]  /*7a90*/  IMAD R6, R29.reuse, R7, R6 ;  /* 0x000000071d067224 */ /* 0x040fe400078e0206 */
[----:B------:R-:W-:Y:S02]  /*7aa0*/  IMAD R5, R29, R5, R4 ;  /* 0x000000051d057224 */ /* 0x000fe400078e0204 */
        /* <DEDUP_REMOVED lines=31> */
[----:B------:R-:W-:-:S03]  /*7ca0*/  IMAD.HI.U32 R2, R28, R0, RZ ;  /* 0x000000001c027227 */ /* 0x000fc600078e00ff */
[----:B------:R1:W-:Y:S01]  /*7cb0*/  STL [R1+0x1a0], R5 ;  /* 0x0001a00501007387 */ /* 0x0003e20000100800 */
[----:B------:R-:W-:-:S03]  /*7cc0*/  IABS R3, R15 ;  /* 0x0000000f00037213 */ /* 0x000fc60000000000 */
        /* <DEDUP_REMOVED lines=37> */
[----:B------:R-:W-:Y:S02]  /*7f20*/  IMAD.MOV R9, RZ, RZ, -R9 ;  /* 0x000000ffff097224 */ /* 0x000fe400078e0a09 */
[C---:B------:R-:W-:Y:S01]  /*7f30*/  IMAD.HI.U32 R8, R28.reuse, R2, RZ ;  /* 0x000000021c087227 */ /* 0x040fe200078e00ff */
[----:B------:R-:W-:Y:S02]  /*7f40*/  IABS R4, R10 ;  /* 0x0000000a00047213 */ /* 0x000fe40000000000 */
[----:B------:R-:W5:Y:S01]  /*7f50*/  LDL R10, [R1+0x2f8c] ;  /* 0x002f8c00010a7983 */ /* 0x000f620000100800 */
        /* <DEDUP_REMOVED lines=32> */
[----:B------:R-:W-:Y:S02]  /*8160*/  IMAD.MOV R8, RZ, RZ, -R8 ;  /* 0x000000ffff087224 */ /* 0x000fe400078e0a08 */
[C---:B------:R-:W-:Y:S01]  /*8170*/  IMAD.HI.U32 R7, R28.reuse, R6, RZ ;  /* 0x000000061c077227 */ /* 0x040fe200078e00ff */
[----:B0-----:R-:W-:Y:S02]  /*8180*/  IABS R0, R10 ;  /* 0x0000000a00007213 */ /* 0x001fe40000000000 */
[----:B------:R-:W5:Y:S01]  /*8190*/  LDL R10, [R1+0x2f74] ;  /* 0x002f7400010a7983 */ /* 0x000f620000100800 */
        /* <DEDUP_REMOVED lines=32> */
[----:B------:R-:W-:-:S04]  /*83a0*/  IMAD.HI.U32 R5, R28, R2, RZ ;  /* 0x000000021c057227 */ /* 0x000fc800078e00ff */
[----:B------:R-:W-:Y:S01]  /*83b0*/  IMAD.MOV R7, RZ, RZ, -R7 ;  /* 0x000000ffff077224 */ /* 0x000fe200078e0a07 */
[----:B------:R-:W-:Y:S02]  /*83c0*/  IABS R3, R10 ;  /* 0x0000000a00037213 */ /* 0x000fe40000000000 */
        /* <DEDUP_REMOVED lines=35> */
[----:B------:R2:W-:Y:S04]  /*8600*/  STL [R1+0x124], R6 ;  /* 0x0001240601007387 */ /* 0x0005e80000100800 */
[----:B------:R-:W-:Y:S01]  /*8610*/  STL [R1+0x128], R5 ;  /* 0x0001280501007387 */ /* 0x000fe20000100800 */
[----:B------:R-:W-:-:S03]  /*8620*/  IABS R4, R10 ;  /* 0x0000000a00047213 */ /* 0x000fc60000000000 */
[----:B------:R-:W5:Y:S01]  /*8630*/  LDL R10, [R1+0x2f44] ;  /* 0x002f4400010a7983 */ /* 0x000f620000100800 */
[----:B------:R-:W-:-:S04]  /*8640*/  IMAD.MOV R3, RZ, RZ, -R3 ;  /* 0x000000ffff037224 */ /* 0x000fc800078e0a03 */
        /* <DEDUP_REMOVED lines=245> */
[C---:B------:R-:W-:Y:S01]  /*95a0*/  IMAD.HI.U32 R8, R28.reuse, R2, RZ ;  /* 0x000000021c087227 */ /* 0x040fe200078e00ff */
[----:B------:R-:W-:Y:S02]  /*95b0*/  IABS R4, R10 ;  /* 0x0000000a00047213 */ /* 0x000fe40000000000 */
[----:B------:R-:W5:Y:S01]  /*95c0*/  LDL R10, [R1+0x2e9c] ;  /* 0x002e9c00010a7983 */ /* 0x000f620000100800 */
[----:B------:R-:W-:Y:S02]  /*95d0*/  IMAD.MOV R9, RZ, RZ, -R9 ;  /* 0x000000ffff097224 */ /* 0x000fe400078e0a09 */
[----:B------:R-:W-:Y:S02]  /*95e0*/  IMAD.MOV R8, RZ, RZ, -R8 ;  /* 0x000000ffff087224 */ /* 0x000fe400078e0a08 */
[----:B------:R-:W-:Y:S02]  /*95f0*/  IMAD R9, R29, R9, R3 ;  /* 0x000000091d097224 */ /* 0x000fe400078e0203 */
[----:B------:R-:W-:-:S04]  /*9600*/  IMAD.HI.U32 R7, R28, R6, RZ ;  /* 0x000000061c077227 */ /* 0x000fc800078e00ff */
[----:B-1----:R-:W-:Y:S01]  /*9610*/  IMAD.HI.U32 R5, R28, R4, RZ ;  /* 0x000000041c057227 */ /* 0x002fe200078e00ff */
[----:B------:R-:W-:Y:S03]  /*9620*/  STL [R1+0x60], R9 ;  /* 0x0000600901007387 */ /* 0x000fe60000100800 */
[C---:B------:R-:W-:Y:S02]  /*9630*/  IMAD R8, R29.reuse, R8, R2 ;  /* 0x000000081d087224 */ /* 0x040fe400078e0202 */
[----:B------:R-:W-:Y:S02]  /*9640*/  IMAD.MOV R7, RZ, RZ, -R7 ;  /* 0x000000ffff077224 */ /* 0x000fe400078e0a07 */
[----:B------:R-:W-:Y:S02]  /*9650*/  IMAD.MOV R5, RZ, RZ, -R5 ;  /* 0x000000ffff057224 */ /* 0x000fe400078e0a05 */
[----:B------:R-:W-:-:S02]  /*9660*/  IMAD R6, R29, R7, R6 ;  /* 0x000000071d067224 */ /* 0x000fc400078e0206 */
        /* <DEDUP_REMOVED lines=20> */
[----:B------:R-:W5:Y:S04]  /*97b0*/  LDL R15, [R1+0x2e88] ;  /* 0x002e8800010f7983 */ /* 0x000f680000100800 */
[----:B------:R-:W-:Y:S01]  /*97c0*/  STL [R1+0x130], R9 ;  /* 0x0001300901007387 */ /* 0x000fe20000100800 */
[----:B------:R-:W-:-:S04]  /*97d0*/  IMAD.HI.U32 R8, R28, R4, RZ ;  /* 0x000000041c087227 */ /* 0x000fc800078e00ff */
[C---:B------:R-:W-:Y:S01]  /*97e0*/  IMAD.HI.U32 R7, R28.reuse, R6, RZ ;  /* 0x000000061c077227 */ /* 0x040fe200078e00ff */
[----:B0-----:R-:W-:Y:S02]  /*97f0*/  IABS R0, R10 ;  /* 0x0000000a00007213 */ /* 0x001fe40000000000 */
[----:B------:R-:W5:Y:S01]  /*9800*/  LDL R10, [R1+0x2e84] ;  /* 0x002e8400010a7983 */ /* 0x000f620000100800 */
[----:B------:R-:W-:-:S04]  /*9810*/  IMAD.HI.U32 R5, R28, R3, RZ ;  /* 0x000000031c057227 */ /* 0x000fc800078e00ff */
[----:B------:R-:W-:Y:S02]  /*9820*/  IMAD.MOV R8, RZ, RZ, -R8 ;  /* 0x000000ffff087224 */ /* 0x000fe400078e0a08 */
[----:B------:R-:W-:Y:S02]  /*9830*/  IMAD.MOV R7, RZ, RZ, -R7 ;  /* 0x000000ffff077224 */ /* 0x000fe400078e0a07 */
[----:B------:R-:W-:Y:S02]  /*9840*/  IMAD.MOV R5, RZ, RZ, -R5 ;  /* 0x000000ffff057224 */ /* 0x000fe400078e0a05 */
[C---:B------:R-:W-:Y:S02]  /*9850*/  IMAD R8, R29.reuse, R8, R4 ;  /* 0x000000081d087224 */ /* 0x040fe400078e0204 */
[C---:B------:R-:W-:Y:S02]  /*9860*/  IMAD R6, R29.reuse, R7, R6 ;  /* 0x000000071d067224 */ /* 0x040fe400078e0206 */
[----:B------:R-:W-:Y:S01]  /*9870*/  IMAD R5, R29, R5, R3 ;  /* 0x000000051d057224 */ /* 0x000fe200078e0203 */
[----:B------:R-:W-:Y:S01]  /*9880*/  STL [R1+0xf0], R8 ;  /* 0x0000f00801007387 */ /* 0x000fe20000100800 */
[----:B------:R-:W-:-:S04]  /*9890*/  IMAD.HI.U32 R2, R28, R0, RZ ;  /* 0x000000001c027227 */ /* 0x000fc800078e00ff */
[----:B------:R-:W-:-:S04]  /*98a0*/  IMAD.MOV R2, RZ, RZ, -R2 ;  /* 0x000000ffff027224 */ /* 0x000fc800078e0a02 */
[----:B------:R-:W-:Y:S01]  /*98b0*/  IMAD R0, R29, R2, R0 ;  /* 0x000000021d007224 */ /* 0x000fe200078e0200 */
[----:B--2---:R-:W-:Y:S02]  /*98c0*/  IABS R4, R12 ;  /* 0x0000000c00047213 */ /* 0x004fe40000000000 */
[----:B------:R-:W2:Y:S04]  /*98d0*/  LDL R12, [R1+0x2e80] ;  /* 0x002e8000010c7983 */ /* 0x000ea80000100800 */
[----:B------:R4:W-:Y:S04]  /*98e0*/  STL [R1+0xf8], R6 ;  /* 0x0000f80601007387 */ /* 0x0009e80000100800 */
[----:B------:R-:W-:Y:S01]  /*98f0*/  STL [R1+0x108], R5 ;  /* 0x0001080501007387 */ /* 0x000fe20000100800 */
[----:B---3--:R-:W-:-:S03]  /*9900*/  IABS R3, R13 ;  /* 0x0000000d00037213 */ /* 0x008fc60000000000 */
[----:B------:R-:W3:Y:S01]  /*9910*/  LDL R13, [R1+0x2e7c] ;  /* 0x002e7c00010d7983 */ /* 0x000ee20000100800 */
[----:B----4-:R-:W-:-:S03]  /*9920*/  IABS R6, R14 ;  /* 0x0000000e00067213 */ /* 0x010fc60000000000 */
[----:B------:R-:W4:Y:S04]  /*9930*/  LDL R14, [R1+0x2e78] ;  /* 0x002e7800010e7983 */ /* 0x000f280000100800 */
[----:B------:R5:W-:Y:S02]  /*9940*/  STL [R1+0x110], R0 ;  /* 0x0001100001007387 */ /* 0x000be40000100800 */
[----:B-----5:R-:W-:Y:S02]  /*9950*/  IABS R0, R11 ;  /* 0x0000000b00007213 */ /* 0x020fe40000000000 */
[----:B------:R-:W5:Y:S01]  /*9960*/  LDL R11, [R1+0x2e74] ;  /* 0x002e7400010b7983 */ /* 0x000f620000100800 */
[----:B------:R-:W-:-:S04]  /*9970*/  IMAD.HI.U32 R9, R28, R4, RZ ;  /* 0x000000041c097227 */ /* 0x000fc800078e00ff */
[----:B------:R-:W-:-:S04]  /*9980*/  IMAD.MOV R9, RZ, RZ, -R9 ;  /* 0x000000ffff097224 */ /* 0x000fc800078e0a09 */
[----:B------:R-:W-:Y:S02]  /*9990*/  IMAD R9, R29, R9, R4 ;  /* 0x000000091d097224 */ /* 0x000fe400078e0204 */
[----:B------:R-:W-:-:S03]  /*99a0*/  IMAD.HI.U32 R8, R28, R3, RZ ;  /* 0x000000031c087227 */ /* 0x000fc600078e00ff */
[----:B------:R-:W-:Y:S01]  /*99b0*/  STL [R1+0xf4], R9 ;  /* 0x0000f40901007387 */ /* 0x000fe20000100800 */
[----:B------:R-:W-:-:S03]  /*99c0*/  IABS R2, R15 ;  /* 0x0000000f00027213 */ /* 0x000fc60000000000 */
[----:B------:R-:W4:Y:S01]  /*99d0*/  LDL R15, [R1+0x2e70] ;  /* 0x002e7000010f7983 */ /* 0x000f220000100800 */
[----:B------:R-:W-:-:S04]  /*99e0*/  IMAD.MOV R8, RZ, RZ, -R8 ;  /* 0x000000ffff087224 */ /* 0x000fc800078e0a08 */
[----:B------:R-:W-:-:S05]  /*99f0*/  IMAD R8, R29, R8, R3 ;  /* 0x000000081d087224 */ /* 0x000fca00078e0203 */
[----:B------:R-:W-:Y:S01]  /*9a00*/  STL [R1+0xb8], R8 ;  /* 0x0000b80801007387 */ /* 0x000fe20000100800 */
[C---:B------:R-:W-:Y:S01]  /*9a10*/  IMAD.HI.U32 R7, R28.reuse, R6, RZ ;  /* 0x000000061c077227 */ /* 0x040fe200078e00ff */
[----:B------:R-:W-:Y:S02]  /*9a20*/  IABS R3, R10 ;  /* 0x0000000a00037213 */ /* 0x000fe40000000000 */
[----:B------:R-:W4:Y:S01]  /*9a30*/  LDL R10, [R1+0x2e6c] ;  /* 0x002e6c00010a7983 */ /* 0x000f220000100800 */
[----:B------:R-:W-:-:S04]  /*9a40*/  IMAD.HI.U32 R5, R28, R0, RZ ;  /* 0x000000001c057227 */ /* 0x000fc800078e00ff */
[----:B------:R-:W-:-:S04]  /*9a50*/  IMAD.HI.U32 R4, R28, R2, RZ ;  /* 0x000000021c047227 */ /* 0x000fc800078e00ff */
[----:B------:R-:W-:Y:S02]  /*9a60*/  IMAD.MOV R7, RZ, RZ, -R7 ;  /* 0x000000ffff077224 */ /* 0x000fe400078e0a07 */
[----:B------:R-:W-:Y:S02]  /*9a70*/  IMAD.MOV R5, RZ, RZ, -R5 ;  /* 0x000000ffff057224 */ /* 0x000fe400078e0a05 */
[----:B------:R-:W-:Y:S02]  /*9a80*/  IMAD.MOV R4, RZ, RZ, -R4 ;  /* 0x000000ffff047224 */ /* 0x000fe400078e0a04 */
[C---:B------:R-:W-:Y:S02]  /*9a90*/  IMAD R6, R29.reuse, R7, R6 ;  /* 0x000000071d067224 */ /* 0x040fe400078e0206 */
[C---:B------:R-:W-:Y:S02]  /*9aa0*/  IMAD R5, R29.reuse, R5, R0 ;  /* 0x000000051d057224 */ /* 0x040fe400078e0200 */
[----:B------:R-:W-:Y:S01]  /*9ab0*/  IMAD R2, R29, R4, R2 ;  /* 0x000000041d027224 */ /* 0x000fe200078e0202 */
[----:B------:R3:W-:Y:S04]  /*9ac0*/  STL [R1+0xc0], R6 ;  /* 0x0000c00601007387 */ /* 0x0007e80000100800 */
[----:B------:R-:W-:Y:S04]  /*9ad0*/  STL [R1+0xc8], R5 ;  /* 0x0000c80501007387 */ /* 0x000fe80000100800 */
[----:B------:R-:W4:Y:S04]  /*9ae0*/  LDL R19, [R1+0x2e68] ;  /* 0x002e680001137983 */ /* 0x000f280000100800 */
[----:B------:R5:W-:Y:S01]  /*9af0*/  STL [R1+0xd8], R2 ;  /* 0x0000d80201007387 */ /* 0x000be20000100800 */
[----:B---3--:R-:W-:-:S03]  /*9b00*/  IABS R6, R13 ;  /* 0x0000000d00067213 */ /* 0x008fc60000000000 */
[----:B------:R-:W3:Y:S01]  /*9b10*/  LDL R13, [R1+0x2e64] ;  /* 0x002e6400010d7983 */ /* 0x000ee20000100800 */
[----:B-----5:R-:W-:-:S03]  /*9b20*/  IABS R2, R11 ;  /* 0x0000000b00027213 */ /* 0x020fc60000000000 */
[----:B------:R-:W5:Y:S01]  /*9b30*/  LDL R11, [R1+0x2e5c] ;  /* 0x002e5c00010b7983 */ /* 0x000f620000100800 */
[----:B--2---:R-:W-:Y:S01]  /*9b40*/  IABS R0, R12 ;  /* 0x0000000c00007213 */ /* 0x004fe20000000000 */
[C---:B------:R-:W-:Y:S01]  /*9b50*/  IMAD.HI.U32 R9, R28.reuse, R3, RZ ;  /* 0x000000031c097227 */ /* 0x040fe200078e00ff */
[----:B----4-:R-:W-:Y:S01]  /*9b60*/  IABS R4, R14 ;  /* 0x0000000e00047213 */ /* 0x010fe20000000000 */
[----:B------:R-:W2:Y:S02]  /*9b70*/  LDL R12, [R1+0x2e60] ;  /* 0x002e6000010c7983 */ /* 0x000ea40000100800 */
[----:B------:R-:W-:-:S04]  /*9b80*/  IMAD.HI.U32 R8, R28, R0, RZ ;  /* 0x000000001c087227 */ /* 0x000fc800078e00ff */
[----:B------:R-:W-:Y:S02]  /*9b90*/  IMAD.MOV R9, RZ, RZ, -R9 ;  /* 0x000000ffff097224 */ /* 0x000fe400078e0a09 */
[----:B------:R-:W-:Y:S02]  /*9ba0*/  IMAD.MOV R8, RZ, RZ, -R8 ;  /* 0x000000ffff087224 */ /* 0x000fe400078e0a08 */
[C---:B------:R-:W-:Y:S02]  /*9bb0*/  IMAD R9, R29.reuse, R9, R3 ;  /* 0x000000091d097224 */ /* 0x040fe400078e0203 */
[----:B------:R-:W-:-:S03]  /*9bc0*/  IMAD R8, R29, R8, R0 ;  /* 0x000000081d087224 */ /* 0x000fc600078e0200 */
[----:B------:R-:W-:Y:S01]  /*9bd0*/  STL [R1+0xbc], R9 ;  /* 0x0000bc0901007387 */ /* 0x000fe20000100800 */
[----:B------:R-:W-:Y:S01]  /*9be0*/  IABS R0, R15 ;  /* 0x0000000f00007213 */ /* 0x000fe20000000000 */
[C---:B------:R-:W-:Y:S02]  /*9bf0*/  IMAD.HI.U32 R7, R28.reuse, R6, RZ ;  /* 0x000000061c077227 */ /* 0x040fe400078e00ff */
[----:B------:R-:W-:Y:S02]  /*9c00*/  STL [R1+0x1c], R8 ;  /* 0x00001c0801007387 */ /* 0x000fe40000100800 */
[----:B------:R-:W-:Y:S02]  /*9c10*/  IMAD.HI.U32 R5, R28, R4, RZ ;  /* 0x000000041c057227 */ /* 0x000fe400078e00ff */
[----:B------:R-:W4:Y:S02]  /*9c20*/  LDL R15, [R1+0x2e58] ;  /* 0x002e5800010f7983 */ /* 0x000f240000100800 */
[----:B------:R-:W-:-:S02]  /*9c30*/  IMAD.MOV R7, RZ, RZ, -R7 ;  /* 0x000000ffff077224 */ /* 0x000fc400078e0a07 */
[----:B------:R-:W-:Y:S02]  /*9c40*/  IMAD.MOV R5, RZ, RZ, -R5 ;  /* 0x000000ffff057224 */ /* 0x000fe400078e0a05 */
[C---:B------:R-:W-:Y:S02]  /*9c50*/  IMAD R6, R29.reuse, R7, R6 ;  /* 0x000000071d067224 */ /* 0x040fe400078e0206 */
[----:B------:R-:W-:-:S03]  /*9c60*/  IMAD R4, R29, R5, R4 ;  /* 0x000000051d047224 */ /* 0x000fc600078e0204 */
[----:B------:R0:W-:Y:S04]  /*9c70*/  STL [R1+0x18], R6 ;  /* 0x0000180601007387 */ /* 0x0001e80000100800 */
[----:B------:R-:W-:Y:S01]  /*9c80*/  STL [R1+0x14], R4 ;  /* 0x0000140401007387 */ /* 0x000fe20000100800 */
[----:B------:R-:W-:-:S03]  /*9c90*/  IMAD.HI.U32 R3, R28, R2, RZ ;  /* 0x000000021c037227 */ /* 0x000fc600078e00ff */
[----:B------:R-:W4:Y:S01]  /*9ca0*/  LDL R14, [R1+0x2e54] ;  /* 0x002e5400010e7983 */ /* 0x000f220000100800 */
[----:B0-----:R-:W-:-:S03]  /*9cb0*/  IABS R6, R10 ;  /* 0x0000000a00067213 */ /* 0x001fc60000000000 */
[----:B------:R-:W4:Y:S01]  /*9cc0*/  LDL R10, [R1+0x2e50] ;  /* 0x002e5000010a7983 */ /* 0x000f220000100800 */
[----:B------:R-:W-:-:S04]  /*9cd0*/  IMAD.MOV R3, RZ, RZ, -R3 ;  /* 0x000000ffff037224 */ /* 0x000fc800078e0a03 */
[----:B------:R-:W-:Y:S02]  /*9ce0*/  IMAD R2, R29, R3, R2 ;  /* 0x000000031d027224 */ /* 0x000fe400078e0202 */
[----:B------:R-:W-:-:S03]  /*9cf0*/  IMAD.HI.U32 R8, R28, R0, RZ ;  /* 0x000000001c087227 */ /* 0x000fc600078e00ff */
[----:B------:R3:W-:Y:S01]  /*9d00*/  STL [R1+0x10], R2 ;  /* 0x0000100201007387 */ /* 0x0007e20000100800 */
[----:B------:R-:W-:-:S04]  /*9d10*/  IMAD.MOV R8, RZ, RZ, -R8 ;  /* 0x000000ffff087224 */ /* 0x000fc800078e0a08 */
[----:B------:R-:W-:Y:S01]  /*9d20*/  IMAD R8, R29, R8, R0 ;  /* 0x000000081d087224 */ /* 0x000fe200078e0200 */
[----:B---3--:R-:W-:Y:S02]  /*9d30*/  IABS R2, R13 ;  /* 0x0000000d00027213 */ /* 0x008fe40000000000 */
[----:B------:R-:W3:Y:S04]  /*9d40*/  LDL R13, [R1+0x2e4c] ;  /* 0x002e4c00010d7983 */ /* 0x000ee80000100800 */
[----:B------:R-:W-:Y:S01]  /*9d50*/  STL [R1+0xc], R8 ;  /* 0x00000c0801007387 */ /* 0x000fe20000100800 */
[----:B-----5:R-:W-:-:S03]  /*9d60*/  IABS R26, R11 ;  /* 0x0000000b001a7213 */ /* 0x020fc60000000000 */
[----:B------:R-:W5:Y:S01]  /*9d70*/  LDL R11, [R1+0x2e48] ;  /* 0x002e4800010b7983 */ /* 0x000f620000100800 */
[----:B------:R-:W-:Y:S01]  /*9d80*/  IABS R4, R19 ;  /* 0x0000001300047213 */ /* 0x000fe20000000000 */
[----:B------:R-:W-:-:S04]  /*9d90*/  IMAD.HI.U32 R7, R28, R6, RZ ;  /* 0x000000061c077227 */ /* 0x000fc800078e00ff */
[----:B------:R-:W-:-:S04]  /*9da0*/  IMAD.HI.U32 R5, R28, R4, RZ ;  /* 0x000000041c057227 */ /* 0x000fc800078e00ff */
[----:B------:R-:W-:Y:S02]  /*9db0*/  IMAD.MOV R7, RZ, RZ, -R7 ;  /* 0x000000ffff077224 */ /* 0x000fe400078e0a07 */
[----:B------:R-:W-:Y:S02]  /*9dc0*/  IMAD.MOV R5, RZ, RZ, -R5 ;  /* 0x000000ffff057224 */ /* 0x000fe400078e0a05 */
[C---:B------:R-:W-:Y:S02]  /*9dd0*/  IMAD R6, R29.reuse, R7, R6 ;  /* 0x000000071d067224 */ /* 0x040fe400078e0206 */
[----:B------:R-:W-:Y:S01]  /*9de0*/  IMAD R4, R29, R5, R4 ;  /* 0x000000051d047224 */ /* 0x000fe200078e0204 */
[----:B--2---:R-:W-:Y:S02]  /*9df0*/  IABS R27, R12 ;  /* 0x0000000c001b7213 */ /* 0x004fe40000000000 */
[----:B------:R-:W-:Y:S01]  /*9e00*/  STL [R1+0x8], R6 ;  /* 0x0000080601007387 */ /* 0x000fe20000100800 */
[----:B------:R-:W-:-:S03]  /*9e10*/  IMAD.HI.U32 R3, R28, R2, RZ ;  /* 0x000000021c037227 */ /* 0x000fc600078e00ff */
[----:B------:R-:W-:Y:S01]  /*9e20*/  STL [R1+0x4], R4 ;  /* 0x0000040401007387 */ /* 0x000fe20000100800 */
[----:B----4-:R-:W-:Y:S01]  /*9e30*/  IABS R25, R15 ;  /* 0x0000000f00197213 */ /* 0x010fe20000000000 */
[----:B------:R-:W-:Y:S02]  /*9e40*/  IMAD.HI.U32 R0, R28, R27, RZ ;  /* 0x0000001b1c007227 */ /* 0x000fe400078e00ff */
[----:B------:R-:W2:Y:S02]  /*9e50*/  LDL R15, [R1+0x2e44] ;  /* 0x002e4400010f7983 */ /* 0x000ea40000100800 */
[----:B------:R-:W-:Y:S02]  /*9e60*/  IMAD.MOV R3, RZ, RZ, -R3 ;  /* 0x000000ffff037224 */ /* 0x000fe400078e0a03 */
[----:B------:R-:W-:Y:S02]  /*9e70*/  IMAD.MOV R0, RZ, RZ, -R0 ;  /* 0x000000ffff007224 */ /* 0x000fe400078e0a00 */
[----:B------:R-:W-:-:S02]  /*9e80*/  IMAD R2, R29, R3, R2 ;  /* 0x000000031d027224 */ /* 0x000fc400078e0202 */
[----:B------:R-:W-:-:S03]  /*9e90*/  IMAD R27, R29, R0, R27 ;  /* 0x000000001d1b7224 */ /* 0x000fc600078e021b */
[----:B------:R0:W-:Y:S04]  /*9ea0*/  STL [R1], R2 ;  /* 0x0000000201007387 */ /* 0x0001e80000100800 */
[----:B------:R-:W-:Y:S01]  /*9eb0*/  STL [R1+0x33e8], R27 ;  /* 0x0033e81b01007387 */ /* 0x000fe20000100800 */
[----:B------:R-:W-:-:S03]  /*9ec0*/  IABS R23, R10 ;  /* 0x0000000a00177213 */ /* 0x000fc60000000000 */
[----:B------:R-:W4:Y:S01]  /*9ed0*/  LDL R10, [R1+0x2e3c] ;  /* 0x002e3c00010a7983 */ /* 0x000f220000100800 */
[C---:B------:R-:W-:Y:S01]  /*9ee0*/  IMAD.HI.U32 R0, R28.reuse, R26, RZ ;  /* 0x0000001a1c007227 */ /* 0x040fe200078e00ff */
[----:B------:R-:W-:Y:S02]  /*9ef0*/  IABS R24, R14 ;  /* 0x0000000e00187213 */ /* 0x000fe40000000000 */
[----:B------:R-:W4:Y:S01]  /*9f00*/  LDL R14, [R1+0x2e40] ;  /* 0x002e4000010e7983 */ /* 0x000f220000100800 */
[----:B0-----:R-:W-:-:S04]  /*9f10*/  IMAD.HI.U32 R2, R28, R25, RZ ;  /* 0x000000191c027227 */ /* 0x001fc800078e00ff */
[----:B------:R-:W-:Y:S02]  /*9f20*/  IMAD.MOV R0, RZ, RZ, -R0 ;  /* 0x000000ffff007224 */ /* 0x000fe400078e0a00 */
[----:B------:R-:W-:Y:S02]  /*9f30*/  IMAD.MOV R3, RZ, RZ, -R2 ;  /* 0x000000ffff037224 */ /* 0x000fe400078e0a02 */
[C---:B------:R-:W-:Y:S02]  /*9f40*/  IMAD R26, R29.reuse, R0, R26 ;  /* 0x000000001d1a7224 */ /* 0x040fe400078e021a */
[----:B------:R-:W-:Y:S01]  /*9f50*/  IMAD R25, R29, R3, R25 ;  /* 0x000000031d197224 */ /* 0x000fe200078e0219 */
[----:B---3--:R-:W-:Y:S02]  /*9f60*/  IABS R22, R13 ;  /* 0x0000000d00167213 */ /* 0x008fe40000000000 */
[----:B------:R-:W3:Y:S04]  /*9f70*/  LDL R13, [R1+0x2e38] ;  /* 0x002e3800010d7983 */ /* 0x000ee80000100800 */
[----:B------:R-:W-:Y:S04]  /*9f80*/  STL [R1+0x33ec], R26 ;  /* 0x0033ec1a01007387 */ /* 0x000fe80000100800 */
        /* <DEDUP_REMOVED lines=9> */
[----:B------:R-:W-:Y:S01]  /*a020*/  STL [R1+0x33c4], R24 ;  /* 0x0033c41801007387 */ /* 0x000fe20000100800 */
[----:B------:R-:W-:-:S03]  /*a030*/  IMAD.HI.U32 R2, R28, R22, RZ ;  /* 0x000000161c027227 */ /* 0x000fc600078e00ff */
[----:B------:R-:W-:Y:S01]  /*a040*/  STL [R1+0x33c0], R23 ;  /* 0x0033c01701007387 */ /* 0x000fe20000100800 */
[----:B--2---:R-:W-:-:S03]  /*a050*/  IABS R20, R15 ;  /* 0x0000000f00147213 */ /* 0x004fc60000000000 */
[----:B------:R-:W2:Y:S01]  /*a060*/  LDL R15, [R1+0x2e30] ;  /* 0x002e3000010f7983 */ /* 0x000ea20000100800 */
[----:B------:R-:W-:-:S04]  /*a070*/  IMAD.MOV R2, RZ, RZ, -R2 ;  /* 0x000000ffff027224 */ /* 0x000fc800078e0a02 */
[----:B------:R-:W-:-:S05]  /*a080*/  IMAD R22, R29, R2, R22 ;  /* 0x000000021d167224 */ /* 0x000fca00078e0216 */
[----:B------:R-:W-:Y:S01]  /*a090*/  STL [R1+0x33bc], R22 ;  /* 0x0033bc1601007387 */ /* 0x000fe20000100800 */
[----:B----4-:R-:W-:Y:S01]  /*a0a0*/  IABS R18, R10 ;  /* 0x0000000a00127213 */ /* 0x010fe20000000000 */
[C---:B------:R-:W-:Y:S02]  /*a0b0*/  IMAD.HI.U32 R0, R28.reuse, R21, RZ ;  /* 0x000000151c007227 */ /* 0x040fe400078e00ff */
[----:B------:R-:W4:Y:S01]  /*a0c0*/  LDL R10, [R1+0x2e28] ;  /* 0x002e2800010a7983 */ /* 0x000f220000100800 */
[----:B------:R-:W-:Y:S01]  /*a0d0*/  IABS R19, R14 ;  /* 0x0000000e00137213 */ /* 0x000fe20000000000 */
[----:B------:R-:W-:Y:S02]  /*a0e0*/  IMAD.HI.U32 R2, R28, R20, RZ ;  /* 0x000000141c027227 */ /* 0x000fe400078e00ff */
[----:B------:R-:W4:Y:S02]  /*a0f0*/  LDL R14, [R1+0x2e2c] ;  /* 0x002e2c00010e7983 */ /* 0x000f240000100800 */
[----:B------:R-:W-:-:S02]  /*a100*/  IMAD.MOV R0, RZ, RZ, -R0 ;  /* 0x000000ffff007224 */ /* 0x000fc400078e0a00 */
[----:B------:R-:W4:Y:S01]  /*a110*/  LDL R12, [R1+0x2e24] ;  /* 0x002e2400010c7983 */ /* 0x000f220000100800 */
[----:B------:R-:W-:Y:S02]  /*a120*/  IMAD.MOV R3, RZ, RZ, -R2 ;  /* 0x000000ffff037224 */ /* 0x000fe400078e0a02 */
[----:B------:R-:W-:-:S04]  /*a130*/  IMAD.HI.U32 R4, R28, R19, RZ ;  /* 0x000000131c047227 */ /* 0x000fc800078e00ff */
[----:B------:R-:W-:-:S04]  /*a140*/  IMAD.HI.U32 R5, R28, R18, RZ ;  /* 0x000000121c057227 */ /* 0x000fc800078e00ff */
[C---:B------:R-:W-:Y:S02]  /*a150*/  IMAD R21, R29.reuse, R0, R21 ;  /* 0x000000001d157224 */ /* 0x040fe400078e0215 */
[C---:B------:R-:W-:Y:S02]  /*a160*/  IMAD R20, R29.reuse, R3, R20 ;  /* 0x000000031d147224 */ /* 0x040fe400078e0214 */
[----:B------:R-:W-:Y:S01]  /*a170*/  IMAD.MOV R0, RZ, RZ, -R4 ;  /* 0x000000ffff007224 */ /* 0x000fe200078e0a04 */
[----:B------:R-:W-:Y:S01]  /*a180*/  STL [R1+0x33b8], R21 ;  /* 0x0033b81501007387 */ /* 0x000fe20000100800 */
[----:B------:R-:W-:Y:S02]  /*a190*/  IMAD.MOV R4, RZ, RZ, -R5 ;  /* 0x000000ffff047224 */ /* 0x000fe400078e0a05 */
[C---:B------:R-:W-:Y:S01]  /*a1a0*/  IMAD R19, R29.reuse, R0, R19 ;  /* 0x000000001d137224 */ /* 0x040fe200078e0213 */
[----:B------:R-:W-:Y:S01]  /*a1b0*/  STL [R1+0x33cc], R20 ;  /* 0x0033cc1401007387 */ /* 0x000fe20000100800 */
[----:B------:R-:W-:Y:S01]  /*a1c0*/  IMAD R18, R29, R4, R18 ;  /* 0x000000041d127224 */ /* 0x000fe200078e0212 */
[----:B---3--:R-:W-:-:S05]  /*a1d0*/  IABS R17, R13 ;  /* 0x0000000d00117213 */ /* 0x008fca0000000000 */
[----:B------:R-:W-:-:S04]  /*a1e0*/  IMAD.HI.U32 R2, R28, R17, RZ ;  /* 0x000000111c027227 */ /* 0x000fc800078e00ff */
[----:B------:R-:W-:-:S04]  /*a1f0*/  IMAD.MOV R2, RZ, RZ, -R2 ;  /* 0x000000ffff027224 */ /* 0x000fc800078e0a02 */
[----:B------:R-:W-:Y:S01]  /*a200*/  IMAD R17, R29, R2, R17 ;  /* 0x000000021d117224 */ /* 0x000fe200078e0211 */
[----:B-----5:R-:W-:Y:S02]  /*a210*/  IABS R16, R11 ;  /* 0x0000000b00107213 */ /* 0x020fe40000000000 */
[----:B------:R-:W3:Y:S04]  /*a220*/  LDL R11, [R1+0x2e20] ;  /* 0x002e2000010b7983 */ /* 0x000ee80000100800 */
[----:B------:R-:W-:Y:S04]  /*a230*/  STL [R1+0x33d0], R19 ;  /* 0x0033d01301007387 */ /* 0x000fe80000100800 */
[----:B------:R-:W-:Y:S04]  /*a240*/  STL [R1+0x33d4], R18 ;  /* 0x0033d41201007387 */ /* 0x000fe80000100800 */
[----:B------:R0:W-:Y:S04]  /*a250*/  STL [R1+0x33d8], R17 ;  /* 0x0033d81101007387 */ /* 0x0001e80000100800 */
[----:B------:R-:W5:Y:S01]  /*a260*/  LDL R6, [R1+0x2e0c] ;  /* 0x002e0c0001067983 */ /* 0x000f620000100800 */
[----:B------:R-:W-:-:S03]  /*a270*/  IMAD.HI.U32 R0, R28, R16, RZ ;  /* 0x000000101c007227 */ /* 0x000fc600078e00ff */
[----:B------:R-:W5:Y:S01]  /*a280*/  LDL R9, [R1+0x2e18] ;  /* 0x002e180001097983 */ /* 0x000f620000100800 */
[----:B--2---:R-:W-:Y:S01]  /*a290*/  IABS R15, R15 ;  /* 0x0000000f000f7213 */ /* 0x004fe20000000000 */
[----:B------:R-:W-:Y:S02]  /*a2a0*/  IMAD.MOV R0, RZ, RZ, -R0 ;  /* 0x000000ffff007224 */ /* 0x000fe400078e0a00 */
[----:B------:R-:W2:Y:S02]  /*a2b0*/  LDL R8, [R1+0x2e14] ;  /* 0x002e140001087983 */ /* 0x000ea40000100800 */
[----:B------:R-:W-:-:S04]  /*a2c0*/  IMAD.HI.U32 R2, R28, R15, RZ ;  /* 0x0000000f1c027227 */ /* 0x000fc800078e00ff */
[----:B------:R-:W-:Y:S02]  /*a2d0*/  IMAD.MOV R3, RZ, RZ, -R2 ;  /* 0x000000ffff037224 */ /* 0x000fe400078e0a02 */
[C---:B------:R-:W-:Y:S02]  /*a2e0*/  IMAD R16, R29.reuse, R0, R16 ;  /* 0x000000001d107224 */ /* 0x040fe400078e0210 */
[----:B------:R-:W-:Y:S01]  /*a2f0*/  IMAD R15, R29, R3, R15 ;  /* 0x000000031d0f7224 */ /* 0x000fe200078e020f */
[----:B----4-:R-:W-:Y:S02]  /*a300*/  IABS R13, R10 ;  /* 0x0000000a000d7213 */ /* 0x010fe40000000000 */
[----:B------:R-:W4:Y:S04]  /*a310*/  LDL R10, [R1+0x2e1c] ;  /* 0x002e1c00010a7983 */ /* 0x000f280000100800 */
[----:B------:R-:W-:Y:S04]  /*a320*/  STL [R1+0x33dc], R16 ;  /* 0x0033dc1001007387 */ /* 0x000fe80000100800 */
[----:B------:R-:W-:Y:S04]  /*a330*/  STL [R1+0x33e0], R15 ;  /* 0x0033e00f01007387 */ /* 0x000fe80000100800 */
[----:B0-----:R-:W2:Y:S04]  /*a340*/  LDL.LU R17, [R1+0x50] ;  /* 0x0000500001117983 */ /* 0x001ea80000300800 */
[----:B------:R-:W2:Y:S04]  /*a350*/  LDL.LU R18, [R1+0x4c] ;  /* 0x00004c0001127983 */ /* 0x000ea80000300800 */
[----:B------:R-:W4:Y:S04]  /*a360*/  LDL.LU R21, [R1+0x48] ;  /* 0x0000480001157983 */ /* 0x000f280000300800 */
[----:B------:R-:W4:Y:S01]  /*a370*/  LDL.LU R27, [R1+0x44] ;  /* 0x00004400011b7983 */ /* 0x000f220000300800 */
[----:B------:R-:W-:-:S02]  /*a380*/  IABS R14, R14 ;  /* 0x0000000e000e7213 */ /* 0x000fc40000000000 */
[----:B------:R-:W-:Y:S01]  /*a390*/  IABS R12, R12 ;  /* 0x0000000c000c7213 */ /* 0x000fe20000000000 */
[----:B------:R-:W-:-:S04]  /*a3a0*/  IMAD.HI.U32 R5, R28, R13, RZ ;  /* 0x0000000d1c057227 */ /* 0x000fc800078e00ff */
        /* <DEDUP_REMOVED lines=8> */
[----:B------:R-:W-:Y:S04]  /*a430*/  STL [R1+0x33e4], R14 ;  /* 0x0033e40e01007387 */ /* 0x000fe80000100800 */
[----:B------:R-:W-:Y:S04]  /*a440*/  STL [R1+0x33f0], R13 ;  /* 0x0033f00d01007387 */ /* 0x000fe80000100800 */
[----:B------:R0:W-:Y:S01]  /*a450*/  STL [R1+0x33f4], R12 ;  /* 0x0033f40c01007387 */ /* 0x0001e20000100800 */
[----:B---3--:R-:W-:-:S05]  /*a460*/  IABS R11, R11 ;  /* 0x0000000b000b7213 */ /* 0x008fca0000000000 */
[----:B------:R-:W-:-:S04]  /*a470*/  IMAD.HI.U32 R2, R28, R11, RZ ;  /* 0x0000000b1c027227 */ /* 0x000fc800078e00ff */
[----:B------:R-:W-:Y:S01]  /*a480*/  IMAD.MOV R2, RZ, RZ, -R2 ;  /* 0x000000ffff027224 */ /* 0x000fe200078e0a02 */
[----:B-----5:R-:W-:Y:S02]  /*a490*/  IABS R7, R6 ;  /* 0x0000000600077213 */ /* 0x020fe40000000000 */
[----:B------:R-:W3:Y:S01]  /*a4a0*/  LDL R6, [R1+0x2e08] ;  /* 0x002e080001067983 */ /* 0x000ee20000100800 */
[----:B------:R-:W-:-:S03]  /*a4b0*/  IMAD R11, R29, R2, R11 ;  /* 0x000000021d0b7224 */ /* 0x000fc600078e020b */
[----:B------:R-:W5:Y:S04]  /*a4c0*/  LDL.LU R25, [R1+0x40] ;  /* 0x0000400001197983 */ /* 0x000f680000300800 */
[----:B------:R-:W3:Y:S04]  /*a4d0*/  LDL.LU R26, [R1+0x3c] ;  /* 0x00003c00011a7983 */ /* 0x000ee80000300800 */
[----:B0-----:R-:W3:Y:S04]  /*a4e0*/  LDL.LU R12, [R1+0x34] ;  /* 0x00003400010c7983 */ /* 0x001ee80000300800 */
[----:B------:R-:W3:Y:S04]  /*a4f0*/  LDL.LU R5, [R1+0x30] ;  /* 0x0000300001057983 */ /* 0x000ee80000300800 */
[----:B------:R-:W3:Y:S04]  /*a500*/  LDL.LU R19, [R1+0x2c] ;  /* 0x00002c0001137983 */ /* 0x000ee80000300800 */
[----:B------:R-:W3:Y:S04]  /*a510*/  LDL.LU R20, [R1+0x28] ;  /* 0x0000280001147983 */ /* 0x000ee80000300800 */
[----:B------:R-:W3:Y:S04]  /*a520*/  LDL.LU R22, [R1+0x24] ;  /* 0x0000240001167983 */ /* 0x000ee80000300800 */
[----:B------:R-:W3:Y:S04]  /*a530*/  LDL.LU R23, [R1+0x20] ;  /* 0x0000200001177983 */ /* 0x000ee80000300800 */
[----:B------:R0:W-:Y:S04]  /*a540*/  STL [R1+0x33f8], R11 ;  /* 0x0033f80b01007387 */ /* 0x0001e80000100800 */
[----:B0-----:R-:W3:Y:S01]  /*a550*/  LDL.LU R11, [R1+0x38] ;  /* 0x00003800010b7983 */ /* 0x001ee20000300800 */
[----:B------:R-:W-:-:S04]  /*a560*/  IABS R24, c[0x0][0x178] ;  /* 0x00005e0000187a13 */ /* 0x000fc80000000000 */
[C---:B--2---:R-:W-:Y:S02]  /*a570*/  ISETP.GT.U32.AND P0, PT, R24.reuse, R17, PT ;  /* 0x000000111800720c */ /* 0x044fe40003f04070 */
[C---:B------:R-:W-:Y:S02]  /*a580*/  ISETP.GT.U32.AND P1, PT, R24.reuse, R18, PT ;  /* 0x000000121800720c */ /* 0x040fe40003f24070 */
[C---:B----4-:R-:W-:Y:S02]  /*a590*/  ISETP.GT.U32.AND P2, PT, R24.reuse, R21, PT ;  /* 0x000000151800720c */ /* 0x050fe40003f44070 */
[----:B------:R-:W-:Y:S02]  /*a5a0*/  ISETP.GT.U32.AND P3, PT, R24, R27, PT ;  /* 0x0000001b1800720c */ /* 0x000fe40003f64070 */
[----:B------:R-:W-:Y:S02]  /*a5b0*/  IABS R10, R10 ;  /* 0x0000000a000a7213 */ /* 0x000fe40000000000 */
[----:B------:R-:W-:-:S03]  /*a5c0*/  IABS R9, R9 ;  /* 0x0000000900097213 */ /* 0x000fc60000000000 */
[----:B------:R-:W-:Y:S01]  /*a5d0*/  IMAD.HI.U32 R0, R28, R10, RZ ;  /* 0x0000000a1c007227 */ /* 0x000fe200078e00ff */
[----:B------:R-:W-:-:S03]  /*a5e0*/  IABS R8, R8 ;  /* 0x0000000800087213 */ /* 0x000fc60000000000 */
[--C-:B------:R-:W-:Y:S02]  /*a5f0*/  @!P0 IMAD.IADD R17, R17, 0x1, -R24.reuse ;  /* 0x0000000111118824 */ /* 0x100fe400078e0a18 */
[----:B------:R-:W-:Y:S02]  /*a600*/  @!P1 IMAD.IADD R18, R18, 0x1, -R24 ;  /* 0x0000000112129824 */ /* 0x000fe400078e0a18 */
[----:B------:R-:W-:Y:S02]  /*a610*/  IMAD.MOV R0, RZ, RZ, -R0 ;  /* 0x000000ffff007224 */ /* 0x000fe400078e0a00 */
[--C-:B------:R-:W-:Y:S01]  /*a620*/  @!P2 IMAD.IADD R21, R21, 0x1, -R24.reuse ;  /* 0x000000011515a824 */ /* 0x100fe200078e0a18 */
[C---:B------:R-:W-:Y:S01]  /*a630*/  ISETP.GT.U32.AND P0, PT, R24.reuse, R17, PT ;  /* 0x000000111800720c */ /* 0x040fe20003f04070 */
[----:B------:R-:W-:Y:S01]  /*a640*/  @!P3 IMAD.IADD R27, R27, 0x1, -R24 ;  /* 0x000000011b1bb824 */ /* 0x000fe200078e0a18 */
[----:B------:R-:W-:Y:S01]  /*a650*/  ISETP.GT.U32.AND P3, PT, R24, R18, PT ;  /* 0x000000121800720c */ /* 0x000fe20003f64070 */
[----:B------:R-:W-:Y:S01]  /*a660*/  IMAD.HI.U32 R2, R28, R9, RZ ;  /* 0x000000091c027227 */ /* 0x000fe200078e00ff */
[----:B------:R-:W-:-:S03]  /*a670*/  ISETP.GT.U32.AND P6, PT, R24, R21, PT ;  /* 0x000000151800720c */ /* 0x000fc60003fc4070 */
[----:B------:R-:W-:Y:S02]  /*a680*/  IMAD R10, R29, R0, R10 ;  /* 0x000000001d0a7224 */ /* 0x000fe400078e020a */
[----:B------:R-:W-:Y:S01]  /*a690*/  IMAD.HI.U32 R0, R28, R8, RZ ;  /* 0x000000081c007227 */ /* 0x000fe200078e00ff */
[----:B------:R-:W-:-:S03]  /*a6a0*/  ISETP.GT.U32.AND P4, PT, R24, R27, PT ;  /* 0x0000001b1800720c */ /* 0x000fc60003f84070 */
        /* <DEDUP_REMOVED lines=8> */
[----:B------:R-:W-:-:S02]  /*a730*/  @!P0 IMAD.IADD R17, R17, 0x1, -R24 ;  /* 0x0000000111118824 */ /* 0x000fc400078e0a18 */
[--C-:B------:R-:W-:Y:S01]  /*a740*/  @!P3 IMAD.IADD R18, R18, 0x1, -R24.reuse ;  /* 0x000000011212b824 */ /* 0x100fe200078e0a18 */
[----:B------:R-:W-:Y:S01]  /*a750*/  STL [R1+0x3400], R9 ;  /* 0x0034000901007387 */ /* 0x000fe20000100800 */
[----:B------:R-:W-:-:S03]  /*a760*/  @!P6 IMAD.IADD R21, R21, 0x1, -R24 ;  /* 0x000000011515e824 */ /* 0x000fc600078e0a18 */
[----:B------:R-:W-:Y:S01]  /*a770*/  STL [R1+0x3404], R8 ;  /* 0x0034040801007387 */ /* 0x000fe20000100800 */
[----:B------:R-:W-:-:S03]  /*a780*/  @!P4 IMAD.IADD R27, R27, 0x1, -R24 ;  /* 0x000000011b1bc824 */ /* 0x000fc600078e0a18 */
[----:B------:R-:W-:Y:S04]  /*a790*/  STL [R1+0x3408], R7 ;  /* 0x0034080701007387 */ /* 0x000fe80000100800 */
[----:B------:R-:W-:Y:S04]  /*a7a0*/  STL [R1+0x50], R17 ;  /* 0x0000501101007387 */ /* 0x000fe80000100800 */
[----:B------:R0:W-:Y:S04]  /*a7b0*/  STL [R1+0x4c], R18 ;  /* 0x00004c1201007387 */ /* 0x0001e80000100800 */
[----:B------:R-:W2:Y:S04]  /*a7c0*/  LDL.LU R24, [R1+0x38c] ;  /* 0x00038c0001187983 */ /* 0x000ea80000300800 */
[----:B------:R1:W-:Y:S04]  /*a7d0*/  STL [R1+0x48], R21 ;  /* 0x0000481501007387 */ /* 0x0003e80000100800 */
[----:B------:R-:W4:Y:S04]  /*a7e0*/  LDL.LU R13, [R1+0x390] ;  /* 0x00039000010d7983 */ /* 0x000f280000300800 */
[----:B------:R1:W-:Y:S04]  /*a7f0*/  STL [R1+0x44], R27 ;  /* 0x0000441b01007387 */ /* 0x0003e80000100800 */
[----:B------:R-:W4:Y:S04]  /*a800*/  LDL.LU R4, [R1+0x398] ;  /* 0x0003980001047983 */ /* 0x000f280000300800 */
[----:B0-----:R-:W4:Y:S04]  /*a810*/  LDL.LU R18, [R1+0x39c] ;  /* 0x00039c0001127983 */ /* 0x001f280000300800 */
[----:B-1----:R-:W4:Y:S04]  /*a820*/  LDL.LU R21, [R1+0x3d4] ;  /* 0x0003d40001157983 */ /* 0x002f280000300800 */
[----:B------:R-:W4:Y:S04]  /*a830*/  LDL.LU R27, [R1+0x394] ;  /* 0x00039400011b7983 */ /* 0x000f280000300800 */
[----:B------:R-:W4:Y:S04]  /*a840*/  LDL.LU R10, [R1+0x378] ;  /* 0x00037800010a7983 */ /* 0x000f280000300800 */
[----:B------:R-:W4:Y:S04]  /*a850*/  LDL.LU R14, [R1+0x380] ;  /* 0x00038000010e7983 */ /* 0x000f280000300800 */
[----:B------:R-:W4:Y:S04]  /*a860*/  LDL.LU R15, [R1+0x384] ;  /* 0x00038400010f7983 */ /* 0x000f280000300800 */
[----:B------:R-:W4:Y:S01]  /*a870*/  LDL.LU R16, [R1+0x388] ;  /* 0x0003880001107983 */ /* 0x000f220000300800 */
[----:B-----5:R-:W-:-:S13]  /*a880*/  ISETP.GT.U32.AND P5, PT, R29, R25, PT ;  /* 0x000000191d00720c */ /* 0x020fda0003fa4070 */
[----:B------:R-:W-:Y:S01]  /*a890*/  @!P5 IMAD.IADD R25, R25, 0x1, -R29 ;  /* 0x000000011919d824 */ /* 0x000fe200078e0a1d */
[----:B---3--:R-:W-:-:S13]  /*a8a0*/  ISETP.GT.U32.AND P1, PT, R29, R11, PT ;  /* 0x0000000b1d00720c */ /* 0x008fda0003f24070 */
[----:B------:R-:W-:Y:S01]  /*a8b0*/  @!P1 IMAD.IADD R11, R11, 0x1, -R29 ;  /* 0x000000010b0b9824 */ /* 0x000fe200078e0a1d */
[----:B------:R-:W-:-:S13]  /*a8c0*/  ISETP.GT.U32.AND P1, PT, R29, R25, PT ;  /* 0x000000191d00720c */ /* 0x000fda0003f24070 */
[----:B------:R-:W-:-:S05]  /*a8d0*/  @!P1 IMAD.IADD R25, R25, 0x1, -R29 ;  /* 0x0000000119199824 */ /* 0x000fca00078e0a1d */
[----:B------:R0:W-:Y:S04]  /*a8e0*/  STL [R1+0x40], R25 ;  /* 0x0000401901007387 */ /* 0x0001e80000100800 */
[----:B------:R-:W3:Y:S01]  /*a8f0*/  LDL.LU R17, [R1+0x37c] ;  /* 0x00037c0001117983 */ /* 0x000ee20000300800 */
[C---:B------:R-:W-:Y:S02]  /*a900*/  ISETP.GT.U32.AND P2, PT, R29.reuse, R26, PT ;  /* 0x0000001a1d00720c */ /* 0x040fe40003f44070 */
[C---:B------:R-:W-:Y:S02]  /*a910*/  ISETP.GT.U32.AND P0, PT, R29.reuse, R12, PT ;  /* 0x0000000c1d00720c */ /* 0x040fe40003f04070 */
[C---:B------:R-:W-:Y:S01]  /*a920*/  ISETP.GT.U32.AND P3, PT, R29.reuse, R5, PT ;  /* 0x000000051d00720c */ /* 0x040fe20003f64070 */
[----:B0-----:R-:W5:Y:S01]  /*a930*/  LDL.LU R25, [R1+0x364] ;  /* 0x0003640001197983 */ /* 0x001f620000300800 */
[----:B------:R-:W-:-:S02]  /*a940*/  ISETP.GT.U32.AND P4, PT, R29, R20, PT ;  /* 0x000000141d00720c */ /* 0x000fc40003f84070 */
[C---:B------:R-:W-:Y:S02]  /*a950*/  ISETP.GT.U32.AND P5, PT, R29.reuse, R22, PT ;  /* 0x000000161d00720c */ /* 0x040fe40003fa4070 */
[----:B------:R-:W-:-:S03]  /*a960*/  ISETP.GT.U32.AND P6, PT, R29, R19, PT ;  /* 0x000000131d00720c */ /* 0x000fc60003fc4070 */
[--C-:B------:R-:W-:Y:S01]  /*a970*/  @!P2 IMAD.IADD R26, R26, 0x1, -R29.reuse ;  /* 0x000000011a1aa824 */ /* 0x100fe200078e0a1d */
[----:B------:R-:W-:Y:S01]  /*a980*/  ISETP.GT.U32.AND P2, PT, R29, R23, PT ;  /* 0x000000171d00720c */ /* 0x000fe20003f44070 */
[--C-:B------:R-:W-:Y:S02]  /*a990*/  @!P0 IMAD.IADD R12, R12, 0x1, -R29.reuse ;  /* 0x000000010c0c8824 */ /* 0x100fe400078e0a1d */
[--C-:B------:R-:W-:Y:S01]  /*a9a0*/  @!P3 IMAD.IADD R5, R5, 0x1, -R29.reuse ;  /* 0x000000010505b824 */ /* 0x100fe200078e0a1d */
[C---:B------:R-:W-:Y:S01]  /*a9b0*/  ISETP.GT.U32.AND P3, PT, R29.reuse, R11, PT ;  /* 0x0000000b1d00720c */ /* 0x040fe20003f64070 */
[--C-:B------:R-:W-:Y:S01]  /*a9c0*/  @!P4 IMAD.IADD R20, R20, 0x1, -R29.reuse ;  /* 0x000000011414c824 */ /* 0x100fe200078e0a1d */
[C---:B------:R-:W-:Y:S01]  /*a9d0*/  ISETP.GT.U32.AND P0, PT, R29.reuse, R26, PT ;  /* 0x0000001a1d00720c */ /* 0x040fe20003f04070 */
[--C-:B------:R-:W-:Y:S01]  /*a9e0*/  @!P5 IMAD.IADD R22, R22, 0x1, -R29.reuse ;  /* 0x000000011616d824 */ /* 0x100fe200078e0a1d */
[C---:B------:R-:W-:Y:S02]  /*a9f0*/  ISETP.GT.U32.AND P4, PT, R29.reuse, R12, PT ;  /* 0x0000000c1d00720c */ /* 0x040fe40003f84070 */
[----:B------:R-:W-:Y:S01]  /*aa00*/  ISETP.GT.U32.AND P5, PT, R29, R5, PT ;  /* 0x000000051d00720c */ /* 0x000fe20003fa4070 */
[----:B------:R-:W-:-:S02]  /*aa10*/  @!P6 IMAD.IADD R19, R19, 0x1, -R29 ;  /* 0x000000011313e824 */ /* 0x000fc400078e0a1d */
[----:B------:R-:W-:-:S03]  /*aa20*/  @!P2 IMAD.IADD R23, R23, 0x1, -R29 ;  /* 0x000000011717a824 */ /* 0x000fc600078e0a1d */
[----:B------:R-:W-:Y:S01]  /*aa30*/  ISETP.GT.U32.AND P2, PT, R29, R19, PT ;  /* 0x000000131d00720c */ /* 0x000fe20003f44070 */
[--C-:B------:R-:W-:Y:S01]  /*aa40*/  @!P3 IMAD.IADD R11, R11, 0x1, -R29.reuse ;  /* 0x000000010b0bb824 */ /* 0x100fe200078e0a1d */
[----:B------:R-:W-:Y:S01]  /*aa50*/  ISETP.GT.U32.AND P6, PT, R29, R23, PT ;  /* 0x000000171d00720c */ /* 0x000fe20003fc4070 */
[--C-:B------:R-:W-:Y:S02]  /*aa60*/  @!P0 IMAD.IADD R26, R26, 0x1, -R29.reuse ;  /* 0x000000011a1a8824 */ /* 0x100fe400078e0a1d */
[--C-:B------:R-:W-:Y:S02]  /*aa70*/  @!P4 IMAD.IADD R12, R12, 0x1, -R29.reuse ;  /* 0x000000010c0cc824 */ /* 0x100fe400078e0a1d */
[----:B------:R-:W-:Y:S01]  /*aa80*/  @!P5 IMAD.IADD R5, R5, 0x1, -R29 ;  /* 0x000000010505d824 */ /* 0x000fe200078e0a1d */
[----:B------:R0:W-:Y:S01]  /*aa90*/  STL [R1+0x3c], R26 ;  /* 0x00003c1a01007387 */ /* 0x0001e20000100800 */
[----:B--2---:R-:W-:-:S03]  /*aaa0*/  ISETP.GT.U32.AND P3, PT, R29, R24, PT ;  /* 0x000000181d00720c */ /* 0x004fc60003f64070 */
[----:B0-----:R-:W2:Y:S01]  /*aab0*/  LDL.LU R26, [R1+0x36c] ;  /* 0x00036c00011a7983 */ /* 0x001ea20000300800 */
[----:B----4-:R-:W-:Y:S02]  /*aac0*/  ISETP.GT.U32.AND P4, PT, R29, R13, PT ;  /* 0x0000000d1d00720c */ /* 0x010fe40003f84070 */
[--C-:B------:R-:W-:Y:S01]  /*aad0*/  @!P6 IMAD.IADD R23, R23, 0x1, -R29.reuse ;  /* 0x000000011717e824 */ /* 0x100fe200078e0a1d */
[----:B------:R-:W-:Y:S01]  /*aae0*/  ISETP.GT.U32.AND P5, PT, R29, R4, PT ;  /* 0x000000041d00720c */ /* 0x000fe20003fa4070 */
[----:B------:R-:W-:Y:S01]  /*aaf0*/  @!P2 IMAD.IADD R19, R19, 0x1, -R29 ;  /* 0x000000011313a824 */ /* 0x000fe200078e0a1d */
[----:B------:R-:W-:-:S04]  /*ab00*/  ISETP.GT.U32.AND P1, PT, R29, R20, PT ;  /* 0x000000141d00720c */ /* 0x000fc80003f24070 */
[----:B------:R-:W-:Y:S01]  /*ab10*/  @!P3 IMAD.IADD R24, R24, 0x1, -R29 ;  /* 0x000000011818b824 */ /* 0x000fe200078e0a1d */
[----:B------:R-:W-:-:S03]  /*ab20*/  ISETP.GT.U32.AND P2, PT, R29, R18, PT ;  /* 0x000000121d00720c */ /* 0x000fc60003f44070 */
[--C-:B------:R-:W-:Y:S01]  /*ab30*/  @!P4 IMAD.IADD R13, R13, 0x1, -R29.reuse ;  /* 0x000000010d0dc824 */ /* 0x100fe200078e0a1d */
[C---:B------:R-:W-:Y:S02]  /*ab40*/  ISETP.GT.U32.AND P0, PT, R29.reuse, R22, PT ;  /* 0x000000161d00720c */ /* 0x040fe40003f04070 */
[C---:B------:R-:W-:Y:S01]  /*ab50*/  ISETP.GT.U32.AND P6, PT, R29.reuse, R10, PT ;  /* 0x0000000a1d00720c */ /* 0x040fe20003fc4070 */
[----:B------:R-:W-:Y:S01]  /*ab60*/  @!P5 IMAD.IADD R4, R4, 0x1, -R29 ;  /* 0x000000010404d824 */ /* 0x000fe200078e0a1d */
[C---:B------:R-:W-:Y:S02]  /*ab70*/  ISETP.GT.U32.AND P3, PT, R29.reuse, R14, PT ;  /* 0x0000000e1d00720c */ /* 0x040fe40003f64070 */
[C---:B------:R-:W-:Y:S02]  /*ab80*/  ISETP.GT.U32.AND P4, PT, R29.reuse, R15, PT ;  /* 0x0000000f1d00720c */ /* 0x040fe40003f84070 */
[----:B------:R-:W-:-:S07]  /*ab90*/  ISETP.GT.U32.AND P5, PT, R29, R16, PT ;  /* 0x000000101d00720c */ /* 0x000fce0003fa4070 */
[--C-:B------:R-:W-:Y:S01]  /*aba0*/  @!P6 IMAD.IADD R10, R10, 0x1, -R29.reuse ;  /* 0x000000010a0ae824 */ /* 0x100fe200078e0a1d */
[C---:B------:R-:W-:Y:S01]  /*abb0*/  ISETP.GT.U32.AND P6, PT, R29.reuse, R24, PT ;  /* 0x000000181d00720c */ /* 0x040fe20003fc4070 */
[--C-:B------:R-:W-:Y:S01]  /*abc0*/  @!P1 IMAD.IADD R20, R20, 0x1, -R29.reuse ;  /* 0x0000000114149824 */ /* 0x100fe200078e0a1d */
[----:B------:R-:W-:Y:S01]  /*abd0*/  STL [R1+0x38], R11 ;  /* 0x0000380b01007387 */ /* 0x000fe20000100800 */
[--C-:B------:R-:W-:Y:S02]  /*abe0*/  @!P2 IMAD.IADD R18, R18, 0x1, -R29.reuse ;  /* 0x000000011212a824 */ /* 0x100fe400078e0a1d */
[--C-:B------:R-:W-:Y:S01]  /*abf0*/  @!P3 IMAD.IADD R14, R14, 0x1, -R29.reuse ;  /* 0x000000010e0eb824 */ /* 0x100fe200078e0a1d */
[----:B------:R-:W-:Y:S01]  /*ac00*/  ISETP.GT.U32.AND P3, PT, R29, R13, PT ;  /* 0x0000000d1d00720c */ /* 0x000fe20003f64070 */
[----:B------:R-:W-:Y:S01]  /*ac10*/  STL [R1+0x34], R12 ;  /* 0x0000340c01007387 */ /* 0x000fe20000100800 */
[--C-:B------:R-:W-:Y:S02]  /*ac20*/  @!P0 IMAD.IADD R22, R22, 0x1, -R29.reuse ;  /* 0x0000000116168824 */ /* 0x100fe400078e0a1d */
[--C-:B------:R-:W-:Y:S01]  /*ac30*/  @!P4 IMAD.IADD R15, R15, 0x1, -R29.reuse ;  /* 0x000000010f0fc824 */ /* 0x100fe200078e0a1d */
[----:B------:R-:W-:Y:S01]  /*ac40*/  STL [R1+0x30], R5 ;  /* 0x0000300501007387 */ /* 0x000fe20000100800 */
[C---:B------:R-:W-:Y:S01]  /*ac50*/  ISETP.GT.U32.AND P4, PT, R29.reuse, R4, PT ;  /* 0x000000041d00720c */ /* 0x040fe20003f84070 */
[----:B------:R-:W-:Y:S01]  /*ac60*/  @!P5 IMAD.IADD R16, R16, 0x1, -R29 ;  /* 0x000000011010d824 */ /* 0x000fe200078e0a1d */
[C---:B------:R-:W-:Y:S01]  /*ac70*/  ISETP.GT.U32.AND P5, PT, R29.reuse, R18, PT ;  /* 0x000000121d00720c */ /* 0x040fe20003fa4070 */
[----:B------:R-:W-:Y:S04]  /*ac80*/  STL [R1+0x2c], R19 ;  /* 0x00002c1301007387 */ /* 0x000fe80000100800 */
[----:B------:R-:W-:Y:S01]  /*ac90*/  STL [R1+0x28], R20 ;  /* 0x0000281401007387 */ /* 0x000fe20000100800 */
[----:B------:R-:W-:-:S03]  /*aca0*/  ISETP.GT.U32.AND P1, PT, R29, R21, PT ;  /* 0x000000151d00720c */ /* 0x000fc60003f24070 */
[----:B------:R0:W-:Y:S04]  /*acb0*/  STL [R1+0x20], R23 ;  /* 0x0000201701007387 */ /* 0x0001e80000100800 */
[----:B------:R1:W-:Y:S01]  /*acc0*/  STL [R1+0x24], R22 ;  /* 0x0000241601007387 */ /* 0x0003e20000100800 */
[----:B------:R-:W-:-:S03]  /*acd0*/  @!P6 IMAD.IADD R24, R24, 0x1, -R29 ;  /* 0x000000011818e824 */ /* 0x000fc600078e0a1d */
[----:B0-----:R-:W4:Y:S04]  /*ace0*/  LDL.LU R23, [R1+0x370] ;  /* 0x0003700001177983 */ /* 0x001f280000300800 */
[----:B------:R-:W4:Y:S01]  /*acf0*/  LDL.LU R5, [R1+0x374] ;  /* 0x0003740001057983 */ /* 0x000f220000300800 */
[----:B------:R-:W-:-:S03]  /*ad00*/  @!P3 IMAD.IADD R13, R13, 0x1, -R29 ;  /* 0x000000010d0db824 */ /* 0x000fc600078e0a1d */
[----:B------:R-:W4:Y:S01]  /*ad10*/  LDL.LU R19, [R1+0x368] ;  /* 0x0003680001137983 */ /* 0x000f220000300800 */
[----:B------:R-:W-:-:S03]  /*ad20*/  @!P4 IMAD.IADD R4, R4, 0x1, -R29 ;  /* 0x000000010404c824 */ /* 0x000fc600078e0a1d */
[----:B------:R-:W4:Y:S01]  /*ad30*/  LDL.LU R20, [R1+0x350] ;  /* 0x0003500001147983 */ /* 0x000f220000300800 */
[----:B------:R-:W-:-:S03]  /*ad40*/  @!P5 IMAD.IADD R18, R18, 0x1, -R29 ;  /* 0x000000011212d824 */ /* 0x000fc600078e0a1d */
[----:B-1----:R-:W4:Y:S04]  /*ad50*/  LDL.LU R22, [R1+0x358] ;  /* 0x0003580001167983 */ /* 0x002f280000300800 */
[----:B------:R0:W-:Y:S01]  /*ad60*/  STL [R1+0x38c], R24 ;  /* 0x00038c1801007387 */ /* 0x0001e20000100800 */
[----:B------:R-:W-:-:S03]  /*ad70*/  @!P1 IMAD.IADD R21, R21, 0x1, -R29 ;  /* 0x0000000115159824 */ /* 0x000fc600078e0a1d */
[----:B0-----:R-:W4:Y:S04]  /*ad80*/  LDL.LU R24, [R1+0x35c] ;  /* 0x00035c0001187983 */ /* 0x001f280000300800 */
[----:B------:R0:W-:Y:S04]  /*ad90*/  STL [R1+0x390], R13 ;  /* 0x0003900d01007387 */ /* 0x0001e80000100800 */
[----:B------:R-:W4:Y:S04]  /*ada0*/  LDL.LU R11, [R1+0x360] ;  /* 0x00036000010b7983 */ /* 0x000f280000300800 */
[----:B------:R1:W-:Y:S04]  /*adb0*/  STL [R1+0x398], R4 ;  /* 0x0003980401007387 */ /* 0x0003e80000100800 */
[----:B------:R-:W4:Y:S04]  /*adc0*/  LDL.LU R12, [R1+0x354] ;  /* 0x00035400010c7983 */ /* 0x000f280000300800 */
[----:B------:R3:W-:Y:S04]  /*add0*/  STL [R1+0x39c], R18 ;  /* 0x00039c1201007387 */ /* 0x0007e80000100800 */
[----:B0-----:R-:W4:Y:S04]  /*ade0*/  LDL.LU R13, [R1+0x33c] ;  /* 0x00033c00010d7983 */ /* 0x001f280000300800 */
[----:B-1----:R-:W4:Y:S01]  /*adf0*/  LDL.LU R4, [R1+0x344] ;  /* 0x0003440001047983 */ /* 0x002f220000300800 */
[----:B---3--:R-:W-:-:S13]  /*ae00*/  ISETP.GT.U32.AND P2, PT, R29, R17, PT ;  /* 0x000000111d00720c */ /* 0x008fda0003f44070 */
[----:B------:R-:W-:Y:S01]  /*ae10*/  @!P2 IMAD.IADD R17, R17, 0x1, -R29 ;  /* 0x000000011111a824 */ /* 0x000fe200078e0a1d */
[----:B------:R-:W-:-:S13]  /*ae20*/  ISETP.GT.U32.AND P2, PT, R29, R21, PT ;  /* 0x000000151d00720c */ /* 0x000fda0003f44070 */
[----:B------:R-:W-:-:S05]  /*ae30*/  @!P2 IMAD.IADD R21, R21, 0x1, -R29 ;  /* 0x000000011515a824 */ /* 0x000fca00078e0a1d */
[----:B------:R0:W-:Y:S04]  /*ae40*/  STL [R1+0x3d4], R21 ;  /* 0x0003d41501007387 */ /* 0x0001e80000100800 */
[----:B------:R-:W3:Y:S04]  /*ae50*/  LDL.LU R18, [R1+0x348] ;  /* 0x0003480001127983 */ /* 0x000ee80000300800 */
[----:B0-----:R-:W3:Y:S01]  /*ae60*/  LDL.LU R21, [R1+0x34c] ;  /* 0x00034c0001157983 */ /* 0x001ee20000300800 */
[C---:B------:R-:W-:Y:S02]  /*ae70*/  ISETP.GT.U32.AND P0, PT, R29.reuse, R27, PT ;  /* 0x0000001b1d00720c */ /* 0x040fe40003f04070 */
[----:B-----5:R-:W-:-:S11]  /*ae80*/  ISETP.GT.U32.AND P1, PT, R29, R25, PT ;  /* 0x000000191d00720c */ /* 0x020fd60003f24070 */
[--C-:B------:R-:W-:Y:S01]  /*ae90*/  @!P0 IMAD.IADD R27, R27, 0x1, -R29.reuse ;  /* 0x000000011b1b8824 */ /* 0x100fe200078e0a1d */
[----:B--2---:R-:W-:Y:S01]  /*aea0*/  ISETP.GT.U32.AND P0, PT, R29, R26, PT ;  /* 0x0000001a1d00720c */ /* 0x004fe20003f04070 */
[----:B------:R-:W-:Y:S01]  /*aeb0*/  @!P1 IMAD.IADD R25, R25, 0x1, -R29 ;  /* 0x0000000119199824 */ /* 0x000fe200078e0a1d */
[C---:B------:R-:W-:Y:S02]  /*aec0*/  ISETP.GT.U32.AND P3, PT, R29.reuse, R14, PT ;  /* 0x0000000e1d00720c */ /* 0x040fe40003f64070 */
[C---:B------:R-:W-:Y:S02]  /*aed0*/  ISETP.GT.U32.AND P1, PT, R29.reuse, R27, PT ;  /* 0x0000001b1d00720c */ /* 0x040fe40003f24070 */
[----:B------:R-:W-:-:S07]  /*aee0*/  ISETP.GT.U32.AND P4, PT, R29, R15, PT ;  /* 0x0000000f1d00720c */ /* 0x000fce0003f84070 */
[--C-:B------:R-:W-:Y:S01]  /*aef0*/  @!P0 IMAD.IADD R26, R26, 0x1, -R29.reuse ;  /* 0x000000011a1a8824 */ /* 0x100fe200078e0a1d */
[----:B------:R-:W-:Y:S01]  /*af00*/  ISETP.GT.U32.AND P0, PT, R29, R10, PT ;  /* 0x0000000a1d00720c */ /* 0x000fe20003f04070 */
[----:B------:R-:W-:-:S03]  /*af10*/  @!P3 IMAD.IADD R14, R14, 0x1, -R29 ;  /* 0x000000010e0eb824 */ /* 0x000fc600078e0a1d */
[----:B------:R-:W-:Y:S01]  /*af20*/  ISETP.GT.U32.AND P6, PT, R29, R26, PT ;  /* 0x0000001a1d00720c */ /* 0x000fe20003fc4070 */
[--C-:B------:R-:W-:Y:S01]  /*af30*/  @!P1 IMAD.IADD R27, R27, 0x1, -R29.reuse ;  /* 0x000000011b1b9824 */ /* 0x100fe200078e0a1d */
[----:B------:R-:W-:Y:S01]  /*af40*/  ISETP.GT.U32.AND P5, PT, R29, R16, PT ;  /* 0x000000101d00720c */ /* 0x000fe20003fa4070 */
[----:B------:R-:W-:-:S06]  /*af50*/  @!P4 IMAD.IADD R15, R15, 0x1, -R29 ;  /* 0x000000010f0fc824 */ /* 0x000fcc00078e0a1d */
[--C-:B------:R-:W-:Y:S01]  /*af60*/  @!P0 IMAD.IADD R10, R10, 0x1, -R29.reuse ;  /* 0x000000010a0a8824 */ /* 0x100fe200078e0a1d */
[----:B------:R0:W-:Y:S01]  /*af70*/  STL [R1+0x394], R27 ;  /* 0x0003941b01007387 */ /* 0x0001e20000100800 */
[C---:B------:R-:W-:Y:S02]  /*af80*/  ISETP.GT.U32.AND P2, PT, R29.reuse, R17, PT ;  /* 0x000000111d00720c */ /* 0x040fe40003f44070 */
[--C-:B------:R-:W-:Y:S01]  /*af90*/  @!P6 IMAD.IADD R26, R26, 0x1, -R29.reuse ;  /* 0x000000011a1ae824 */ /* 0x100fe200078e0a1d */
[----:B0-----:R-:W2:Y:S01]  /*afa0*/  LDL.LU R27, [R1+0x340] ;  /* 0x00034000011b7983 */ /* 0x001ea20000300800 */
[C---:B------:R-:W-:Y:S01]  /*afb0*/  ISETP.GT.U32.AND P1, PT, R29.reuse, R25, PT ;  /* 0x000000191d00720c */ /* 0x040fe20003f24070 */
[----:B------:R-:W-:Y:S01]  /*afc0*/  @!P5 IMAD.IADD R16, R16, 0x1, -R29 ;  /* 0x000000011010d824 */ /* 0x000fe200078e0a1d */
[----:B------:R-:W-:Y:S02]  /*afd0*/  IABS R6, R6 ;  /* 0x0000000600067213 */ /* 0x000fe40000000000 */
[----:B----4-:R-:W-:-:S02]  /*afe0*/  ISETP.GT.U32.AND P0, PT, R29, R23, PT ;  /* 0x000000171d00720c */ /* 0x010fc40003f04070 */
[C---:B------:R-:W-:Y:S02]  /*aff0*/  ISETP.GT.U32.AND P3, PT, R29.reuse, R5, PT ;  /* 0x000000051d00720c */ /* 0x040fe40003f64070 */
[----:B------:R-:W-:-:S09]  /*b000*/  ISETP.GT.U32.AND P4, PT, R29, R19, PT ;  /* 0x000000131d00720c */ /* 0x000fd20003f84070 */
[--C-:B------:R-:W-:Y:S01]  /*b010*/  @!P0 IMAD.IADD R23, R23, 0x1, -R29.reuse ;  /* 0x0000000117178824 */ /* 0x100fe200078e0a1d */
[----:B------:R-:W-:Y:S01]  /*b020*/  ISETP.GT.U32.AND P5, PT, R29, R20, PT ;  /* 0x000000141d00720c */ /* 0x000fe20003fa4070 */
[--C-:B------:R-:W-:Y:S02]  /*b030*/  @!P3 IMAD.IADD R5, R5, 0x1, -R29.reuse ;  /* 0x000000010505b824 */ /* 0x100fe400078e0a1d */
[--C-:B------:R-:W-:Y:S01]  /*b040*/  @!P4 IMAD.IADD R19, R19, 0x1, -R29.reuse ;  /* 0x000000011313c824 */ /* 0x100fe200078e0a1d */
[----:B------:R-:W-:Y:S01]  /*b050*/  STL [R1+0x378], R10 ;  /* 0x0003780a01007387 */ /* 0x000fe20000100800 */
[----:B------:R-:W-:Y:S01]  /*b060*/  @!P2 IMAD.IADD R17, R17, 0x1, -R29 ;  /* 0x000000011111a824 */ /* 0x000fe200078e0a1d */
[C---:B------:R-:W-:Y:S02]  /*b070*/  ISETP.GT.U32.AND P6, PT, R29.reuse, R11, PT ;  /* 0x0000000b1d00720c */ /* 0x040fe40003fc4070 */
[C---:B------:R-:W-:Y:S02]  /*b080*/  ISETP.GT.U32.AND P0, PT, R29.reuse, R12, PT ;  /* 0x0000000c1d00720c */ /* 0x040fe40003f04070 */
[----:B------:R-:W-:-:S02]  /*b090*/  ISETP.GT.U32.AND P3, PT, R29, R13, PT ;  /* 0x0000000d1d00720c */ /* 0x000fc40003f64070 */
[----:B------:R-:W-:-:S07]  /*b0a0*/  ISETP.GT.U32.AND P4, PT, R29, R4, PT ;  /* 0x000000041d00720c */ /* 0x000fce0003f84070 */
[--C-:B------:R-:W-:Y:S01]  /*b0b0*/  @!P6 IMAD.IADD R11, R11, 0x1, -R29.reuse ;  /* 0x000000010b0be824 */ /* 0x100fe200078e0a1d */
[----:B------:R-:W-:Y:S01]  /*b0c0*/  ISETP.GT.U32.AND P6, PT, R29, R23, PT ;  /* 0x000000171d00720c */ /* 0x000fe20003fc4070 */
[--C-:B------:R-:W-:Y:S01]  /*b0d0*/  @!P1 IMAD.IADD R25, R25, 0x1, -R29.reuse ;  /* 0x0000000119199824 */ /* 0x100fe200078e0a1d */
[----:B------:R-:W-:Y:S01]  /*b0e0*/  STL [R1+0x380], R14 ;  /* 0x0003800e01007387 */ /* 0x000fe20000100800 */
[--C-:B------:R-:W-:Y:S01]  /*b0f0*/  @!P0 IMAD.IADD R12, R12, 0x1, -R29.reuse ;  /* 0x000000010c0c8824 */ /* 0x100fe200078e0a1d */
[----:B------:R-:W-:Y:S01]  /*b100*/  ISETP.GT.U32.AND P0, PT, R29, R5, PT ;  /* 0x000000051d00720c */ /* 0x000fe20003f04070 */
[----:B------:R-:W-:Y:S01]  /*b110*/  @!P5 IMAD.IADD R20, R20, 0x1, -R29 ;  /* 0x000000011414d824 */ /* 0x000fe200078e0a1d */
[----:B------:R-:W-:Y:S01]  /*b120*/  STL [R1+0x384], R15 ;  /* 0x0003840f01007387 */ /* 0x000fe20000100800 */
[----:B------:R-:W-:-:S03]  /*b130*/  IMAD.HI.U32 R0, R28, R6, RZ ;  /* 0x000000061c007227 */ /* 0x000fc600078e00ff */
[----:B------:R-:W-:Y:S01]  /*b140*/  STL [R1+0x388], R16 ;  /* 0x0003881001007387 */ /* 0x000fe20000100800 */
[--C-:B------:R-:W-:Y:S01]  /*b150*/  @!P3 IMAD.IADD R13, R13, 0x1, -R29.reuse ;  /* 0x000000010d0db824 */ /* 0x100fe200078e0a1d */
[C---:B------:R-:W-:Y:S01]  /*b160*/  ISETP.GT.U32.AND P3, PT, R29.reuse, R19, PT ;  /* 0x000000131d00720c */ /* 0x040fe20003f64070 */
[----:B------:R-:W-:Y:S01]  /*b170*/  @!P4 IMAD.IADD R4, R4, 0x1, -R29 ;  /* 0x000000010404c824 */ /* 0x000fe200078e0a1d */
[----:B------:R-:W-:Y:S01]  /*b180*/  STL [R1+0x37c], R17 ;  /* 0x00037c1101007387 */ /* 0x000fe20000100800 */
[----:B------:R-:W-:Y:S01]  /*b190*/  IMAD.MOV R0, RZ, RZ, -R0 ;  /* 0x000000ffff007224 */ /* 0x000fe200078e0a00 */
[C---:B------:R-:W-:Y:S02]  /*b1a0*/  ISETP.GT.U32.AND P4, PT, R29.reuse, R20, PT ;  /* 0x000000141d00720c */ /* 0x040fe40003f84070 */
[----:B------:R0:W-:Y:S01]  /*b1b0*/  STL [R1+0x364], R25 ;  /* 0x0003641901007387 */ /* 0x0001e20000100800 */
[C---:B------:R-:W-:Y:S01]  /*b1c0*/  ISETP.GT.U32.AND P2, PT, R29.reuse, R22, PT ;  /* 0x000000161d00720c */ /* 0x040fe20003f44070 */
[----:B------:R-:W-:-:S02]  /*b1d0*/  IMAD R6, R29, R0, R6 ;  /* 0x000000001d067224 */ /* 0x000fc400078e0206 */
[--C-:B------:R-:W-:Y:S01]  /*b1e0*/  @!P6 IMAD.IADD R23, R23, 0x1, -R29.reuse ;  /* 0x000000011717e824 */ /* 0x100fe200078e0a1d */
[----:B0-----:R-:W4:Y:S04]  /*b1f0*/  LDL R25, [R1+0x1ddc] ;  /* 0x001ddc0001197983 */ /* 0x001f280000100800 */
[----:B------:R0:W-:Y:S01]  /*b200*/  STL [R1+0x36c], R26 ;  /* 0x00036c1a01007387 */ /* 0x0001e20000100800 */
[----:B------:R-:W-:-:S03]  /*b210*/  @!P0 IMAD.IADD R5, R5, 0x1, -R29 ;  /* 0x0000000105058824 */ /* 0x000fc600078e0a1d */
[----:B0-----:R-:W5:Y:S04]  /*b220*/  LDL.LU R26, [R1+0x328] ;  /* 0x00032800011a7983 */ /* 0x001f680000300800 */
[----:B------:R-:W5:Y:S01]  /*b230*/  LDL.LU R14, [R1+0x330] ;  /* 0x00033000010e7983 */ /* 0x000f620000300800 */
[----:B------:R-:W-:-:S03]  /*b240*/  @!P3 IMAD.IADD R19, R19, 0x1, -R29 ;  /* 0x000000011313b824 */ /* 0x000fc600078e0a1d */
[----:B------:R-:W5:Y:S04]  /*b250*/  LDL.LU R15, [R1+0x334] ;  /* 0x00033400010f7983 */ /* 0x000f680000300800 */
[----:B------:R-:W5:Y:S01]  /*b260*/  LDL.LU R16, [R1+0x338] ;  /* 0x0003380001107983 */ /* 0x000f620000300800 */
[----:B------:R-:W-:-:S03]  /*b270*/  ISETP.GT.U32.AND P1, PT, R29, R24, PT ;  /* 0x000000181d00720c */ /* 0x000fc60003f24070 */
[----:B------:R-:W-:Y:S01]  /*b280*/  STL [R1+0x340c], R6 ;  /* 0x00340c0601007387 */ /* 0x000fe20000100800 */
[----:B------:R-:W-:-:S03]  /*b290*/  @!P4 IMAD.IADD R20, R20, 0x1, -R29 ;  /* 0x000000011414c824 */ /* 0x000fc600078e0a1d */
[----:B------:R-:W5:Y:S01]  /*b2a0*/  LDL.LU R17, [R1+0x32c] ;  /* 0x00032c0001117983 */ /* 0x000f620000300800 */
[----:B------:R-:W-:-:S03]  /*b2b0*/  @!P2 IMAD.IADD R22, R22, 0x1, -R29 ;  /* 0x000000011616a824 */ /* 0x000fc600078e0a1d */
[----:B------:R0:W-:Y:S04]  /*b2c0*/  STL [R1+0x370], R23 ;  /* 0x0003701701007387 */ /* 0x0001e80000100800 */
[----:B0-----:R-:W5:Y:S04]  /*b2d0*/  LDL.LU R23, [R1+0x314] ;  /* 0x0003140001177983 */ /* 0x001f680000300800 */
[----:B------:R-:W-:Y:S04]  /*b2e0*/  STL [R1+0x374], R5 ;  /* 0x0003740501007387 */ /* 0x000fe80000100800 */
[----:B------:R-:W5:Y:S04]  /*b2f0*/  LDL.LU R2, [R1+0x31c] ;  /* 0x00031c0001027983 */ /* 0x000f680000300800 */
[----:B------:R0:W-:Y:S04]  /*b300*/  STL [R1+0x368], R19 ;  /* 0x0003681301007387 */ /* 0x0001e80000100800 */
[----:B------:R-:W5:Y:S04]  /*b310*/  LDL.LU R10, [R1+0x320] ;  /* 0x00032000010a7983 */ /* 0x000f680000300800 */
[----:B------:R1:W-:Y:S04]  /*b320*/  STL [R1+0x350], R20 ;  /* 0x0003501401007387 */ /* 0x0003e80000100800 */
[----:B0-----:R-:W5:Y:S01]  /*b330*/  LDL.LU R19, [R1+0x324] ;  /* 0x0003240001137983 */ /* 0x001f620000300800 */
[----:B------:R-:W-:-:S03]  /*b340*/  @!P1 IMAD.IADD R24, R24, 0x1, -R29 ;  /* 0x0000000118189824 */ /* 0x000fc600078e0a1d */
[----:B-1----:R-:W5:Y:S01]  /*b350*/  LDL.LU R20, [R1+0x318] ;  /* 0x0003180001147983 */ /* 0x002f620000300800 */
[C---:B---3--:R-:W-:Y:S02]  /*b360*/  ISETP.GT.U32.AND P5, PT, R29.reuse, R18, PT ;  /* 0x000000121d00720c */ /* 0x048fe40003fa4070 */
[----:B------:R-:W-:-:S11]  /*b370*/  ISETP.GT.U32.AND P2, PT, R29, R21, PT ;  /* 0x000000151d00720c */ /* 0x000fd60003f44070 */
[--C-:B------:R-:W-:Y:S01]  /*b380*/  @!P5 IMAD.IADD R18, R18, 0x1, -R29.reuse ;  /* 0x000000011212d824 */ /* 0x100fe200078e0a1d */
[----:B------:R-:W-:Y:S01]  /*b390*/  ISETP.GT.U32.AND P5, PT, R29, R22, PT ;  /* 0x000000161d00720c */ /* 0x000fe20003fa4070 */
[----:B------:R-:W-:Y:S01]  /*b3a0*/  @!P2 IMAD.IADD R21, R21, 0x1, -R29 ;  /* 0x000000011515a824 */ /* 0x000fe200078e0a1d */
[----:B------:R-:W-:-:S11]  /*b3b0*/  ISETP.GT.U32.AND P2, PT, R29, R24, PT ;  /* 0x000000181d00720c */ /* 0x000fd60003f44070 */
[----:B------:R-:W-:-:S05]  /*b3c0*/  @!P5 IMAD.IADD R22, R22, 0x1, -R29 ;  /* 0x000000011616d824 */ /* 0x000fca00078e0a1d */
[----:B------:R0:W-:Y:S01]  /*b3d0*/  STL [R1+0x358], R22 ;  /* 0x0003581601007387 */ /* 0x0001e20000100800 */
[----:B------:R-:W-:-:S03]  /*b3e0*/  @!P2 IMAD.IADD R24, R24, 0x1, -R29 ;  /* 0x000000011818a824 */ /* 0x000fc600078e0a1d */
[----:B0-----:R-:W3:Y:S04]  /*b3f0*/  LDL.LU R22, [R1+0x300] ;  /* 0x0003000001167983 */ /* 0x001ee80000300800 */
[----:B------:R0:W-:Y:S04]  /*b400*/  STL [R1+0x35c], R24 ;  /* 0x00035c1801007387 */ /* 0x0001e80000100800 */
[----:B0-----:R-:W3:Y:S01]  /*b410*/  LDL.LU R24, [R1+0x308] ;  /* 0x0003080001187983 */ /* 0x001ee20000300800 */
[C---:B--2---:R-:W-:Y:S02]  /*b420*/  ISETP.GT.U32.AND P1, PT, R29.reuse, R27, PT ;  /* 0x0000001b1d00720c */ /* 0x044fe40003f24070 */
[----:B------:R-:W-:-:S02]  /*b430*/  ISETP.GT.U32.AND P0, PT, R29, R12, PT ;  /* 0x0000000c1d00720c */ /* 0x000fc40003f04070 */
[----:B------:R-:W-:-:S09]  /*b440*/  ISETP.GT.U32.AND P3, PT, R29, R13, PT ;  /* 0x0000000d1d00720c */ /* 0x000fd20003f64070 */
[----:B------:R-:W-:Y:S01]  /*b450*/  @!P1 IMAD.IADD R27, R27, 0x1, -R29 ;  /* 0x000000011b1b9824 */ /* 0x000fe200078e0a1d */
[----:B------:R-:W-:-:S04]  /*b460*/  ISETP.GT.U32.AND P1, PT, R29, R11, PT ;  /* 0x0000000b1d00720c */ /* 0x000fc80003f24070 */
[C---:B------:R-:W-:Y:S01]  /*b470*/  ISETP.GT.U32.AND P6, PT, R29.reuse, R27, PT ;  /* 0x0000001b1d00720c */ /* 0x040fe20003fc4070 */
[--C-:B------:R-:W-:Y:S01]  /*b480*/  @!P0 IMAD.IADD R12, R12, 0x1, -R29.reuse ;  /* 0x000000010c0c8824 */ /* 0x100fe200078e0a1d */
[----:B------:R-:W-:Y:S01]  /*b490*/  ISETP.GT.U32.AND P4, PT, R29, R4, PT ;  /* 0x000000041d00720c */ /* 0x000fe20003f84070 */
[----:B------:R-:W-:-:S06]  /*b4a0*/  @!P3 IMAD.IADD R13, R13, 0x1, -R29 ;  /* 0x000000010d0db824 */ /* 0x000fcc00078e0a1d */
[----:B------:R-:W-:-:S04]  /*b4b0*/  @!P1 IMAD.IADD R11, R11, 0x1, -R29 ;  /* 0x000000010b0b9824 */ /* 0x000fc800078e0a1d */
[--C-:B------:R-:W-:Y:S01]  /*b4c0*/  @!P6 IMAD.IADD R27, R27, 0x1, -R29.reuse ;  /* 0x000000011b1be824 */ /* 0x100fe200078e0a1d */
[C---:B------:R-:W-:Y:S01]  /*b4d0*/  ISETP.GT.U32.AND P5, PT, R29.reuse, R18, PT ;  /* 0x000000121d00720c */ /* 0x040fe20003fa4070 */
[----:B------:R-:W-:Y:S01]  /*b4e0*/  @!P4 IMAD.IADD R4, R4, 0x1, -R29 ;  /* 0x000000010404c824 */ /* 0x000fe200078e0a1d */
[----:B------:R-:W-:-:S11]  /*b4f0*/  ISETP.GT.U32.AND P2, PT, R29, R21, PT ;  /* 0x000000151d00720c */ /* 0x000fd60003f44070 */
[--C-:B------:R-:W-:Y:S02]  /*b500*/  @!P5 IMAD.IADD R18, R18, 0x1, -R29.reuse ;  /* 0x000000011212d824 */ /* 0x100fe400078e0a1d */
[----:B------:R-:W-:Y:S01]  /*b510*/  @!P2 IMAD.IADD R21, R21, 0x1, -R29 ;  /* 0x000000011515a824 */ /* 0x000fe200078e0a1d */
[----:B----4-:R-:W-:Y:S02]  /*b520*/  IABS R5, R25 ;  /* 0x0000001900057213 */ /* 0x010fe40000000000 */
[----:B------:R-:W2:Y:S01]  /*b530*/  LDL.LU R25, [R1+0x30c] ;  /* 0x00030c0001197983 */ /* 0x000ea20000300800 */
[C---:B-----5:R-:W-:Y:S02]  /*b540*/  ISETP.GT.U32.AND P1, PT, R29.reuse, R26, PT ;  /* 0x0000001a1d00720c */ /* 0x060fe40003f24070 */
[C---:B------:R-:W-:Y:S02]  /*b550*/  ISETP.GT.U32.AND P0, PT, R29.reuse, R14, PT ;  /* 0x0000000e1d00720c */ /* 0x040fe40003f04070 */
[----:B------:R-:W-:-:S09]  /*b560*/  ISETP.GT.U32.AND P3, PT, R29, R15, PT ;  /* 0x0000000f1d00720c */ /* 0x000fd20003f64070 */
[--C-:B------:R-:W-:Y:S01]  /*b570*/  @!P1 IMAD.IADD R26, R26, 0x1, -R29.reuse ;  /* 0x000000011a1a9824 */ /* 0x100fe200078e0a1d */
[----:B------:R-:W-:Y:S01]  /*b580*/  ISETP.GT.U32.AND P4, PT, R29, R16, PT ;  /* 0x000000101d00720c */ /* 0x000fe20003f84070 */
[--C-:B------:R-:W-:Y:S02]  /*b590*/  @!P0 IMAD.IADD R14, R14, 0x1, -R29.reuse ;  /* 0x000000010e0e8824 */ /* 0x100fe400078e0a1d */
[----:B------:R-:W-:Y:S01]  /*b5a0*/  @!P3 IMAD.IADD R15, R15, 0x1, -R29 ;  /* 0x000000010f0fb824 */ /* 0x000fe200078e0a1d */
[----:B------:R-:W-:Y:S01]  /*b5b0*/  STL [R1+0x360], R11 ;  /* 0x0003600b01007387 */ /* 0x000fe20000100800 */
[C---:B------:R-:W-:Y:S02]  /*b5c0*/  ISETP.GT.U32.AND P6, PT, R29.reuse, R2, PT ;  /* 0x000000021d00720c */ /* 0x040fe40003fc4070 */
[C---:B------:R-:W-:Y:S02]  /*b5d0*/  ISETP.GT.U32.AND P1, PT, R29.reuse, R10, PT ;  /* 0x0000000a1d00720c */ /* 0x040fe40003f24070 */
[----:B------:R-:W-:-:S02]  /*b5e0*/  ISETP.GT.U32.AND P0, PT, R29, R19, PT ;  /* 0x000000131d00720c */ /* 0x000fc40003f04070 */
[----:B------:R-:W-:-:S07]  /*b5f0*/  ISETP.GT.U32.AND P3, PT, R29, R20, PT ;  /* 0x000000141d00720c */ /* 0x000fce0003f64070 */
[--C-:B------:R-:W-:Y:S01]  /*b600*/  @!P6 IMAD.IADD R2, R2, 0x1, -R29.reuse ;  /* 0x000000010202e824 */ /* 0x100fe200078e0a1d */
[C---:B------:R-:W-:Y:S01]  /*b610*/  ISETP.GT.U32.AND P6, PT, R29.reuse, R26, PT ;  /* 0x0000001a1d00720c */ /* 0x040fe20003fc4070 */
[--C-:B------:R-:W-:Y:S01]  /*b620*/  @!P1 IMAD.IADD R10, R10, 0x1, -R29.reuse ;  /* 0x000000010a0a9824 */ /* 0x100fe200078e0a1d */
[----:B------:R-:W-:Y:S01]  /*b630*/  ISETP.GT.U32.AND P1, PT, R29, R14, PT ;  /* 0x0000000e1d00720c */ /* 0x000fe20003f24070 */
[--C-:B------:R-:W-:Y:S01]  /*b640*/  @!P4 IMAD.IADD R16, R16, 0x1, -R29.reuse ;  /* 0x000000011010c824 */ /* 0x100fe200078e0a1d */
[----:B------:R-:W-:Y:S01]  /*b650*/  STL [R1+0x354], R12 ;  /* 0x0003540c01007387 */ /* 0x000fe20000100800 */
[--C-:B------:R-:W-:Y:S01]  /*b660*/  @!P0 IMAD.IADD R19, R19, 0x1, -R29.reuse ;  /* 0x0000000113138824 */ /* 0x100fe200078e0a1d */
[C---:B------:R-:W-:Y:S02]  /*b670*/  ISETP.GT.U32.AND P0, PT, R29.reuse, R15, PT ;  /* 0x0000000f1d00720c */ /* 0x040fe40003f04070 */
[----:B------:R-:W-:Y:S01]  /*b680*/  STL [R1+0x33c], R13 ;  /* 0x00033c0d01007387 */ /* 0x000fe20000100800 */
[----:B------:R-:W-:Y:S01]  /*b690*/  ISETP.GT.U32.AND P5, PT, R29, R17, PT ;  /* 0x000000111d00720c */ /* 0x000fe20003fa4070 */
[----:B------:R-:W-:-:S02]  /*b6a0*/  @!P3 IMAD.IADD R20, R20, 0x1, -R29 ;  /* 0x000000011414b824 */ /* 0x000fc400078e0a1d */
[----:B------:R-:W-:Y:S01]  /*b6b0*/  STL [R1+0x344], R4 ;  /* 0x0003440401007387 */ /* 0x000fe20000100800 */
[----:B------:R-:W-:-:S03]  /*b6c0*/  ISETP.GT.U32.AND P3, PT, R29, R16, PT ;  /* 0x000000101d00720c */ /* 0x000fc60003f64070 */
[----:B------:R-:W-:Y:S04]  /*b6d0*/  STL [R1+0x348], R18 ;  /* 0x0003481201007387 */ /* 0x000fe80000100800 */
[----:B------:R0:W-:Y:S04]  /*b6e0*/  STL [R1+0x340], R27 ;  /* 0x0003401b01007387 */ /* 0x0001e80000100800 */
[----:B------:R1:W-:Y:S01]  /*b6f0*/  STL [R1+0x34c], R21 ;  /* 0x00034c1501007387 */ /* 0x0003e20000100800 */
[----:B------:R-:W-:-:S03]  /*b700*/  @!P6 IMAD.IADD R26, R26, 0x1, -R29 ;  /* 0x000000011a1ae824 */ /* 0x000fc600078e0a1d */
[----:B0-----:R-:W4:Y:S01]  /*b710*/  LDL.LU R27, [R1+0x310] ;  /* 0x00031000011b7983 */ /* 0x001f220000300800 */
[----:B------:R-:W-:-:S03]  /*b720*/  @!P1 IMAD.IADD R14, R14, 0x1, -R29 ;  /* 0x000000010e0e9824 */ /* 0x000fc600078e0a1d */
[----:B------:R-:W5:Y:S01]  /*b730*/  LDL.LU R11, [R1+0x304] ;  /* 0x00030400010b7983 */ /* 0x000f620000300800 */
[----:B------:R-:W-:-:S03]  /*b740*/  ISETP.GT.U32.AND P2, PT, R29, R23, PT ;  /* 0x000000171d00720c */ /* 0x000fc60003f44070 */
[----:B------:R-:W5:Y:S01]  /*b750*/  LDL.LU R13, [R1+0x2ec] ;  /* 0x0002ec00010d7983 */ /* 0x000f620000300800 */
[----:B------:R-:W-:-:S03]  /*b760*/  @!P0 IMAD.IADD R15, R15, 0x1, -R29 ;  /* 0x000000010f0f8824 */ /* 0x000fc600078e0a1d */
[----:B------:R-:W5:Y:S01]  /*b770*/  LDL.LU R18, [R1+0x2f4] ;  /* 0x0002f40001127983 */ /* 0x000f620000300800 */
[----:B------:R-:W-:-:S03]  /*b780*/  @!P5 IMAD.IADD R17, R17, 0x1, -R29 ;  /* 0x000000011111d824 */ /* 0x000fc600078e0a1d */
[----:B-1----:R-:W5:Y:S01]  /*b790*/  LDL.LU R21, [R1+0x2f8] ;  /* 0x0002f80001157983 */ /* 0x002f620000300800 */
[----:B------:R-:W-:-:S03]  /*b7a0*/  @!P3 IMAD.IADD R16, R16, 0x1, -R29 ;  /* 0x000000011010b824 */ /* 0x000fc600078e0a1d */
[----:B------:R0:W-:Y:S04]  /*b7b0*/  STL [R1+0x328], R26 ;  /* 0x0003281a01007387 */ /* 0x0001e80000100800 */
[----:B0-----:R-:W5:Y:S04]  /*b7c0*/  LDL.LU R26, [R1+0x2fc] ;  /* 0x0002fc00011a7983 */ /* 0x001f680000300800 */
[----:B------:R0:W-:Y:S04]  /*b7d0*/  STL [R1+0x330], R14 ;  /* 0x0003300e01007387 */ /* 0x0001e80000100800 */
[----:B------:R-:W5:Y:S04]  /*b7e0*/  LDL.LU R12, [R1+0x2f0] ;  /* 0x0002f000010c7983 */ /* 0x000f680000300800 */
[----:B------:R1:W-:Y:S04]  /*b7f0*/  STL [R1+0x334], R15 ;  /* 0x0003340f01007387 */ /* 0x0003e80000100800 */
[----:B------:R-:W5:Y:S01]  /*b800*/  LDL.LU R4, [R1+0x2d8] ;  /* 0x0002d80001047983 */ /* 0x000f620000300800 */
[----:B---3--:R-:W-:-:S03]  /*b810*/  ISETP.GT.U32.AND P4, PT, R29, R22, PT ;  /* 0x000000161d00720c */ /* 0x008fc60003f84070 */
[----:B------:R-:W-:Y:S04]  /*b820*/  STL [R1+0x338], R16 ;  /* 0x0003381001007387 */ /* 0x000fe80000100800 */
[----:B0-----:R-:W3:Y:S01]  /*b830*/  LDL.LU R14, [R1+0x2e0] ;  /* 0x0002e000010e7983 */ /* 0x001ee20000300800 */
[----:B------:R-:W-:-:S03]  /*b840*/  @!P2 IMAD.IADD R23, R23, 0x1, -R29 ;  /* 0x000000011717a824 */ /* 0x000fc600078e0a1d */
[----:B-1----:R-:W3:Y:S01]  /*b850*/  LDL.LU R15, [R1+0x2e4] ;  /* 0x0002e400010f7983 */ /* 0x002ee20000300800 */
[C---:B------:R-:W-:Y:S01]  /*b860*/  ISETP.GT.U32.AND P5, PT, R29.reuse, R24, PT ;  /* 0x000000181d00720c */ /* 0x040fe20003fa4070 */
[----:B------:R-:W-:Y:S01]  /*b870*/  @!P4 IMAD.IADD R22, R22, 0x1, -R29 ;  /* 0x000000011616c824 */ /* 0x000fe200078e0a1d */
[----:B------:R-:W-:-:S11]  /*b880*/  ISETP.GT.U32.AND P4, PT, R29, R17, PT ;  /* 0x000000111d00720c */ /* 0x000fd60003f84070 */
[--C-:B------:R-:W-:Y:S01]  /*b890*/  @!P5 IMAD.IADD R24, R24, 0x1, -R29.reuse ;  /* 0x000000011818d824 */ /* 0x100fe200078e0a1d */
[----:B------:R-:W-:Y:S01]  /*b8a0*/  ISETP.GT.U32.AND P5, PT, R29, R23, PT ;  /* 0x000000171d00720c */ /* 0x000fe20003fa4070 */
[----:B------:R-:W-:-:S05]  /*b8b0*/  @!P4 IMAD.IADD R17, R17, 0x1, -R29 ;  /* 0x000000011111c824 */ /* 0x000fca00078e0a1d */
[----:B------:R0:W-:Y:S04]  /*b8c0*/  STL [R1+0x32c], R17 ;  /* 0x00032c1101007387 */ /* 0x0001e80000100800 */
[----:B0-----:R-:W3:Y:S03]  /*b8d0*/  LDL.LU R17, [R1+0x2e8] ;  /* 0x0002e80001117983 */ /* 0x001ee60000300800 */
[----:B------:R-:W-:Y:S01]  /*b8e0*/  @!P5 IMAD.IADD R23, R23, 0x1, -R29 ;  /* 0x000000011717d824 */ /* 0x000fe200078e0a1d */
[----:B------:R-:W3:Y:S04]  /*b8f0*/  LDL.LU R16, [R1+0x2dc] ;  /* 0x0002dc0001107983 */ /* 0x000ee80000300800 */
[----:B------:R0:W-:Y:S04]  /*b900*/  STL [R1+0x314], R23 ;  /* 0x0003141701007387 */ /* 0x0001e80000100800 */
[----:B0-----:R-:W3:Y:S01]  /*b910*/  LDL.LU R23, [R1+0x2c4] ;  /* 0x0002c40001177983 */ /* 0x001ee20000300800 */
[----:B------:R-:W-:-:S02]  /*b920*/  ISETP.GT.U32.AND P1, PT, R29, R10, PT ;  /* 0x0000000a1d00720c */ /* 0x000fc40003f24070 */
[C---:B------:R-:W-:Y:S02]  /*b930*/  ISETP.GT.U32.AND P0, PT, R29.reuse, R19, PT ;  /* 0x000000131d00720c */ /* 0x040fe40003f04070 */
[----:B------:R-:W-:-:S09]  /*b940*/  ISETP.GT.U32.AND P3, PT, R29, R20, PT ;  /* 0x000000141d00720c */ /* 0x000fd20003f64070 */
[--C-:B------:R-:W-:Y:S02]  /*b950*/  @!P1 IMAD.IADD R10, R10, 0x1, -R29.reuse ;  /* 0x000000010a0a9824 */ /* 0x100fe400078e0a1d */
[--C-:B------:R-:W-:Y:S01]  /*b960*/  @!P0 IMAD.IADD R19, R19, 0x1, -R29.reuse ;  /* 0x0000000113138824 */ /* 0x100fe200078e0a1d */
[C---:B------:R-:W-:Y:S02]  /*b970*/  ISETP.GT.U32.AND P4, PT, R29.reuse, R22, PT ;  /* 0x000000161d00720c */ /* 0x040fe40003f84070 */
[C---:B------:R-:W-:Y:S01]  /*b980*/  ISETP.GT.U32.AND P5, PT, R29.reuse, R24, PT ;  /* 0x000000181d00720c */ /* 0x040fe20003fa4070 */
[----:B------:R-:W-:Y:S01]  /*b990*/  @!P3 IMAD.IADD R20, R20, 0x1, -R29 ;  /* 0x000000011414b824 */ /* 0x000fe200078e0a1d */
[----:B--2---:R-:W-:-:S13]  /*b9a0*/  ISETP.GT.U32.AND P2, PT, R29, R25, PT ;  /* 0x000000191d00720c */ /* 0x004fda0003f44070 */
[----:B------:R-:W-:Y:S01]  /*b9b0*/  @!P2 IMAD.IADD R25, R25, 0x1, -R29 ;  /* 0x000000011919a824 */ /* 0x000fe200078e0a1d */
[----:B------:R-:W-:-:S04]  /*b9c0*/  ISETP.GT.U32.AND P2, PT, R29, R2, PT ;  /* 0x000000021d00720c */ /* 0x000fc80003f44070 */
[----:B------:R-:W-:-:S09]  /*b9d0*/  ISETP.GT.U32.AND P6, PT, R29, R25, PT ;  /* 0x000000191d00720c */ /* 0x000fd20003fc4070 */
[----:B------:R-:W-:-:S04]  /*b9e0*/  @!P2 IMAD.IADD R2, R2, 0x1, -R29 ;  /* 0x000000010202a824 */ /* 0x000fc800078e0a1d */
[--C-:B------:R-:W-:Y:S01]  /*b9f0*/  @!P6 IMAD.IADD R25, R25, 0x1, -R29.reuse ;  /* 0x000000011919e824 */ /* 0x100fe200078e0a1d */
[----:B------:R-:W-:Y:S01]  /*ba00*/  STL [R1+0x31c], R2 ;  /* 0x00031c0201007387 */ /* 0x000fe20000100800 */
[--C-:B------:R-:W-:Y:S02]  /*ba10*/  @!P4 IMAD.IADD R22, R22, 0x1, -R29.reuse ;  /* 0x000000011616c824 */ /* 0x100fe400078e0a1d */
[----:B------:R-:W-:Y:S01]  /*ba20*/  @!P5 IMAD.IADD R24, R24, 0x1, -R29 ;  /* 0x000000011818d824 */ /* 0x000fe200078e0a1d */
[----:B------:R-:W-:Y:S04]  /*ba30*/  STL [R1+0x320], R10 ;  /* 0x0003200a01007387 */ /* 0x000fe80000100800 */
[----:B------:R-:W-:Y:S04]  /*ba40*/  STL [R1+0x324], R19 ;  /* 0x0003241301007387 */ /* 0x000fe80000100800 */
[----:B------:R-:W-:Y:S04]  /*ba50*/  STL [R1+0x318], R20 ;  /* 0x0003181401007387 */ /* 0x000fe80000100800 */
[----:B------:R-:W-:Y:S04]  /*ba60*/  STL [R1+0x300], R22 ;  /* 0x0003001601007387 */ /* 0x000fe80000100800 */
[----:B------:R0:W-:Y:S04]  /*ba70*/  STL [R1+0x308], R24 ;  /* 0x0003081801007387 */ /* 0x0001e80000100800 */
[----:B0-----:R-:W2:Y:S04]  /*ba80*/  LDL.LU R24, [R1+0x2cc] ;  /* 0x0002cc0001187983 */ /* 0x001ea80000300800 */
[----:B------:R-:W2:Y:S04]  /*ba90*/  LDL.LU R19, [R1+0x2d0] ;  /* 0x0002d00001137983 */ /* 0x000ea80000300800 */
[----:B------:R-:W2:Y:S01]  /*baa0*/  LDL.LU R20, [R1+0x2d4] ;  /* 0x0002d40001147983 */ /* 0x000ea20000300800 */
[----:B----4-:R-:W-:-:S02]  /*bab0*/  ISETP.GT.U32.AND P2, PT, R29, R27, PT ;  /* 0x0000001b1d00720c */ /* 0x010fc40003f44070 */
[C---:B-----5:R-:W-:Y:S02]  /*bac0*/  ISETP.GT.U32.AND P1, PT, R29.reuse, R11, PT ;  /* 0x0000000b1d00720c */ /* 0x060fe40003f24070 */
[----:B------:R-:W-:-:S09]  /*bad0*/  ISETP.GT.U32.AND P0, PT, R29, R13, PT ;  /* 0x0000000d1d00720c */ /* 0x000fd20003f04070 */
[--C-:B------:R-:W-:Y:S02]  /*bae0*/  @!P2 IMAD.IADD R27, R27, 0x1, -R29.reuse ;  /* 0x000000011b1ba824 */ /* 0x100fe400078e0a1d */
[--C-:B------:R-:W-:Y:S01]  /*baf0*/  @!P1 IMAD.IADD R11, R11, 0x1, -R29.reuse ;  /* 0x000000010b0b9824 */ /* 0x100fe200078e0a1d */
[----:B------:R-:W-:Y:S01]  /*bb00*/  ISETP.GT.U32.AND P3, PT, R29, R18, PT ;  /* 0x000000121d00720c */ /* 0x000fe20003f64070 */
[----:B------:R-:W-:Y:S01]  /*bb10*/  @!P0 IMAD.IADD R13, R13, 0x1, -R29 ;  /* 0x000000010d0d8824 */ /* 0x000fe200078e0a1d */
[C---:B------:R-:W-:Y:S02]  /*bb20*/  ISETP.GT.U32.AND P6, PT, R29.reuse, R12, PT ;  /* 0x0000000c1d00720c */ /* 0x040fe40003fc4070 */
[----:B------:R-:W-:-:S11]  /*bb30*/  ISETP.GT.U32.AND P2, PT, R29, R4, PT ;  /* 0x000000041d00720c */ /* 0x000fd60003f44070 */
[--C-:B------:R-:W-:Y:S01]  /*bb40*/  @!P6 IMAD.IADD R12, R12, 0x1, -R29.reuse ;  /* 0x000000010c0ce824 */ /* 0x100fe200078e0a1d */
[C---:B------:R-:W-:Y:S02]  /*bb50*/  ISETP.GT.U32.AND P6, PT, R29.reuse, R27, PT ;  /* 0x0000001b1d00720c */ /* 0x040fe40003fc4070 */
[C---:B---3--:R-:W-:Y:S01]  /*bb60*/  ISETP.GT.U32.AND P1, PT, R29.reuse, R14, PT ;  /* 0x0000000e1d00720c */ /* 0x048fe20003f24070 */
[--C-:B------:R-:W-:Y:S01]  /*bb70*/  @!P2 IMAD.IADD R4, R4, 0x1, -R29.reuse ;  /* 0x000000010404a824 */ /* 0x100fe200078e0a1d */
[C---:B------:R-:W-:Y:S02]  /*bb80*/  ISETP.GT.U32.AND P4, PT, R29.reuse, R21, PT ;  /* 0x000000151d00720c */ /* 0x040fe40003f84070 */
[C---:B------:R-:W-:Y:S02]  /*bb90*/  ISETP.GT.U32.AND P2, PT, R29.reuse, R11, PT ;  /* 0x0000000b1d00720c */ /* 0x040fe40003f44070 */
[C---:B------:R-:W-:Y:S01]  /*bba0*/  ISETP.GT.U32.AND P5, PT, R29.reuse, R26, PT ;  /* 0x0000001a1d00720c */ /* 0x040fe20003fa4070 */
[----:B------:R-:W-:Y:S01]  /*bbb0*/  @!P3 IMAD.IADD R18, R18, 0x1, -R29 ;  /* 0x000000011212b824 */ /* 0x000fe200078e0a1d */
[----:B------:R-:W-:-:S05]  /*bbc0*/  ISETP.GT.U32.AND P0, PT, R29, R15, PT ;  /* 0x0000000f1d00720c */ /* 0x000fca0003f04070 */
[--C-:B------:R-:W-:Y:S01]  /*bbd0*/  @!P1 IMAD.IADD R14, R14, 0x1, -R29.reuse ;  /* 0x000000010e0e9824 */ /* 0x100fe200078e0a1d */
[----:B------:R-:W-:Y:S01]  /*bbe0*/  ISETP.GT.U32.AND P1, PT, R29, R13, PT ;  /* 0x0000000d1d00720c */ /* 0x000fe20003f24070 */
[--C-:B------:R-:W-:Y:S01]  /*bbf0*/  @!P6 IMAD.IADD R27, R27, 0x1, -R29.reuse ;  /* 0x000000011b1be824 */ /* 0x100fe200078e0a1d */
[----:B------:R0:W-:Y:S01]  /*bc00*/  STL [R1+0x30c], R25 ;  /* 0x00030c1901007387 */ /* 0x0001e20000100800 */
[--C-:B------:R-:W-:Y:S02]  /*bc10*/  @!P4 IMAD.IADD R21, R21, 0x1, -R29.reuse ;  /* 0x000000011515c824 */ /* 0x100fe400078e0a1d */
[--C-:B------:R-:W-:Y:S01]  /*bc20*/  @!P2 IMAD.IADD R11, R11, 0x1, -R29.reuse ;  /* 0x000000010b0ba824 */ /* 0x100fe200078e0a1d */
[----:B------:R-:W3:Y:S01]  /*bc30*/  LDL.LU R22, [R1+0x2c8] ;  /* 0x0002c80001167983 */ /* 0x000ee20000300800 */
[----:B------:R-:W-:-:S03]  /*bc40*/  @!P5 IMAD.IADD R26, R26, 0x1, -R29 ;  /* 0x000000011a1ad824 */ /* 0x000fc600078e0a1d */
[----:B0-----:R-:W4:Y:S03]  /*bc50*/  LDL.LU R25, [R1+0x2b0] ;  /* 0x0002b00001197983 */ /* 0x001f260000300800 */
[--C-:B------:R-:W-:Y:S01]  /*bc60*/  @!P1 IMAD.IADD R13, R13, 0x1, -R29.reuse ;  /* 0x000000010d0d9824 */ /* 0x100fe200078e0a1d */
[C---:B------:R-:W-:Y:S01]  /*bc70*/  ISETP.GT.U32.AND P3, PT, R29.reuse, R17, PT ;  /* 0x000000111d00720c */ /* 0x040fe20003f64070 */
[----:B------:R0:W-:Y:S01]  /*bc80*/  STL [R1+0x310], R27 ;  /* 0x0003101b01007387 */ /* 0x0001e20000100800 */
[----:B------:R-:W-:Y:S01]  /*bc90*/  ISETP.GT.U32.AND P4, PT, R29, R16, PT ;  /* 0x000000101d00720c */ /* 0x000fe20003f84070 */
[--C-:B------:R-:W-:Y:S01]  /*bca0*/  @!P0 IMAD.IADD R15, R15, 0x1, -R29.reuse ;  /* 0x000000010f0f8824 */ /* 0x100fe200078e0a1d */
[----:B------:R-:W-:Y:S01]  /*bcb0*/  ISETP.GT.U32.AND P0, PT, R29, R18, PT ;  /* 0x000000121d00720c */ /* 0x000fe20003f04070 */
[----:B0-----:R-:W5:Y:S08]  /*bcc0*/  LDL.LU R27, [R1+0x2b8] ;  /* 0x0002b800011b7983 */ /* 0x001f700000300800 */
[----:B------:R-:W-:Y:S01]  /*bcd0*/  @!P3 IMAD.IADD R17, R17, 0x1, -R29 ;  /* 0x000000011111b824 */ /* 0x000fe200078e0a1d */
[----:B------:R-:W5:Y:S01]  /*bce0*/  LDL.LU R2, [R1+0x2bc] ;  /* 0x0002bc0001027983 */ /* 0x000f620000300800 */
[----:B------:R-:W-:-:S03]  /*bcf0*/  ISETP.GT.U32.AND P5, PT, R29, R23, PT ;  /* 0x000000171d00720c */ /* 0x000fc60003fa4070 */
[----:B------:R0:W-:Y:S01]  /*bd00*/  STL [R1+0x304], R11 ;  /* 0x0003040b01007387 */ /* 0x0001e20000100800 */
[----:B------:R-:W-:-:S03]  /*bd10*/  ISETP.GT.U32.AND P3, PT, R29, R21, PT ;  /* 0x000000151d00720c */ /* 0x000fc60003f64070 */
[----:B------:R-:W5:Y:S04]  /*bd20*/  LDL.LU R10, [R1+0x2c0] ;  /* 0x0002c000010a7983 */ /* 0x000f680000300800 */
[----:B------:R1:W-:Y:S04]  /*bd30*/  STL [R1+0x2ec], R13 ;  /* 0x0002ec0d01007387 */ /* 0x0003e80000100800 */
[----:B0-----:R-:W5:Y:S01]  /*bd40*/  LDL.LU R11, [R1+0x2b4] ;  /* 0x0002b400010b7983 */ /* 0x001f620000300800 */
[----:B------:R-:W-:-:S03]  /*bd50*/  @!P4 IMAD.IADD R16, R16, 0x1, -R29 ;  /* 0x000000011010c824 */ /* 0x000fc600078e0a1d */
[----:B-1----:R-:W5:Y:S01]  /*bd60*/  LDL.LU R13, [R1+0x29c] ;  /* 0x00029c00010d7983 */ /* 0x002f620000300800 */
[----:B------:R-:W-:Y:S01]  /*bd70*/  ISETP.GT.U32.AND P4, PT, R29, R26, PT ;  /* 0x0000001a1d00720c */ /* 0x000fe20003f84070 */
[--C-:B------:R-:W-:Y:S01]  /*bd80*/  @!P5 IMAD.IADD R23, R23, 0x1, -R29.reuse ;  /* 0x000000011717d824 */ /* 0x100fe200078e0a1d */
[----:B------:R-:W-:Y:S01]  /*bd90*/  ISETP.GT.U32.AND P5, PT, R29, R12, PT ;  /* 0x0000000c1d00720c */ /* 0x000fe20003fa4070 */
[--C-:B------:R-:W-:Y:S01]  /*bda0*/  @!P3 IMAD.IADD R21, R21, 0x1, -R29.reuse ;  /* 0x000000011515b824 */ /* 0x100fe200078e0a1d */
[C---:B------:R-:W-:Y:S01]  /*bdb0*/  ISETP.GT.U32.AND P2, PT, R29.reuse, R4, PT ;  /* 0x000000041d00720c */ /* 0x040fe20003f44070 */
[--C-:B------:R-:W-:Y:S01]  /*bdc0*/  @!P0 IMAD.IADD R18, R18, 0x1, -R29.reuse ;  /* 0x0000000112128824 */ /* 0x100fe200078e0a1d */
[C---:B------:R-:W-:Y:S02]  /*bdd0*/  ISETP.GT.U32.AND P1, PT, R29.reuse, R14, PT ;  /* 0x0000000e1d00720c */ /* 0x040fe40003f24070 */
[C---:B------:R-:W-:Y:S02]  /*bde0*/  ISETP.GT.U32.AND P3, PT, R29.reuse, R17, PT ;  /* 0x000000111d00720c */ /* 0x040fe40003f64070 */
[----:B------:R-:W-:Y:S01]  /*bdf0*/  ISETP.GT.U32.AND P0, PT, R29, R15, PT ;  /* 0x0000000f1d00720c */ /* 0x000fe20003f04070 */
[----:B------:R0:W-:Y:S02]  /*be00*/  STL [R1+0x2f4], R18 ;  /* 0x0002f41201007387 */ /* 0x0001e40000100800 */
[----:B------:R-:W-:-:S02]  /*be10*/  @!P4 IMAD.IADD R26, R26, 0x1, -R29 ;  /* 0x000000011a1ac824 */ /* 0x000fc400078e0a1d */
[--C-:B------:R-:W-:Y:S01]  /*be20*/  @!P5 IMAD.IADD R12, R12, 0x1, -R29.reuse ;  /* 0x000000010c0cd824 */ /* 0x100fe200078e0a1d */
[----:B0-----:R-:W5:Y:S01]  /*be30*/  LDL.LU R18, [R1+0x2a4] ;  /* 0x0002a40001127983 */ /* 0x001f620000300800 */
[--C-:B------:R-:W-:Y:S02]  /*be40*/  @!P2 IMAD.IADD R4, R4, 0x1, -R29.reuse ;  /* 0x000000010404a824 */ /* 0x100fe400078e0a1d */
[--C-:B------:R-:W-:Y:S01]  /*be50*/  @!P1 IMAD.IADD R14, R14, 0x1, -R29.reuse ;  /* 0x000000010e0e9824 */ /* 0x100fe200078e0a1d */
[----:B------:R0:W-:Y:S01]  /*be60*/  STL [R1+0x2f8], R21 ;  /* 0x0002f81501007387 */ /* 0x0001e20000100800 */
[--C-:B------:R-:W-:Y:S02]  /*be70*/  @!P3 IMAD.IADD R17, R17, 0x1, -R29.reuse ;  /* 0x000000011111b824 */ /* 0x100fe400078e0a1d */
[----:B------:R-:W-:Y:S01]  /*be80*/  @!P0 IMAD.IADD R15, R15, 0x1, -R29 ;  /* 0x000000010f0f8824 */ /* 0x000fe200078e0a1d */
[----:B0-----:R-:W5:Y:S04]  /*be90*/  LDL.LU R21, [R1+0x2a8] ;  /* 0x0002a80001157983 */ /* 0x001f680000300800 */
[----:B------:R0:W-:Y:S04]  /*bea0*/  STL [R1+0x2fc], R26 ;  /* 0x0002fc1a01007387 */ /* 0x0001e80000100800 */
[----:B0-----:R-:W5:Y:S04]  /*beb0*/  LDL.LU R26, [R1+0x2ac] ;  /* 0x0002ac00011a7983 */ /* 0x001f680000300800 */
[----:B------:R-:W-:Y:S04]  /*bec0*/  STL [R1+0x2f0], R12 ;  /* 0x0002f00c01007387 */ /* 0x000fe80000100800 */
[----:B------:R-:W-:Y:S04]  /*bed0*/  STL [R1+0x2d8], R4 ;  /* 0x0002d80401007387 */ /* 0x000fe80000100800 */
[----:B------:R-:W-:Y:S04]  /*bee0*/  STL [R1+0x2e0], R14 ;  /* 0x0002e00e01007387 */ /* 0x000fe80000100800 */
[----:B------:R0:W-:Y:S04]  /*bef0*/  STL [R1+0x2e8], R17 ;  /* 0x0002e81101007387 */ /* 0x0001e80000100800 */
[----:B------:R-:W-:Y:S04]  /*bf00*/  STL [R1+0x2e4], R15 ;  /* 0x0002e40f01007387 */ /* 0x000fe80000100800 */
[----:B0-----:R-:W5:Y:S01]  /*bf10*/  LDL R17, [R1+0x2e04] ;  /* 0x002e040001117983 */ /* 0x001f620000100800 */
[----:B------:R-:W-:-:S02]  /*bf20*/  ISETP.GT.U32.AND P6, PT, R29, R23, PT ;  /* 0x000000171d00720c */ /* 0x000fc40003fc4070 */
[----:B------:R-:W-:-:S11]  /*bf30*/  ISETP.GT.U32.AND P4, PT, R29, R16, PT ;  /* 0x000000101d00720c */ /* 0x000fd60003f84070 */
[----:B------:R-:W-:Y:S01]  /*bf40*/  @!P6 IMAD.IADD R23, R23, 0x1, -R29 ;  /* 0x000000011717e824 */ /* 0x000fe200078e0a1d */
[C---:B--2---:R-:W-:Y:S02]  /*bf50*/  ISETP.GT.U32.AND P5, PT, R29.reuse, R24, PT ;  /* 0x000000181d00720c */ /* 0x044fe40003fa4070 */
[C---:B------:R-:W-:Y:S02]  /*bf60*/  ISETP.GT.U32.AND P2, PT, R29.reuse, R19, PT ;  /* 0x000000131d00720c */ /* 0x040fe40003f44070 */
[----:B------:R-:W-:-:S09]  /*bf70*/  ISETP.GT.U32.AND P1, PT, R29, R20, PT ;  /* 0x000000141d00720c */ /* 0x000fd20003f24070 */
[--C-:B------:R-:W-:Y:S02]  /*bf80*/  @!P5 IMAD.IADD R24, R24, 0x1, -R29.reuse ;  /* 0x000000011818d824 */ /* 0x100fe400078e0a1d */
[--C-:B------:R-:W-:Y:S02]  /*bf90*/  @!P2 IMAD.IADD R19, R19, 0x1, -R29.reuse ;  /* 0x000000011313a824 */ /* 0x100fe400078e0a1d */
[--C-:B------:R-:W-:Y:S02]  /*bfa0*/  @!P1 IMAD.IADD R20, R20, 0x1, -R29.reuse ;  /* 0x0000000114149824 */ /* 0x100fe400078e0a1d */
[----:B------:R-:W-:Y:S01]  /*bfb0*/  @!P4 IMAD.IADD R16, R16, 0x1, -R29 ;  /* 0x000000011010c824 */ /* 0x000fe200078e0a1d */
[----:B------:R0:W-:Y:S04]  /*bfc0*/  STL [R1+0x2c4], R23 ;  /* 0x0002c41701007387 */ /* 0x0001e80000100800 */
[----:B------:R1:W-:Y:S04]  /*bfd0*/  STL [R1+0x2dc], R16 ;  /* 0x0002dc1001007387 */ /* 0x0003e80000100800 */
[----:B0-----:R-:W2:Y:S04]  /*bfe0*/  LDL.LU R23, [R1+0x2a0] ;  /* 0x0002a00001177983 */ /* 0x001ea80000300800 */
[----:B------:R-:W2:Y:S04]  /*bff0*/  LDL.LU R12, [R1+0x288] ;  /* 0x00028800010c7983 */ /* 0x000ea80000300800 */
[----:B------:R-:W2:Y:S04]  /*c000*/  LDL.LU R14, [R1+0x290] ;  /* 0x00029000010e7983 */ /* 0x000ea80000300800 */
[----:B------:R-:W2:Y:S04]  /*c010*/  LDL.LU R15, [R1+0x294] ;  /* 0x00029400010f7983 */ /* 0x000ea80000300800 */
[----:B-1----:R-:W2:Y:S01]  /*c020*/  LDL.LU R16, [R1+0x298] ;  /* 0x0002980001107983 */ /* 0x002ea20000300800 */
[----:B---3--:R-:W-:-:S02]  /*c030*/  ISETP.GT.U32.AND P0, PT, R29, R22, PT ;  /* 0x000000161d00720c */ /* 0x008fc40003f04070 */
[----:B----4-:R-:W-:-:S11]  /*c040*/  ISETP.GT.U32.AND P3, PT, R29, R25, PT ;  /* 0x000000191d00720c */ /* 0x010fd60003f64070 */
[----:B------:R-:W-:Y:S01]  /*c050*/  @!P0 IMAD.IADD R22, R22, 0x1, -R29 ;  /* 0x0000000116168824 */ /* 0x000fe200078e0a1d */
[C---:B-----5:R-:W-:Y:S02]  /*c060*/  ISETP.GT.U32.AND P6, PT, R29.reuse, R2, PT ;  /* 0x000000021d00720c */ /* 0x060fe40003fc4070 */
[C---:B------:R-:W-:Y:S02]  /*c070*/  ISETP.GT.U32.AND P5, PT, R29.reuse, R10, PT ;  /* 0x0000000a1d00720c */ /* 0x040fe40003fa4070 */
[C---:B------:R-:W-:Y:S02]  /*c080*/  ISETP.GT.U32.AND P2, PT, R29.reuse, R11, PT ;  /* 0x0000000b1d00720c */ /* 0x040fe40003f44070 */
[----:B------:R-:W-:-:S07]  /*c090*/  ISETP.GT.U32.AND P1, PT, R29, R13, PT ;  /* 0x0000000d1d00720c */ /* 0x000fce0003f24070 */
[--C-:B------:R-:W-:Y:S01]  /*c0a0*/  @!P6 IMAD.IADD R2, R2, 0x1, -R29.reuse ;  /* 0x000000010202e824 */ /* 0x100fe200078e0a1d */
[C---:B------:R-:W-:Y:S01]  /*c0b0*/  ISETP.GT.U32.AND P6, PT, R29.reuse, R24, PT ;  /* 0x000000181d00720c */ /* 0x040fe20003fc4070 */
[--C-:B------:R-:W-:Y:S01]  /*c0c0*/  @!P5 IMAD.IADD R10, R10, 0x1, -R29.reuse ;  /* 0x000000010a0ad824 */ /* 0x100fe200078e0a1d */
[----:B------:R-:W-:Y:S01]  /*c0d0*/  ISETP.GT.U32.AND P5, PT, R29, R19, PT ;  /* 0x000000131d00720c */ /* 0x000fe20003fa4070 */
[--C-:B------:R-:W-:Y:S01]  /*c0e0*/  @!P2 IMAD.IADD R11, R11, 0x1, -R29.reuse ;  /* 0x000000010b0ba824 */ /* 0x100fe200078e0a1d */
[----:B------:R-:W-:Y:S01]  /*c0f0*/  ISETP.GT.U32.AND P2, PT, R29, R20, PT ;  /* 0x000000141d00720c */ /* 0x000fe20003f44070 */
[----:B------:R-:W-:Y:S01]  /*c100*/  @!P1 IMAD.IADD R13, R13, 0x1, -R29 ;  /* 0x000000010d0d9824 */ /* 0x000fe200078e0a1d */
[----:B------:R-:W-:-:S07]  /*c110*/  ISETP.GT.U32.AND P1, PT, R29, R22, PT ;  /* 0x000000161d00720c */ /* 0x000fce0003f24070 */
[--C-:B------:R-:W-:Y:S01]  /*c120*/  @!P6 IMAD.IADD R24, R24, 0x1, -R29.reuse ;  /* 0x000000011818e824 */ /* 0x100fe200078e0a1d */
[----:B------:R-:W-:Y:S01]  /*c130*/  ISETP.GT.U32.AND P0, PT, R29, R18, PT ;  /* 0x000000121d00720c */ /* 0x000fe20003f04070 */
[----:B------:R-:W-:-:S03]  /*c140*/  @!P5 IMAD.IADD R19, R19, 0x1, -R29 ;  /* 0x000000011313d824 */ /* 0x000fc600078e0a1d */
[----:B------:R0:W-:Y:S01]  /*c150*/  STL [R1+0x2cc], R24 ;  /* 0x0002cc1801007387 */ /* 0x0001e20000100800 */
[--C-:B------:R-:W-:Y:S02]  /*c160*/  @!P3 IMAD.IADD R25, R25, 0x1, -R29.reuse ;  /* 0x000000011919b824 */ /* 0x100fe400078e0a1d */
[--C-:B------:R-:W-:Y:S02]  /*c170*/  @!P2 IMAD.IADD R20, R20, 0x1, -R29.reuse ;  /* 0x000000011414a824 */ /* 0x100fe400078e0a1d */
[--C-:B------:R-:W-:Y:S01]  /*c180*/  @!P1 IMAD.IADD R22, R22, 0x1, -R29.reuse ;  /* 0x0000000116169824 */ /* 0x100fe200078e0a1d */
[----:B0-----:R-:W3:Y:S03]  /*c190*/  LDL.LU R24, [R1+0x28c] ;  /* 0x00028c0001187983 */ /* 0x001ee60000300800 */
[--C-:B------:R-:W-:Y:S01]  /*c1a0*/  @!P0 IMAD.IADD R18, R18, 0x1, -R29.reuse ;  /* 0x0000000112128824 */ /* 0x100fe200078e0a1d */
[----:B------:R-:W-:Y:S01]  /*c1b0*/  ISETP.GT.U32.AND P0, PT, R29, R25, PT ;  /* 0x000000191d00720c */ /* 0x000fe20003f04070 */
[----:B------:R0:W-:Y:S04]  /*c1c0*/  STL [R1+0x2d0], R19 ;  /* 0x0002d01301007387 */ /* 0x0001e80000100800 */
[----:B------:R-:W4:Y:S04]  /*c1d0*/  LDL.LU R9, [R1+0x274] ;  /* 0x0002740001097983 */ /* 0x000f280000300800 */
[----:B------:R1:W-:Y:S04]  /*c1e0*/  STL [R1+0x2d4], R20 ;  /* 0x0002d41401007387 */ /* 0x0003e80000100800 */
[----:B------:R-:W-:Y:S01]  /*c1f0*/  @!P0 IMAD.IADD R25, R25, 0x1, -R29 ;  /* 0x0000000119198824 */ /* 0x000fe200078e0a1d */
[----:B------:R-:W-:-:S02]  /*c200*/  IABS R4, R17 ;  /* 0x0000001100047213 */ /* 0x000fc40000000000 */
[----:B------:R-:W5:Y:S04]  /*c210*/  LDL.LU R17, [R1+0x27c] ;  /* 0x00027c0001117983 */ /* 0x000f680000300800 */
[----:B------:R1:W-:Y:S04]  /*c220*/  STL [R1+0x2c8], R22 ;  /* 0x0002c81601007387 */ /* 0x0003e80000100800 */
[----:B0-----:R-:W3:Y:S04]  /*c230*/  LDL.LU R19, [R1+0x280] ;  /* 0x0002800001137983 */ /* 0x001ee80000300800 */
[----:B-1----:R-:W3:Y:S04]  /*c240*/  LDL.LU R20, [R1+0x284] ;  /* 0x0002840001147983 */ /* 0x002ee80000300800 */
[----:B------:R0:W-:Y:S04]  /*c250*/  STL [R1+0x2b0], R25 ;  /* 0x0002b01901007387 */ /* 0x0001e80000100800 */
[----:B------:R-:W3:Y:S01]  /*c260*/  LDL.LU R22, [R1+0x278] ;  /* 0x0002780001167983 */ /* 0x000ee20000300800 */
[----:B------:R-:W-:-:S02]  /*c270*/  ISETP.GT.U32.AND P4, PT, R29, R27, PT ;  /* 0x0000001b1d00720c */ /* 0x000fc40003f84070 */
[C---:B------:R-:W-:Y:S02]  /*c280*/  ISETP.GT.U32.AND P3, PT, R29.reuse, R21, PT ;  /* 0x000000151d00720c */ /* 0x040fe40003f64070 */
[----:B------:R-:W-:Y:S01]  /*c290*/  ISETP.GT.U32.AND P5, PT, R29, R10, PT ;  /* 0x0000000a1d00720c */ /* 0x000fe20003fa4070 */
[----:B0-----:R-:W3:Y:S08]  /*c2a0*/  LDL.LU R25, [R1+0x260] ;  /* 0x0002600001197983 */ /* 0x001ef00000300800 */
[--C-:B------:R-:W-:Y:S01]  /*c2b0*/  @!P4 IMAD.IADD R27, R27, 0x1, -R29.reuse ;  /* 0x000000011b1bc824 */ /* 0x100fe200078e0a1d */
[----:B------:R-:W-:Y:S01]  /*c2c0*/  ISETP.GT.U32.AND P4, PT, R29, R26, PT ;  /* 0x0000001a1d00720c */ /* 0x000fe20003f84070 */
[----:B------:R-:W-:Y:S01]  /*c2d0*/  @!P3 IMAD.IADD R21, R21, 0x1, -R29 ;  /* 0x000000011515b824 */ /* 0x000fe200078e0a1d */
[----:B------:R-:W-:-:S02]  /*c2e0*/  ISETP.GT.U32.AND P2, PT, R29, R11, PT ;  /* 0x0000000b1d00720c */ /* 0x000fc40003f44070 */
[----:B------:R-:W-:-:S09]  /*c2f0*/  ISETP.GT.U32.AND P3, PT, R29, R27, PT ;  /* 0x0000001b1d00720c */ /* 0x000fd20003f64070 */
[--C-:B------:R-:W-:Y:S01]  /*c300*/  @!P4 IMAD.IADD R26, R26, 0x1, -R29.reuse ;  /* 0x000000011a1ac824 */ /* 0x100fe200078e0a1d */
[C---:B------:R-:W-:Y:S01]  /*c310*/  ISETP.GT.U32.AND P4, PT, R29.reuse, R2, PT ;  /* 0x000000021d00720c */ /* 0x040fe20003f84070 */
[--C-:B------:R-:W-:Y:S01]  /*c320*/  @!P5 IMAD.IADD R10, R10, 0x1, -R29.reuse ;  /* 0x000000010a0ad824 */ /* 0x100fe200078e0a1d */
[C---:B------:R-:W-:Y:S02]  /*c330*/  ISETP.GT.U32.AND P1, PT, R29.reuse, R13, PT ;  /* 0x0000000d1d00720c */ /* 0x040fe40003f24070 */
[----:B------:R-:W-:Y:S01]  /*c340*/  ISETP.GT.U32.AND P6, PT, R29, R26, PT ;  /* 0x0000001a1d00720c */ /* 0x000fe20003fc4070 */
[--C-:B------:R-:W-:Y:S02]  /*c350*/  @!P3 IMAD.IADD R27, R27, 0x1, -R29.reuse ;  /* 0x000000011b1bb824 */ /* 0x100fe400078e0a1d */
[----:B------:R-:W-:-:S06]  /*c360*/  @!P2 IMAD.IADD R11, R11, 0x1, -R29 ;  /* 0x000000010b0ba824 */ /* 0x000fcc00078e0a1d */
[----:B------:R-:W-:Y:S01]  /*c370*/  @!P4 IMAD.IADD R2, R2, 0x1, -R29 ;  /* 0x000000010202c824 */ /* 0x000fe200078e0a1d */
[----:B------:R0:W-:Y:S01]  /*c380*/  STL [R1+0x2b8], R27 ;  /* 0x0002b81b01007387 */ /* 0x0001e20000100800 */
[----:B--2---:R-:W-:-:S03]  /*c390*/  ISETP.GT.U32.AND P4, PT, R29, R23, PT ;  /* 0x000000171d00720c */ /* 0x004fc60003f84070 */
[----:B0-----:R-:W2:Y:S01]  /*c3a0*/  LDL.LU R27, [R1+0x268] ;  /* 0x00026800011b7983 */ /* 0x001ea20000300800 */
[C---:B------:R-:W-:Y:S02]  /*c3b0*/  ISETP.GT.U32.AND P5, PT, R29.reuse, R12, PT ;  /* 0x0000000c1d00720c */ /* 0x040fe40003fa4070 */
[C---:B------:R-:W-:Y:S01]  /*c3c0*/  ISETP.GT.U32.AND P2, PT, R29.reuse, R14, PT ;  /* 0x0000000e1d00720c */ /* 0x040fe20003f44070 */
[--C-:B------:R-:W-:Y:S01]  /*c3d0*/  @!P6 IMAD.IADD R26, R26, 0x1, -R29.reuse ;  /* 0x000000011a1ae824 */ /* 0x100fe200078e0a1d */
[----:B------:R-:W-:Y:S01]  /*c3e0*/  ISETP.GT.U32.AND P0, PT, R29, R18, PT ;  /* 0x000000121d00720c */ /* 0x000fe20003f04070 */
[----:B------:R-:W-:Y:S01]  /*c3f0*/  @!P1 IMAD.IADD R13, R13, 0x1, -R29 ;  /* 0x000000010d0d9824 */ /* 0x000fe200078e0a1d */
[----:B------:R-:W-:-:S03]  /*c400*/  ISETP.GT.U32.AND P1, PT, R29, R15, PT ;  /* 0x0000000f1d00720c */ /* 0x000fc60003f24070 */
[----:B------:R-:W-:Y:S01]  /*c410*/  @!P4 IMAD.IADD R23, R23, 0x1, -R29 ;  /* 0x000000011717c824 */ /* 0x000fe200078e0a1d */
[----:B------:R-:W-:-:S03]  /*c420*/  ISETP.GT.U32.AND P3, PT, R29, R21, PT ;  /* 0x000000151d00720c */ /* 0x000fc60003f64070 */
[--C-:B------:R-:W-:Y:S02]  /*c430*/  @!P5 IMAD.IADD R12, R12, 0x1, -R29.reuse ;  /* 0x000000010c0cd824 */ /* 0x100fe400078e0a1d */
[--C-:B------:R-:W-:Y:S01]  /*c440*/  @!P2 IMAD.IADD R14, R14, 0x1, -R29.reuse ;  /* 0x000000010e0ea824 */ /* 0x100fe200078e0a1d */
[----:B------:R-:W-:Y:S01]  /*c450*/  STL [R1+0x2bc], R2 ;  /* 0x0002bc0201007387 */ /* 0x000fe20000100800 */
[--C-:B------:R-:W-:Y:S01]  /*c460*/  @!P0 IMAD.IADD R18, R18, 0x1, -R29.reuse ;  /* 0x0000000112128824 */ /* 0x100fe200078e0a1d */
[----:B------:R-:W-:Y:S01]  /*c470*/  ISETP.GT.U32.AND P0, PT, R29, R16, PT ;  /* 0x000000101d00720c */ /* 0x000fe20003f04070 */
[--C-:B------:R-:W-:Y:S01]  /*c480*/  @!P1 IMAD.IADD R15, R15, 0x1, -R29.reuse ;  /* 0x000000010f0f9824 */ /* 0x100fe200078e0a1d */
[----:B------:R-:W-:Y:S03]  /*c490*/  STL [R1+0x2c0], R10 ;  /* 0x0002c00a01007387 */ /* 0x000fe60000100800 */
[--C-:B------:R-:W-:Y:S01]  /*c4a0*/  @!P3 IMAD.IADD R21, R21, 0x1, -R29.reuse ;  /* 0x000000011515b824 */ /* 0x100fe200078e0a1d */
[----:B------:R-:W-:Y:S04]  /*c4b0*/  STL [R1+0x2b4], R11 ;  /* 0x0002b40b01007387 */ /* 0x000fe80000100800 */
[----:B------:R-:W-:Y:S04]  /*c4c0*/  STL [R1+0x29c], R13 ;  /* 0x00029c0d01007387 */ /* 0x000fe80000100800 */
[----:B------:R-:W-:Y:S04]  /*c4d0*/  STL [R1+0x2a4], R18 ;  /* 0x0002a41201007387 */ /* 0x000fe80000100800 */
[----:B------:R0:W-:Y:S04]  /*c4e0*/  STL [R1+0x2ac], R26 ;  /* 0x0002ac1a01007387 */ /* 0x0001e80000100800 */
[----:B------:R1:W-:Y:S04]  /*c4f0*/  STL [R1+0x2a8], R21 ;  /* 0x0002a81501007387 */ /* 0x0003e80000100800 */
[----:B0-----:R-:W2:Y:S04]  /*c500*/  LDL.LU R26, [R1+0x26c] ;  /* 0x00026c00011a7983 */ /* 0x001ea80000300800 */
[----:B------:R-:W2:Y:S01]  /*c510*/  LDL.LU R2, [R1+0x270] ;  /* 0x0002700001027983 */ /* 0x000ea20000300800 */
[----:B------:R-:W-:-:S03]  /*c520*/  @!P0 IMAD.IADD R16, R16, 0x1, -R29 ;  /* 0x0000000110108824 */ /* 0x000fc600078e0a1d */
[----:B------:R-:W2:Y:S04]  /*c530*/  LDL.LU R13, [R1+0x264] ;  /* 0x00026400010d7983 */ /* 0x000ea80000300800 */
[----:B------:R-:W2:Y:S04]  /*c540*/  LDL.LU R18, [R1+0x24c] ;  /* 0x00024c0001127983 */ /* 0x000ea80000300800 */
[----:B-1----:R-:W2:Y:S01]  /*c550*/  LDL.LU R21, [R1+0x254] ;  /* 0x0002540001157983 */ /* 0x002ea20000300800 */
[----:B----4-:R-:W-:-:S13]  /*c560*/  ISETP.GT.U32.AND P6, PT, R29, R9, PT ;  /* 0x000000091d00720c */ /* 0x010fda0003fc4070 */
[----:B------:R-:W-:Y:S01]  /*c570*/  @!P6 IMAD.IADD R9, R9, 0x1, -R29 ;  /* 0x000000010909e824 */ /* 0x000fe200078e0a1d */
[C---:B------:R-:W-:Y:S02]  /*c580*/  ISETP.GT.U32.AND P6, PT, R29.reuse, R23, PT ;  /* 0x000000171d00720c */ /* 0x040fe40003fc4070 */
[C---:B-----5:R-:W-:Y:S02]  /*c590*/  ISETP.GT.U32.AND P4, PT, R29.reuse, R17, PT ;  /* 0x000000111d00720c */ /* 0x060fe40003f84070 */
[C---:B---3--:R-:W-:Y:S02]  /*c5a0*/  ISETP.GT.U32.AND P5, PT, R29.reuse, R19, PT ;  /* 0x000000131d00720c */ /* 0x048fe40003fa4070 */
[----:B------:R-:W-:-:S09]  /*c5b0*/  ISETP.GT.U32.AND P2, PT, R29, R20, PT ;  /* 0x000000141d00720c */ /* 0x000fd20003f44070 */
[--C-:B------:R-:W-:Y:S01]  /*c5c0*/  @!P4 IMAD.IADD R17, R17, 0x1, -R29.reuse ;  /* 0x000000011111c824 */ /* 0x100fe200078e0a1d */
[----:B------:R-:W-:Y:S01]  /*c5d0*/  ISETP.GT.U32.AND P4, PT, R29, R12, PT ;  /* 0x0000000c1d00720c */ /* 0x000fe20003f84070 */
[--C-:B------:R-:W-:Y:S01]  /*c5e0*/  @!P5 IMAD.IADD R19, R19, 0x1, -R29.reuse ;  /* 0x000000011313d824 */ /* 0x100fe200078e0a1d */
[C---:B------:R-:W-:Y:S02]  /*c5f0*/  ISETP.GT.U32.AND P5, PT, R29.reuse, R14, PT ;  /* 0x0000000e1d00720c */ /* 0x040fe40003fa4070 */
[C---:B------:R-:W-:Y:S01]  /*c600*/  ISETP.GT.U32.AND P1, PT, R29.reuse, R22, PT ;  /* 0x000000161d00720c */ /* 0x040fe20003f24070 */
[--C-:B------:R-:W-:Y:S01]  /*c610*/  @!P2 IMAD.IADD R20, R20, 0x1, -R29.reuse ;  /* 0x000000011414a824 */ /* 0x100fe200078e0a1d */
[----:B------:R-:W-:Y:S01]  /*c620*/  ISETP.GT.U32.AND P2, PT, R29, R15, PT ;  /* 0x0000000f1d00720c */ /* 0x000fe20003f44070 */
[----:B------:R-:W-:-:S06]  /*c630*/  @!P6 IMAD.IADD R23, R23, 0x1, -R29 ;  /* 0x000000011717e824 */ /* 0x000fcc00078e0a1d */
[--C-:B------:R-:W-:Y:S01]  /*c640*/  @!P4 IMAD.IADD R12, R12, 0x1, -R29.reuse ;  /* 0x000000010c0cc824 */ /* 0x100fe200078e0a1d */
[----:B------:R0:W-:Y:S01]  /*c650*/  STL [R1+0x2a0], R23 ;  /* 0x0002a01701007387 */ /* 0x0001e20000100800 */
[--C-:B------:R-:W-:Y:S02]  /*c660*/  @!P5 IMAD.IADD R14, R14, 0x1, -R29.reuse ;  /* 0x000000010e0ed824 */ /* 0x100fe400078e0a1d */
[--C-:B------:R-:W-:Y:S01]  /*c670*/  @!P1 IMAD.IADD R22, R22, 0x1, -R29.reuse ;  /* 0x0000000116169824 */ /* 0x100fe200078e0a1d */
[----:B------:R-:W-:Y:S01]  /*c680*/  ISETP.GT.U32.AND P1, PT, R29, R16, PT ;  /* 0x000000101d00720c */ /* 0x000fe20003f24070 */
[--C-:B------:R-:W-:Y:S01]  /*c690*/  @!P2 IMAD.IADD R15, R15, 0x1, -R29.reuse ;  /* 0x000000010f0fa824 */ /* 0x100fe200078e0a1d */
[----:B0-----:R-:W3:Y:S04]  /*c6a0*/  LDL.LU R23, [R1+0x258] ;  /* 0x0002580001177983 */ /* 0x001ee80000300800 */
[----:B------:R0:W-:Y:S04]  /*c6b0*/  STL [R1+0x288], R12 ;  /* 0x0002880c01007387 */ /* 0x0001e80000100800 */
[----:B------:R-:W4:Y:S04]  /*c6c0*/  LDL.LU R10, [R1+0x25c] ;  /* 0x00025c00010a7983 */ /* 0x000f280000300800 */
[----:B------:R1:W-:Y:S04]  /*c6d0*/  STL [R1+0x290], R14 ;  /* 0x0002900e01007387 */ /* 0x0003e80000100800 */
[----:B------:R-:W5:Y:S04]  /*c6e0*/  LDL.LU R11, [R1+0x250] ;  /* 0x00025000010b7983 */ /* 0x000f680000300800 */
[----:B------:R1:W-:Y:S04]  /*c6f0*/  STL [R1+0x294], R15 ;  /* 0x0002940f01007387 */ /* 0x0003e80000100800 */
[----:B0-----:R-:W3:Y:S04]  /*c700*/  LDL.LU R12, [R1+0x238] ;  /* 0x00023800010c7983 */ /* 0x001ee80000300800 */
[----:B-1----:R-:W3:Y:S01]  /*c710*/  LDL.LU R14, [R1+0x240] ;  /* 0x00024000010e7983 */ /* 0x002ee20000300800 */
[----:B------:R-:W-:-:S05]  /*c720*/  @!P1 IMAD.IADD R16, R16, 0x1, -R29 ;  /* 0x0000000110109824 */ /* 0x000fca00078e0a1d */
[----:B------:R0:W-:Y:S04]  /*c730*/  STL [R1+0x298], R16 ;  /* 0x0002981001007387 */ /* 0x0001e80000100800 */
[----:B------:R-:W3:Y:S04]  /*c740*/  LDL.LU R15, [R1+0x244] ;  /* 0x00024400010f7983 */ /* 0x000ee80000300800 */
[----:B0-----:R-:W3:Y:S01]  /*c750*/  LDL.LU R16, [R1+0x248] ;  /* 0x0002480001107983 */ /* 0x001ee20000300800 */
[C---:B------:R-:W-:Y:S02]  /*c760*/  ISETP.GT.U32.AND P3, PT, R29.reuse, R24, PT ;  /* 0x000000181d00720c */ /* 0x040fe40003f64070 */
[----:B------:R-:W-:-:S11]  /*c770*/  ISETP.GT.U32.AND P0, PT, R29, R25, PT ;  /* 0x000000191d00720c */ /* 0x000fd60003f04070 */
        /* <DEDUP_REMOVED lines=9> */
[C---:B------:R-:W-:Y:S01]  /*c810*/  ISETP.GT.U32.AND P6, PT, R29.reuse, R27, PT ;  /* 0x0000001b1d00720c */ /* 0x040fe20003fc4070 */
[--C-:B------:R-:W-:Y:S01]  /*c820*/  @!P0 IMAD.IADD R24, R24, 0x1, -R29.reuse ;  /* 0x0000000118188824 */ /* 0x100fe200078e0a1d */
[----:B------:R-:W-:Y:S01]  /*c830*/  ISETP.GT.U32.AND P2, PT, R29, R20, PT ;  /* 0x000000141d00720c */ /* 0x000fe20003f44070 */
[----:B------:R-:W-:Y:S01]  /*c840*/  @!P5 IMAD.IADD R19, R19, 0x1, -R29 ;  /* 0x000000011313d824 */ /* 0x000fe200078e0a1d */
[----:B------:R-:W-:-:S05]  /*c850*/  ISETP.GT.U32.AND P1, PT, R29, R22, PT ;  /* 0x000000161d00720c */ /* 0x000fca0003f24070 */
[--C-:B------:R-:W-:Y:S01]  /*c860*/  @!P3 IMAD.IADD R9, R9, 0x1, -R29.reuse ;  /* 0x000000010909b824 */ /* 0x100fe200078e0a1d */
[C---:B------:R-:W-:Y:S02]  /*c870*/  ISETP.GT.U32.AND P3, PT, R29.reuse, R26, PT ;  /* 0x0000001a1d00720c */ /* 0x040fe40003f64070 */
[C---:B------:R-:W-:Y:S01]  /*c880*/  ISETP.GT.U32.AND P4, PT, R29.reuse, R2, PT ;  /* 0x000000021d00720c */ /* 0x040fe20003f84070 */
[----:B------:R0:W-:Y:S01]  /*c890*/  STL [R1+0x28c], R24 ;  /* 0x00028c1801007387 */ /* 0x0001e20000100800 */
[----:B------:R-:W-:Y:S01]  /*c8a0*/  ISETP.GT.U32.AND P5, PT, R29, R13, PT ;  /* 0x0000000d1d00720c */ /* 0x000fe20003fa4070 */
[--C-:B------:R-:W-:Y:S01]  /*c8b0*/  @!P6 IMAD.IADD R27, R27, 0x1, -R29.reuse ;  /* 0x000000011b1be824 */ /* 0x100fe200078e0a1d */
[----:B------:R-:W-:Y:S01]  /*c8c0*/  ISETP.GT.U32.AND P0, PT, R29, R25, PT ;  /* 0x000000191d00720c */ /* 0x000fe20003f04070 */
[----:B0-----:R-:W2:Y:S06]  /*c8d0*/  LDL.LU R24, [R1+0x23c] ;  /* 0x00023c0001187983 */ /* 0x001eac0000300800 */
[----:B------:R-:W-:-:S02]  /*c8e0*/  @!P3 IMAD.IADD R26, R26, 0x1, -R29 ;  /* 0x000000011a1ab824 */ /* 0x000fc400078e0a1d */
[--C-:B------:R-:W-:Y:S01]  /*c8f0*/  @!P2 IMAD.IADD R20, R20, 0x1, -R29.reuse ;  /* 0x000000011414a824 */ /* 0x100fe200078e0a1d */
[C---:B------:R-:W-:Y:S01]  /*c900*/  ISETP.GT.U32.AND P2, PT, R29.reuse, R18, PT ;  /* 0x000000121d00720c */ /* 0x040fe20003f44070 */
[--C-:B------:R-:W-:Y:S02]  /*c910*/  @!P4 IMAD.IADD R2, R2, 0x1, -R29.reuse ;  /* 0x000000010202c824 */ /* 0x100fe400078e0a1d */
[--C-:B------:R-:W-:Y:S01]  /*c920*/  @!P1 IMAD.IADD R22, R22, 0x1, -R29.reuse ;  /* 0x0000000116169824 */ /* 0x100fe200078e0a1d */
[----:B------:R-:W-:Y:S01]  /*c930*/  ISETP.GT.U32.AND P1, PT, R29, R21, PT ;  /* 0x000000151d00720c */ /* 0x000fe20003f24070 */
[--C-:B------:R-:W-:Y:S01]  /*c940*/  @!P5 IMAD.IADD R13, R13, 0x1, -R29.reuse ;  /* 0x000000010d0dd824 */ /* 0x100fe200078e0a1d */
[----:B------:R-:W-:Y:S01]  /*c950*/  STL [R1+0x274], R9 ;  /* 0x0002740901007387 */ /* 0x000fe20000100800 */
[----:B------:R-:W-:-:S03]  /*c960*/  @!P0 IMAD.IADD R25, R25, 0x1, -R29 ;  /* 0x0000000119198824 */ /* 0x000fc600078e0a1d */
[----:B------:R-:W-:Y:S03]  /*c970*/  STL [R1+0x27c], R17 ;  /* 0x00027c1101007387 */ /* 0x000fe60000100800 */
[--C-:B------:R-:W-:Y:S01]  /*c980*/  @!P2 IMAD.IADD R18, R18, 0x1, -R29.reuse ;  /* 0x000000011212a824 */ /* 0x100fe200078e0a1d */
[----:B------:R-:W-:Y:S03]  /*c990*/  STL [R1+0x280], R19 ;  /* 0x0002801301007387 */ /* 0x000fe60000100800 */
[----:B------:R-:W-:Y:S01]  /*c9a0*/  @!P1 IMAD.IADD R21, R21, 0x1, -R29 ;  /* 0x0000000115159824 */ /* 0x000fe200078e0a1d */
[----:B------:R-:W-:Y:S04]  /*c9b0*/  STL [R1+0x284], R20 ;  /* 0x0002841401007387 */ /* 0x000fe80000100800 */
[----:B------:R-:W-:Y:S04]  /*c9c0*/  STL [R1+0x278], R22 ;  /* 0x0002781601007387 */ /* 0x000fe80000100800 */
[----:B------:R0:W-:Y:S04]  /*c9d0*/  STL [R1+0x268], R27 ;  /* 0x0002681b01007387 */ /* 0x0001e80000100800 */
[----:B------:R1:W-:Y:S04]  /*c9e0*/  STL [R1+0x260], R25 ;  /* 0x0002601901007387 */ /* 0x0003e80000100800 */
[----:B0-----:R-:W2:Y:S04]  /*c9f0*/  LDL R27, [R1+0x2e00] ;  /* 0x002e0000011b7983 */ /* 0x001ea80000100800 */
[----:B-1----:R-:W2:Y:S04]  /*ca00*/  LDL.LU R25, [R1+0x224] ;  /* 0x0002240001197983 */ /* 0x002ea80000300800 */
[----:B------:R-:W2:Y:S04]  /*ca10*/  LDL.LU R17, [R1+0x22c] ;  /* 0x00022c0001117983 */ /* 0x000ea80000300800 */
[----:B------:R-:W2:Y:S04]  /*ca20*/  LDL.LU R19, [R1+0x230] ;  /* 0x0002300001137983 */ /* 0x000ea80000300800 */
[----:B------:R-:W2:Y:S04]  /*ca30*/  LDL.LU R20, [R1+0x234] ;  /* 0x0002340001147983 */ /* 0x000ea80000300800 */
[----:B------:R-:W2:Y:S01]  /*ca40*/  LDL.LU R22, [R1+0x228] ;  /* 0x0002280001167983 */ /* 0x000ea20000300800 */
[----:B----4-:R-:W-:-:S02]  /*ca50*/  ISETP.GT.U32.AND P6, PT, R29, R10, PT ;  /* 0x0000000a1d00720c */ /* 0x010fc40003fc4070 */
[C---:B-----5:R-:W-:Y:S02]  /*ca60*/  ISETP.GT.U32.AND P3, PT, R29.reuse, R11, PT ;  /* 0x0000000b1d00720c */ /* 0x060fe40003f64070 */
[C---:B---3--:R-:W-:Y:S02]  /*ca70*/  ISETP.GT.U32.AND P4, PT, R29.reuse, R12, PT ;  /* 0x0000000c1d00720c */ /* 0x048fe40003f84070 */
[----:B------:R-:W-:-:S07]  /*ca80*/  ISETP.GT.U32.AND P5, PT, R29, R14, PT ;  /* 0x0000000e1d00720c */ /* 0x000fce0003fa4070 */
[--C-:B------:R-:W-:Y:S01]  /*ca90*/  @!P6 IMAD.IADD R10, R10, 0x1, -R29.reuse ;  /* 0x000000010a0ae824 */ /* 0x100fe200078e0a1d */
[----:B------:R-:W-:Y:S01]  /*caa0*/  ISETP.GT.U32.AND P6, PT, R29, R26, PT ;  /* 0x0000001a1d00720c */ /* 0x000fe20003fc4070 */
[--C-:B------:R-:W-:Y:S01]  /*cab0*/  @!P3 IMAD.IADD R11, R11, 0x1, -R29.reuse ;  /* 0x000000010b0bb824 */ /* 0x100fe200078e0a1d */
[C---:B------:R-:W-:Y:S02]  /*cac0*/  ISETP.GT.U32.AND P0, PT, R29.reuse, R23, PT ;  /* 0x000000171d00720c */ /* 0x040fe40003f04070 */
[C---:B------:R-:W-:Y:S01]  /*cad0*/  ISETP.GT.U32.AND P3, PT, R29.reuse, R2, PT ;  /* 0x000000021d00720c */ /* 0x040fe20003f64070 */
[--C-:B------:R-:W-:Y:S01]  /*cae0*/  @!P4 IMAD.IADD R12, R12, 0x1, -R29.reuse ;  /* 0x000000010c0cc824 */ /* 0x100fe200078e0a1d */
[C---:B------:R-:W-:Y:S02]  /*caf0*/  ISETP.GT.U32.AND P2, PT, R29.reuse, R15, PT ;  /* 0x0000000f1d00720c */ /* 0x040fe40003f44070 */
[C---:B------:R-:W-:Y:S01]  /*cb00*/  ISETP.GT.U32.AND P4, PT, R29.reuse, R13, PT ;  /* 0x0000000d1d00720c */ /* 0x040fe20003f84070 */
[----:B------:R-:W-:Y:S01]  /*cb10*/  @!P5 IMAD.IADD R14, R14, 0x1, -R29 ;  /* 0x000000010e0ed824 */ /* 0x000fe200078e0a1d */
[----:B------:R-:W-:-:S02]  /*cb20*/  ISETP.GT.U32.AND P5, PT, R29, R18, PT ;  /* 0x000000121d00720c */ /* 0x000fc40003fa4070 */
[----:B------:R-:W-:Y:S01]  /*cb30*/  ISETP.GT.U32.AND P1, PT, R29, R16, PT ;  /* 0x000000101d00720c */ /* 0x000fe20003f24070 */
[--C-:B------:R-:W-:Y:S02]  /*cb40*/  @!P6 IMAD.IADD R26, R26, 0x1, -R29.reuse ;  /* 0x000000011a1ae824 */ /* 0x100fe400078e0a1d */
[--C-:B------:R-:W-:Y:S02]  /*cb50*/  @!P0 IMAD.IADD R23, R23, 0x1, -R29.reuse ;  /* 0x0000000117178824 */ /* 0x100fe400078e0a1d */
[--C-:B------:R-:W-:Y:S01]  /*cb60*/  @!P3 IMAD.IADD R2, R2, 0x1, -R29.reuse ;  /* 0x000000010202b824 */ /* 0x100fe200078e0a1d */
[----:B------:R0:W-:Y:S01]  /*cb70*/  STL [R1+0x26c], R26 ;  /* 0x00026c1a01007387 */ /* 0x0001e20000100800 */
[--C-:B------:R-:W-:Y:S01]  /*cb80*/  @!P2 IMAD.IADD R15, R15, 0x1, -R29.reuse ;  /* 0x000000010f0fa824 */ /* 0x100fe200078e0a1d */
[----:B------:R-:W-:Y:S01]  /*cb90*/  ISETP.GT.U32.AND P2, PT, R29, R21, PT ;  /* 0x000000151d00720c */ /* 0x000fe20003f44070 */
[--C-:B------:R-:W-:Y:S02]  /*cba0*/  @!P4 IMAD.IADD R13, R13, 0x1, -R29.reuse ;  /* 0x000000010d0dc824 */ /* 0x100fe400078e0a1d */
[----:B------:R-:W-:-:S02]  /*cbb0*/  @!P5 IMAD.IADD R18, R18, 0x1, -R29 ;  /* 0x000000011212d824 */ /* 0x000fc400078e0a1d */
[--C-:B------:R-:W-:Y:S01]  /*cbc0*/  @!P1 IMAD.IADD R16, R16, 0x1, -R29.reuse ;  /* 0x0000000110109824 */ /* 0x100fe200078e0a1d */
[----:B------:R-:W-:Y:S01]  /*cbd0*/  ISETP.GT.U32.AND P1, PT, R29, R23, PT ;  /* 0x000000171d00720c */ /* 0x000fe20003f24070 */
[----:B0-----:R-:W3:Y:S04]  /*cbe0*/  LDL.LU R26, [R1+0x210] ;  /* 0x00021000011a7983 */ /* 0x001ee80000300800 */
[----:B------:R0:W-:Y:S04]  /*cbf0*/  STL [R1+0x270], R2 ;  /* 0x0002700201007387 */ /* 0x0001e80000100800 */
[----:B------:R-:W4:Y:S04]  /*cc00*/  LDL.LU R9, [R1+0x218] ;  /* 0x0002180001097983 */ /* 0x000f280000300800 */
[----:B------:R1:W-:Y:S04]  /*cc10*/  STL [R1+0x264], R13 ;  /* 0x0002640d01007387 */ /* 0x0003e80000100800 */
[----:B0-----:R-:W5:Y:S04]  /*cc20*/  LDL.LU R2, [R1+0x21c] ;  /* 0x00021c0001027983 */ /* 0x001f680000300800 */
[----:B------:R0:W-:Y:S04]  /*cc30*/  STL [R1+0x24c], R18 ;  /* 0x00024c1201007387 */ /* 0x0001e80000100800 */
[----:B-1----:R-:W3:Y:S01]  /*cc40*/  LDL.LU R13, [R1+0x220] ;  /* 0x00022000010d7983 */ /* 0x002ee20000300800 */
[----:B------:R-:W-:-:S03]  /*cc50*/  @!P2 IMAD.IADD R21, R21, 0x1, -R29 ;  /* 0x000000011515a824 */ /* 0x000fc600078e0a1d */
[----:B0-----:R-:W3:Y:S01]  /*cc60*/  LDL.LU R18, [R1+0x214] ;  /* 0x0002140001127983 */ /* 0x001ee20000300800 */
[----:B------:R-:W-:-:S03]  /*cc70*/  @!P1 IMAD.IADD R23, R23, 0x1, -R29 ;  /* 0x0000000117179824 */ /* 0x000fc600078e0a1d */
[----:B------:R0:W-:Y:S04]  /*cc80*/  STL [R1+0x254], R21 ;  /* 0x0002541501007387 */ /* 0x0001e80000100800 */
[----:B0-----:R-:W3:Y:S04]  /*cc90*/  LDL.LU R21, [R1+0x1fc] ;  /* 0x0001fc0001157983 */ /* 0x001ee80000300800 */
[----:B------:R0:W-:Y:S04]  /*cca0*/  STL [R1+0x258], R23 ;  /* 0x0002581701007387 */ /* 0x0001e80000100800 */
[----:B0-----:R-:W3:Y:S01]  /*ccb0*/  LDL.LU R23, [R1+0x204] ;  /* 0x0002040001177983 */ /* 0x001ee20000300800 */
[----:B--2---:R-:W-:-:S02]  /*ccc0*/  ISETP.GT.U32.AND P0, PT, R29, R24, PT ;  /* 0x000000181d00720c */ /* 0x004fc40003f04070 */
[C---:B------:R-:W-:Y:S02]  /*ccd0*/  ISETP.GT.U32.AND P3, PT, R29.reuse, R11, PT ;  /* 0x0000000b1d00720c */ /* 0x040fe40003f64070 */
[----:B------:R-:W-:-:S09]  /*cce0*/  ISETP.GT.U32.AND P4, PT, R29, R12, PT ;  /* 0x0000000c1d00720c */ /* 0x000fd20003f84070 */
[----:B------:R-:W-:Y:S01]  /*ccf0*/  @!P0 IMAD.IADD R24, R24, 0x1, -R29 ;  /* 0x0000000118188824 */ /* 0x000fe200078e0a1d */
[----:B------:R-:W-:-:S04]  /*cd00*/  ISETP.GT.U32.AND P0, PT, R29, R10, PT ;  /* 0x0000000a1d00720c */ /* 0x000fc80003f04070 */
[----:B------:R-:W-:Y:S01]  /*cd10*/  ISETP.GT.U32.AND P6, PT, R29, R24, PT ;  /* 0x000000181d00720c */ /* 0x000fe20003fc4070 */
[----:B------:R-:W-:Y:S01]  /*cd20*/  @!P3 IMAD.IADD R11, R11, 0x1, -R29 ;  /* 0x000000010b0bb824 */ /* 0x000fe200078e0a1d */
[C---:B------:R-:W-:Y:S02]  /*cd30*/  ISETP.GT.U32.AND P5, PT, R29.reuse, R14, PT ;  /* 0x0000000e1d00720c */ /* 0x040fe40003fa4070 */
[----:B------:R-:W-:-:S05]  /*cd40*/  ISETP.GT.U32.AND P2, PT, R29, R15, PT ;  /* 0x0000000f1d00720c */ /* 0x000fca0003f44070 */
[--C-:B------:R-:W-:Y:S01]  /*cd50*/  @!P0 IMAD.IADD R10, R10, 0x1, -R29.reuse ;  /* 0x000000010a0a8824 */ /* 0x100fe200078e0a1d */
[C---:B------:R-:W-:Y:S01]  /*cd60*/  ISETP.GT.U32.AND P0, PT, R29.reuse, R25, PT ;  /* 0x000000191d00720c */ /* 0x040fe20003f04070 */
[--C-:B------:R-:W-:Y:S01]  /*cd70*/  @!P4 IMAD.IADD R12, R12, 0x1, -R29.reuse ;  /* 0x000000010c0cc824 */ /* 0x100fe200078e0a1d */
[C---:B------:R-:W-:Y:S02]  /*cd80*/  ISETP.GT.U32.AND P3, PT, R29.reuse, R17, PT ;  /* 0x000000111d00720c */ /* 0x040fe40003f64070 */
[C---:B------:R-:W-:Y:S02]  /*cd90*/  ISETP.GT.U32.AND P4, PT, R29.reuse, R19, PT ;  /* 0x000000131d00720c */ /* 0x040fe40003f84070 */
[----:B------:R-:W-:Y:S02]  /*cda0*/  IABS R3, R27 ;  /* 0x0000001b00037213 */ /* 0x000fe40000000000 */
[----:B------:R-:W2:Y:S01]  /*cdb0*/  LDL.LU R27, [R1+0x208] ;  /* 0x00020800011b7983 */ /* 0x000ea20000300800 */
[--C-:B------:R-:W-:Y:S01]  /*cdc0*/  @!P6 IMAD.IADD R24, R24, 0x1, -R29.reuse ;  /* 0x000000011818e824 */ /* 0x100fe200078e0a1d */
[----:B------:R-:W-:Y:S01]  /*cdd0*/  ISETP.GT.U32.AND P1, PT, R29, R16, PT ;  /* 0x000000101d00720c */ /* 0x000fe20003f24070 */
[----:B------:R-:W-:-:S02]  /*cde0*/  @!P5 IMAD.IADD R14, R14, 0x1, -R29 ;  /* 0x000000010e0ed824 */ /* 0x000fc400078e0a1d */
[--C-:B------:R-:W-:Y:S01]  /*cdf0*/  @!P0 IMAD.IADD R25, R25, 0x1, -R29.reuse ;  /* 0x0000000119198824 */ /* 0x100fe200078e0a1d */
[----:B------:R-:W-:Y:S01]  /*ce00*/  ISETP.GT.U32.AND P5, PT, R29, R20, PT ;  /* 0x000000141d00720c */ /* 0x000fe20003fa4070 */
[--C-:B------:R-:W-:Y:S01]  /*ce10*/  @!P2 IMAD.IADD R15, R15, 0x1, -R29.reuse ;  /* 0x000000010f0fa824 */ /* 0x100fe200078e0a1d */
[----:B------:R-:W-:Y:S01]  /*ce20*/  ISETP.GT.U32.AND P2, PT, R29, R22, PT ;  /* 0x000000161d00720c */ /* 0x000fe20003f44070 */
[--C-:B------:R-:W-:Y:S02]  /*ce30*/  @!P3 IMAD.IADD R17, R17, 0x1, -R29.reuse ;  /* 0x000000011111b824 */ /* 0x100fe400078e0a1d */
[----:B------:R-:W-:-:S04]  /*ce40*/  @!P4 IMAD.IADD R19, R19, 0x1, -R29 ;  /* 0x000000011313c824 */ /* 0x000fc800078e0a1d */
[--C-:B------:R-:W-:Y:S01]  /*ce50*/  @!P1 IMAD.IADD R16, R16, 0x1, -R29.reuse ;  /* 0x0000000110109824 */ /* 0x100fe200078e0a1d */
[----:B------:R-:W-:Y:S03]  /*ce60*/  STL [R1+0x25c], R10 ;  /* 0x00025c0a01007387 */ /* 0x000fe60000100800 */
[--C-:B------:R-:W-:Y:S01]  /*ce70*/  @!P5 IMAD.IADD R20, R20, 0x1, -R29.reuse ;  /* 0x000000011414d824 */ /* 0x100fe200078e0a1d */
[----:B------:R-:W-:Y:S01]  /*ce80*/  STL [R1+0x250], R11 ;  /* 0x0002500b01007387 */ /* 0x000fe20000100800 */
[----:B------:R-:W-:-:S03]  /*ce90*/  @!P2 IMAD.IADD R22, R22, 0x1, -R29 ;  /* 0x000000011616a824 */ /* 0x000fc600078e0a1d */
[----:B------:R-:W-:Y:S04]  /*cea0*/  STL [R1+0x238], R12 ;  /* 0x0002380c01007387 */ /* 0x000fe80000100800 */
[----:B------:R-:W-:Y:S04]  /*ceb0*/  STL [R1+0x240], R14 ;  /* 0x0002400e01007387 */ /* 0x000fe80000100800 */
[----:B------:R-:W-:Y:S04]  /*cec0*/  STL [R1+0x244], R15 ;  /* 0x0002440f01007387 */ /* 0x000fe80000100800 */
[----:B------:R0:W-:Y:S04]  /*ced0*/  STL [R1+0x23c], R24 ;  /* 0x00023c1801007387 */ /* 0x0001e80000100800 */
[----:B------:R1:W-:Y:S04]  /*cee0*/  STL [R1+0x248], R16 ;  /* 0x0002481001007387 */ /* 0x0003e80000100800 */
[----:B0-----:R-:W2:Y:S04]  /*cef0*/  LDL.LU R24, [R1+0x20c] ;  /* 0x00020c0001187983 */ /* 0x001ea80000300800 */
[----:B------:R-:W2:Y:S04]  /*cf00*/  LDL.LU R12, [R1+0x200] ;  /* 0x00020000010c7983 */ /* 0x000ea80000300800 */
[----:B------:R-:W2:Y:S04]  /*cf10*/  LDL.LU R14, [R1+0x1e8] ;  /* 0x0001e800010e7983 */ /* 0x000ea80000300800 */
[----:B------:R-:W2:Y:S04]  /*cf20*/  LDL.LU R15, [R1+0x1f0] ;  /* 0x0001f000010f7983 */ /* 0x000ea80000300800 */
[----:B-1----:R-:W2:Y:S01]  /*cf30*/  LDL.LU R16, [R1+0x1f4] ;  /* 0x0001f40001107983 */ /* 0x002ea20000300800 */
[----:B----4-:R-:W-:-:S02]  /*cf40*/  ISETP.GT.U32.AND P6, PT, R29, R9, PT ;  /* 0x000000091d00720c */ /* 0x010fc40003fc4070 */
[C---:B-----5:R-:W-:Y:S02]  /*cf50*/  ISETP.GT.U32.AND P0, PT, R29.reuse, R2, PT ;  /* 0x000000021d00720c */ /* 0x060fe40003f04070 */
[C---:B---3--:R-:W-:Y:S02]  /*cf60*/  ISETP.GT.U32.AND P3, PT, R29.reuse, R13, PT ;  /* 0x0000000d1d00720c */ /* 0x048fe40003f64070 */
[----:B------:R-:W-:-:S07]  /*cf70*/  ISETP.GT.U32.AND P4, PT, R29, R18, PT ;  /* 0x000000121d00720c */ /* 0x000fce0003f84070 */
[--C-:B------:R-:W-:Y:S01]  /*cf80*/  @!P6 IMAD.IADD R9, R9, 0x1, -R29.reuse ;  /* 0x000000010909e824 */ /* 0x100fe200078e0a1d */
[C---:B------:R-:W-:Y:S01]  /*cf90*/  ISETP.GT.U32.AND P1, PT, R29.reuse, R26, PT ;  /* 0x0000001a1d00720c */ /* 0x040fe20003f24070 */
[--C-:B------:R-:W-:Y:S01]  /*cfa0*/  @!P0 IMAD.IADD R2, R2, 0x1, -R29.reuse ;  /* 0x0000000102028824 */ /* 0x100fe200078e0a1d */
[C---:B------:R-:W-:Y:S02]  /*cfb0*/  ISETP.GT.U32.AND P6, PT, R29.reuse, R25, PT ;  /* 0x000000191d00720c */ /* 0x040fe40003fc4070 */
[----:B------:R-:W-:Y:S01]  /*cfc0*/  ISETP.GT.U32.AND P0, PT, R29, R17, PT ;  /* 0x000000111d00720c */ /* 0x000fe20003f04070 */
[--C-:B------:R-:W-:Y:S01]  /*cfd0*/  @!P3 IMAD.IADD R13, R13, 0x1, -R29.reuse ;  /* 0x000000010d0db824 */ /* 0x100fe200078e0a1d */
[C---:B------:R-:W-:Y:S02]  /*cfe0*/  ISETP.GT.U32.AND P3, PT, R29.reuse, R19, PT ;  /* 0x000000131d00720c */ /* 0x040fe40003f64070 */
[C---:B------:R-:W-:Y:S01]  /*cff0*/  ISETP.GT.U32.AND P5, PT, R29.reuse, R21, PT ;  /* 0x000000151d00720c */ /* 0x040fe20003fa4070 */
[----:B------:R-:W-:Y:S01]  /*d000*/  @!P4 IMAD.IADD R18, R18, 0x1, -R29 ;  /* 0x000000011212c824 */ /* 0x000fe200078e0a1d */
[----:B------:R-:W-:-:S03]  /*d010*/  ISETP.GT.U32.AND P4, PT, R29, R20, PT ;  /* 0x000000141d00720c */ /* 0x000fc60003f84070 */
[--C-:B------:R-:W-:Y:S02]  /*d020*/  @!P1 IMAD.IADD R26, R26, 0x1, -R29.reuse ;  /* 0x000000011a1a9824 */ /* 0x100fe400078e0a1d */
[--C-:B------:R-:W-:Y:S01]  /*d030*/  @!P6 IMAD.IADD R25, R25, 0x1, -R29.reuse ;  /* 0x000000011919e824 */ /* 0x100fe200078e0a1d */
[----:B------:R-:W-:Y:S01]  /*d040*/  ISETP.GT.U32.AND P2, PT, R29, R23, PT ;  /* 0x000000171d00720c */ /* 0x000fe20003f44070 */
[----:B------:R-:W-:-:S04]  /*d050*/  @!P0 IMAD.IADD R17, R17, 0x1, -R29 ;  /* 0x0000000111118824 */ /* 0x000fc800078e0a1d */
[--C-:B------:R-:W-:Y:S01]  /*d060*/  @!P5 IMAD.IADD R21, R21, 0x1, -R29.reuse ;  /* 0x000000011515d824 */ /* 0x100fe200078e0a1d */
[----:B------:R-:W-:Y:S01]  /*d070*/  ISETP.GT.U32.AND P5, PT, R29, R22, PT ;  /* 0x000000161d00720c */ /* 0x000fe20003fa4070 */
[----:B------:R0:W-:Y:S01]  /*d080*/  STL [R1+0x224], R25 ;  /* 0x0002241901007387 */ /* 0x0001e20000100800 */
[--C-:B------:R-:W-:Y:S02]  /*d090*/  @!P3 IMAD.IADD R19, R19, 0x1, -R29.reuse ;  /* 0x000000011313b824 */ /* 0x100fe400078e0a1d */
[----:B------:R-:W-:-:S03]  /*d0a0*/  @!P4 IMAD.IADD R20, R20, 0x1, -R29 ;  /* 0x000000011414c824 */ /* 0x000fc600078e0a1d */
[--C-:B------:R-:W-:Y:S01]  /*d0b0*/  @!P2 IMAD.IADD R23, R23, 0x1, -R29.reuse ;  /* 0x000000011717a824 */ /* 0x100fe200078e0a1d */
[----:B------:R-:W-:Y:S01]  /*d0c0*/  ISETP.GT.U32.AND P2, PT, R29, R26, PT ;  /* 0x0000001a1d00720c */ /* 0x000fe20003f44070 */
[----:B0-----:R-:W3:Y:S04]  /*d0d0*/  LDL.LU R25, [R1+0x1f8] ;  /* 0x0001f80001197983 */ /* 0x001ee80000300800 */
[----:B------:R0:W-:Y:S04]  /*d0e0*/  STL [R1+0x22c], R17 ;  /* 0x00022c1101007387 */ /* 0x0001e80000100800 */
[----:B------:R-:W4:Y:S04]  /*d0f0*/  LDL.LU R10, [R1+0x1ec] ;  /* 0x0001ec00010a7983 */ /* 0x000f280000300800 */
[----:B------:R1:W-:Y:S04]  /*d100*/  STL [R1+0x230], R19 ;  /* 0x0002301301007387 */ /* 0x0003e80000100800 */
[----:B------:R-:W5:Y:S04]  /*d110*/  LDL.LU R11, [R1+0x1d4] ;  /* 0x0001d400010b7983 */ /* 0x000f680000300800 */
[----:B------:R-:W-:Y:S04]  /*d120*/  STL [R1+0x234], R20 ;  /* 0x0002341401007387 */ /* 0x000fe80000100800 */
[----:B0-----:R-:W3:Y:S01]  /*d130*/  LDL.LU R17, [R1+0x1dc] ;  /* 0x0001dc0001117983 */ /* 0x001ee20000300800 */
[----:B------:R-:W-:-:S02]  /*d140*/  @!P5 IMAD.IADD R22, R22, 0x1, -R29 ;  /* 0x000000011616d824 */ /* 0x000fc400078e0a1d */
[----:B------:R-:W-:Y:S01]  /*d150*/  @!P2 IMAD.IADD R26, R26, 0x1, -R29 ;  /* 0x000000011a1aa824 */ /* 0x000fe200078e0a1d */
[----:B-1----:R-:W3:Y:S04]  /*d160*/  LDL.LU R19, [R1+0x1e0] ;  /* 0x0001e00001137983 */ /* 0x002ee80000300800 */
[----:B------:R-:W-:Y:S04]  /*d170*/  STL [R1+0x228], R22 ;  /* 0x0002281601007387 */ /* 0x000fe80000100800 */
[----:B------:R0:W-:Y:S04]  /*d180*/  STL [R1+0x210], R26 ;  /* 0x0002101a01007387 */ /* 0x0001e80000100800 */
[----:B0-----:R-:W3:Y:S04]  /*d190*/  LDL.LU R26, [R1+0x1e4] ;  /* 0x0001e400011a7983 */ /* 0x001ee80000300800 */
[----:B------:R-:W3:Y:S04]  /*d1a0*/  LDL.LU R20, [R1+0x1d8] ;  /* 0x0001d80001147983 */ /* 0x000ee80000300800 */
[----:B------:R-:W3:Y:S01]  /*d1b0*/  LDL.LU R22, [R1+0x1c0] ;  /* 0x0001c00001167983 */ /* 0x000ee20000300800 */
[----:B--2---:R-:W-:-:S02]  /*d1c0*/  ISETP.GT.U32.AND P1, PT, R29, R27, PT ;  /* 0x0000001b1d00720c */ /* 0x004fc40003f24070 */
[----:B------:R-:W-:-:S11]  /*d1d0*/  ISETP.GT.U32.AND P0, PT, R29, R2, PT ;  /* 0x000000021d00720c */ /* 0x000fd60003f04070 */
[--C-:B------:R-:W-:Y:S01]  /*d1e0*/  @!P1 IMAD.IADD R27, R27, 0x1, -R29.reuse ;  /* 0x000000011b1b9824 */ /* 0x100fe200078e0a1d */
[C---:B------:R-:W-:Y:S02]  /*d1f0*/  ISETP.GT.U32.AND P1, PT, R29.reuse, R9, PT ;  /* 0x000000091d00720c */ /* 0x040fe40003f24070 */
[C---:B------:R-:W-:Y:S02]  /*d200*/  ISETP.GT.U32.AND P3, PT, R29.reuse, R13, PT ;  /* 0x0000000d1d00720c */ /* 0x040fe40003f64070 */
[C---:B------:R-:W-:Y:S02]  /*d210*/  ISETP.GT.U32.AND P6, PT, R29.reuse, R27, PT ;  /* 0x0000001b1d00720c */ /* 0x040fe40003fc4070 */
[C---:B------:R-:W-:Y:S01]  /*d220*/  ISETP.GT.U32.AND P4, PT, R29.reuse, R18, PT ;  /* 0x000000121d00720c */ /* 0x040fe20003f84070 */
[----:B------:R-:W-:Y:S01]  /*d230*/  @!P0 IMAD.IADD R2, R2, 0x1, -R29 ;  /* 0x0000000102028824 */ /* 0x000fe200078e0a1d */
[----:B------:R-:W-:-:S05]  /*d240*/  ISETP.GT.U32.AND P0, PT, R29, R12, PT ;  /* 0x0000000c1d00720c */ /* 0x000fca0003f04070 */
[--C-:B------:R-:W-:Y:S01]  /*d250*/  @!P1 IMAD.IADD R9, R9, 0x1, -R29.reuse ;  /* 0x0000000109099824 */ /* 0x100fe200078e0a1d */
[C---:B------:R-:W-:Y:S02]  /*d260*/  ISETP.GT.U32.AND P1, PT, R29.reuse, R24, PT ;  /* 0x000000181d00720c */ /* 0x040fe40003f24070 */
[----:B------:R-:W-:Y:S01]  /*d270*/  ISETP.GT.U32.AND P5, PT, R29, R21, PT ;  /* 0x000000151d00720c */ /* 0x000fe20003fa4070 */
[--C-:B------:R-:W-:Y:S01]  /*d280*/  @!P6 IMAD.IADD R27, R27, 0x1, -R29.reuse ;  /* 0x000000011b1be824 */ /* 0x100fe200078e0a1d */
[----:B------:R-:W-:Y:S01]  /*d290*/  ISETP.GT.U32.AND P2, PT, R29, R23, PT ;  /* 0x000000171d00720c */ /* 0x000fe20003f44070 */
[--C-:B------:R-:W-:Y:S01]  /*d2a0*/  @!P3 IMAD.IADD R13, R13, 0x1, -R29.reuse ;  /* 0x000000010d0db824 */ /* 0x100fe200078e0a1d */
[C---:B------:R-:W-:Y:S01]  /*d2b0*/  ISETP.GT.U32.AND P3, PT, R29.reuse, R14, PT ;  /* 0x0000000e1d00720c */ /* 0x040fe20003f64070 */
[--C-:B------:R-:W-:Y:S01]  /*d2c0*/  @!P4 IMAD.IADD R18, R18, 0x1, -R29.reuse ;  /* 0x000000011212c824 */ /* 0x100fe200078e0a1d */
[----:B------:R-:W-:Y:S01]  /*d2d0*/  ISETP.GT.U32.AND P4, PT, R29, R15, PT ;  /* 0x0000000f1d00720c */ /* 0x000fe20003f84070 */
[----:B------:R-:W-:-:S04]  /*d2e0*/  @!P0 IMAD.IADD R12, R12, 0x1, -R29 ;  /* 0x000000010c0c8824 */ /* 0x000fc800078e0a1d */
[--C-:B------:R-:W-:Y:S02]  /*d2f0*/  @!P1 IMAD.IADD R24, R24, 0x1, -R29.reuse ;  /* 0x0000000118189824 */ /* 0x100fe400078e0a1d */
[--C-:B------:R-:W-:Y:S01]  /*d300*/  @!P5 IMAD.IADD R21, R21, 0x1, -R29.reuse ;  /* 0x000000011515d824 */ /* 0x100fe200078e0a1d */
[----:B------:R-:W-:Y:S01]  /*d310*/  ISETP.GT.U32.AND P5, PT, R29, R16, PT ;  /* 0x000000101d00720c */ /* 0x000fe20003fa4070 */
[--C-:B------:R-:W-:Y:S01]  /*d320*/  @!P2 IMAD.IADD R23, R23, 0x1, -R29.reuse ;  /* 0x000000011717a824 */ /* 0x100fe200078e0a1d */
[----:B------:R-:W-:Y:S01]  /*d330*/  STL [R1+0x218], R9 ;  /* 0x0002180901007387 */ /* 0x000fe20000100800 */
[--C-:B------:R-:W-:Y:S02]  /*d340*/  @!P3 IMAD.IADD R14, R14, 0x1, -R29.reuse ;  /* 0x000000010e0eb824 */ /* 0x100fe400078e0a1d */
[--C-:B------:R-:W-:Y:S01]  /*d350*/  @!P4 IMAD.IADD R15, R15, 0x1, -R29.reuse ;  /* 0x000000010f0fc824 */ /* 0x100fe200078e0a1d */
[----:B------:R-:W-:Y:S04]  /*d360*/  STL [R1+0x21c], R2 ;  /* 0x00021c0201007387 */ /* 0x000fe80000100800 */
[----:B------:R-:W-:Y:S04]  /*d370*/  STL [R1+0x220], R13 ;  /* 0x0002200d01007387 */ /* 0x000fe80000100800 */
[----:B------:R-:W-:Y:S04]  /*d380*/  STL [R1+0x214], R18 ;  /* 0x0002141201007387 */ /* 0x000fe80000100800 */
[----:B------:R-:W-:Y:S04]  /*d390*/  STL [R1+0x1fc], R21 ;  /* 0x0001fc1501007387 */ /* 0x000fe80000100800 */
[----:B------:R0:W-:Y:S01]  /*d3a0*/  STL [R1+0x208], R27 ;  /* 0x0002081b01007387 */ /* 0x0001e20000100800 */
[----:B------:R-:W-:-:S03]  /*d3b0*/  @!P5 IMAD.IADD R16, R16, 0x1, -R29 ;  /* 0x000000011010d824 */ /* 0x000fc600078e0a1d */
        /* <DEDUP_REMOVED lines=8> */
[----:B---3--:R-:W-:-:S09]  /*d440*/  ISETP.GT.U32.AND P0, PT, R29, R17, PT ;  /* 0x000000111d00720c */ /* 0x008fd20003f04070 */
[--C-:B------:R-:W-:Y:S01]  /*d450*/  @!P6 IMAD.IADD R10, R10, 0x1, -R29.reuse ;  /* 0x000000010a0ae824 */ /* 0x100fe200078e0a1d */
[C---:B------:R-:W-:Y:S02]  /*d460*/  ISETP.GT.U32.AND P2, PT, R29.reuse, R25, PT ;  /* 0x000000191d00720c */ /* 0x040fe40003f44070 */
[----:B------:R-:W-:Y:S01]  /*d470*/  ISETP.GT.U32.AND P6, PT, R29, R24, PT ;  /* 0x000000181d00720c */ /* 0x000fe20003fc4070 */
[--C-:B------:R-:W-:Y:S01]  /*d480*/  @!P1 IMAD.IADD R11, R11, 0x1, -R29.reuse ;  /* 0x000000010b0b9824 */ /* 0x100fe200078e0a1d */
[C---:B------:R-:W-:Y:S02]  /*d490*/  ISETP.GT.U32.AND P3, PT, R29.reuse, R19, PT ;  /* 0x000000131d00720c */ /* 0x040fe40003f64070 */
[----:B------:R-:W-:Y:S01]  /*d4a0*/  ISETP.GT.U32.AND P1, PT, R29, R12, PT ;  /* 0x0000000c1d00720c */ /* 0x000fe20003f24070 */
[----:B------:R-:W-:Y:S01]  /*d4b0*/  @!P0 IMAD.IADD R17, R17, 0x1, -R29 ;  /* 0x0000000111118824 */ /* 0x000fe200078e0a1d */
[C---:B------:R-:W-:Y:S02]  /*d4c0*/  ISETP.GT.U32.AND P0, PT, R29.reuse, R14, PT ;  /* 0x0000000e1d00720c */ /* 0x040fe40003f04070 */
[----:B------:R-:W-:-:S03]  /*d4d0*/  ISETP.GT.U32.AND P4, PT, R29, R26, PT ;  /* 0x0000001a1d00720c */ /* 0x000fc60003f84070 */
[--C-:B------:R-:W-:Y:S01]  /*d4e0*/  @!P2 IMAD.IADD R25, R25, 0x1, -R29.reuse ;  /* 0x000000011919a824 */ /* 0x100fe200078e0a1d */
[C---:B------:R-:W-:Y:S01]  /*d4f0*/  ISETP.GT.U32.AND P5, PT, R29.reuse, R20, PT ;  /* 0x000000141d00720c */ /* 0x040fe20003fa4070 */
[--C-:B------:R-:W-:Y:S01]  /*d500*/  @!P6 IMAD.IADD R24, R24, 0x1, -R29.reuse ;  /* 0x000000011818e824 */ /* 0x100fe200078e0a1d */
[----:B------:R-:W-:Y:S01]  /*d510*/  ISETP.GT.U32.AND P2, PT, R29, R22, PT ;  /* 0x000000161d00720c */ /* 0x000fe20003f44070 */
[--C-:B------:R-:W-:Y:S01]  /*d520*/  @!P3 IMAD.IADD R19, R19, 0x1, -R29.reuse ;  /* 0x000000011313b824 */ /* 0x100fe200078e0a1d */
[----:B------:R-:W-:Y:S01]  /*d530*/  ISETP.GT.U32.AND P3, PT, R29, R15, PT ;  /* 0x0000000f1d00720c */ /* 0x000fe20003f64070 */
[----:B------:R-:W-:-:S04]  /*d540*/  @!P1 IMAD.IADD R12, R12, 0x1, -R29 ;  /* 0x000000010c0c9824 */ /* 0x000fc800078e0a1d */
[--C-:B------:R-:W-:Y:S01]  /*d550*/  @!P4 IMAD.IADD R26, R26, 0x1, -R29.reuse ;  /* 0x000000011a1ac824 */ /* 0x100fe200078e0a1d */
[C---:B------:R-:W-:Y:S01]  /*d560*/  ISETP.GT.U32.AND P4, PT, R29.reuse, R16, PT ;  /* 0x000000101d00720c */ /* 0x040fe20003f84070 */
[----:B------:R0:W-:Y:S01]  /*d570*/  STL [R1+0x20c], R24 ;  /* 0x00020c1801007387 */ /* 0x0001e20000100800 */
[--C-:B------:R-:W-:Y:S02]  /*d580*/  @!P0 IMAD.IADD R14, R14, 0x1, -R29.reuse ;  /* 0x000000010e0e8824 */ /* 0x100fe400078e0a1d */
[--C-:B------:R-:W-:Y:S01]  /*d590*/  @!P5 IMAD.IADD R20, R20, 0x1, -R29.reuse ;  /* 0x000000011414d824 */ /* 0x100fe200078e0a1d */
[----:B------:R-:W-:Y:S01]  /*d5a0*/  ISETP.GT.U32.AND P5, PT, R29, R25, PT ;  /* 0x000000191d00720c */ /* 0x000fe20003fa4070 */
[----:B0-----:R-:W3:Y:S04]  /*d5b0*/  LDL.LU R24, [R1+0x1b4] ;  /* 0x0001b40001187983 */ /* 0x001ee80000300800 */
[----:B------:R-:W4:Y:S04]  /*d5c0*/  LDL.LU R8, [R1+0x1b8] ;  /* 0x0001b80001087983 */ /* 0x000f280000300800 */
[----:B------:R0:W-:Y:S04]  /*d5d0*/  STL [R1+0x200], R12 ;  /* 0x0002000c01007387 */ /* 0x0001e80000100800 */
[----:B------:R-:W5:Y:S01]  /*d5e0*/  LDL.LU R9, [R1+0x1bc] ;  /* 0x0001bc0001097983 */ /* 0x000f620000300800 */
[----:B------:R-:W-:-:S03]  /*d5f0*/  @!P2 IMAD.IADD R22, R22, 0x1, -R29 ;  /* 0x000000011616a824 */ /* 0x000fc600078e0a1d */
[----:B------:R1:W-:Y:S01]  /*d600*/  STL [R1+0x1e8], R14 ;  /* 0x0001e80e01007387 */ /* 0x0003e20000100800 */
[----:B------:R-:W-:-:S03]  /*d610*/  ISETP.GT.U32.AND P2, PT, R29, R10, PT ;  /* 0x0000000a1d00720c */ /* 0x000fc60003f44070 */
[----:B0-----:R-:W3:Y:S01]  /*d620*/  LDL.LU R12, [R1+0x1b0] ;  /* 0x0001b000010c7983 */ /* 0x001ee20000300800 */
[C---:B------:R-:W-:Y:S01]  /*d630*/  ISETP.GT.U32.AND P1, PT, R29.reuse, R11, PT ;  /* 0x0000000b1d00720c */ /* 0x040fe20003f24070 */
[--C-:B------:R-:W-:Y:S01]  /*d640*/  @!P4 IMAD.IADD R16, R16, 0x1, -R29.reuse ;  /* 0x000000011010c824 */ /* 0x100fe200078e0a1d */
[----:B------:R-:W-:Y:S01]  /*d650*/  ISETP.GT.U32.AND P0, PT, R29, R17, PT ;  /* 0x000000111d00720c */ /* 0x000fe20003f04070 */
[----:B-1----:R-:W3:Y:S01]  /*d660*/  LDL.LU R14, [R1+0x194] ;  /* 0x00019400010e7983 */ /* 0x002ee20000300800 */
[--C-:B------:R-:W-:Y:S01]  /*d670*/  @!P3 IMAD.IADD R15, R15, 0x1, -R29.reuse ;  /* 0x000000010f0fb824 */ /* 0x100fe200078e0a1d */
[C---:B------:R-:W-:Y:S02]  /*d680*/  ISETP.GT.U32.AND P4, PT, R29.reuse, R26, PT ;  /* 0x0000001a1d00720c */ /* 0x040fe40003f84070 */
[----:B------:R-:W-:Y:S01]  /*d690*/  ISETP.GT.U32.AND P3, PT, R29, R19, PT ;  /* 0x000000131d00720c */ /* 0x000fe20003f64070 */
[--C-:B------:R-:W-:Y:S01]  /*d6a0*/  @!P5 IMAD.IADD R25, R25, 0x1, -R29.reuse ;  /* 0x000000011919d824 */ /* 0x100fe200078e0a1d */
[----:B------:R0:W-:Y:S01]  /*d6b0*/  STL [R1+0x1f0], R15 ;  /* 0x0001f00f01007387 */ /* 0x0001e20000100800 */
[----:B------:R-:W-:-:S03]  /*d6c0*/  @!P2 IMAD.IADD R10, R10, 0x1, -R29 ;  /* 0x000000010a0aa824 */ /* 0x000fc600078e0a1d */
[--C-:B------:R-:W-:Y:S02]  /*d6d0*/  @!P1 IMAD.IADD R11, R11, 0x1, -R29.reuse ;  /* 0x000000010b0b9824 */ /* 0x100fe400078e0a1d */
[--C-:B------:R-:W-:Y:S01]  /*d6e0*/  @!P0 IMAD.IADD R17, R17, 0x1, -R29.reuse ;  /* 0x0000000111118824 */ /* 0x100fe200078e0a1d */
[----:B0-----:R-:W3:Y:S02]  /*d6f0*/  LDL.LU R15, [R1+0x19c] ;  /* 0x00019c00010f7983 */ /* 0x001ee40000300800 */
[--C-:B------:R-:W-:Y:S02]  /*d700*/  @!P4 IMAD.IADD R26, R26, 0x1, -R29.reuse ;  /* 0x000000011a1ac824 */ /* 0x100fe400078e0a1d */
[----:B------:R0:W-:Y:S01]  /*d710*/  STL [R1+0x1f4], R16 ;  /* 0x0001f41001007387 */ /* 0x0001e20000100800 */
[----:B------:R-:W-:-:S03]  /*d720*/  @!P3 IMAD.IADD R19, R19, 0x1, -R29 ;  /* 0x000000011313b824 */ /* 0x000fc600078e0a1d */
[----:B0-----:R-:W3:Y:S04]  /*d730*/  LDL.LU R16, [R1+0x1a0] ;  /* 0x0001a00001107983 */ /* 0x001ee80000300800 */
[----:B------:R0:W-:Y:S04]  /*d740*/  STL [R1+0x1f8], R25 ;  /* 0x0001f81901007387 */ /* 0x0001e80000100800 */
[----:B0-----:R-:W3:Y:S04]  /*d750*/  LDL.LU R25, [R1+0x1a8] ;  /* 0x0001a80001197983 */ /* 0x001ee80000300800 */
[----:B------:R-:W-:Y:S04]  /*d760*/  STL [R1+0x1ec], R10 ;  /* 0x0001ec0a01007387 */ /* 0x000fe80000100800 */
[----:B------:R-:W-:Y:S04]  /*d770*/  STL [R1+0x1d4], R11 ;  /* 0x0001d40b01007387 */ /* 0x000fe80000100800 */
[----:B------:R-:W-:Y:S04]  /*d780*/  STL [R1+0x1dc], R17 ;  /* 0x0001dc1101007387 */ /* 0x000fe80000100800 */
[----:B------:R0:W-:Y:S04]  /*d790*/  STL [R1+0x1e4], R26 ;  /* 0x0001e41a01007387 */ /* 0x0001e80000100800 */
[----:B------:R1:W-:Y:S04]  /*d7a0*/  STL [R1+0x1e0], R19 ;  /* 0x0001e01301007387 */ /* 0x0003e80000100800 */
[----:B0-----:R-:W3:Y:S01]  /*d7b0*/  LDL R26, [R1+0x2dfc] ;  /* 0x002dfc00011a7983 */ /* 0x001ee20000100800 */
[----:B------:R-:W-:-:S02]  /*d7c0*/  ISETP.GT.U32.AND P6, PT, R29, R22, PT ;  /* 0x000000161d00720c */ /* 0x000fc40003fc4070 */
[C---:B--2---:R-:W-:Y:S01]  /*d7d0*/  ISETP.GT.U32.AND P2, PT, R29.reuse, R27, PT ;  /* 0x0000001b1d00720c */ /* 0x044fe20003f44070 */
[----:B------:R-:W2:Y:S01]  /*d7e0*/  LDL.LU R17, [R1+0x198] ;  /* 0x0001980001117983 */ /* 0x000ea20000300800 */
[C---:B------:R-:W-:Y:S02]  /*d7f0*/  ISETP.GT.U32.AND P1, PT, R29.reuse, R13, PT ;  /* 0x0000000d1d00720c */ /* 0x040fe40003f24070 */
[C---:B------:R-:W-:Y:S02]  /*d800*/  ISETP.GT.U32.AND P0, PT, R29.reuse, R18, PT ;  /* 0x000000121d00720c */ /* 0x040fe40003f04070 */
[----:B------:R-:W-:-:S05]  /*d810*/  ISETP.GT.U32.AND P3, PT, R29, R21, PT ;  /* 0x000000151d00720c */ /* 0x000fca0003f64070 */
[--C-:B------:R-:W-:Y:S02]  /*d820*/  @!P6 IMAD.IADD R22, R22, 0x1, -R29.reuse ;  /* 0x000000011616e824 */ /* 0x100fe400078e0a1d */
[--C-:B------:R-:W-:Y:S02]  /*d830*/  @!P2 IMAD.IADD R27, R27, 0x1, -R29.reuse ;  /* 0x000000011b1ba824 */ /* 0x100fe400078e0a1d */
[--C-:B------:R-:W-:Y:S01]  /*d840*/  @!P1 IMAD.IADD R13, R13, 0x1, -R29.reuse ;  /* 0x000000010d0d9824 */ /* 0x100fe200078e0a1d */
[----:B------:R-:W-:Y:S01]  /*d850*/  ISETP.GT.U32.AND P5, PT, R29, R20, PT ;  /* 0x000000141d00720c */ /* 0x000fe20003fa4070 */
[--C-:B------:R-:W-:Y:S02]  /*d860*/  @!P0 IMAD.IADD R18, R18, 0x1, -R29.reuse ;  /* 0x0000000112128824 */ /* 0x100fe400078e0a1d */
[----:B------:R-:W-:Y:S01]  /*d870*/  @!P3 IMAD.IADD R21, R21, 0x1, -R29 ;  /* 0x000000011515b824 */ /* 0x000fe200078e0a1d */
[----:B------:R-:W-:-:S09]  /*d880*/  ISETP.GT.U32.AND P4, PT, R29, R23, PT ;  /* 0x000000171d00720c */ /* 0x000fd20003f84070 */
[----:B------:R-:W-:-:S05]  /*d890*/  @!P5 IMAD.IADD R20, R20, 0x1, -R29 ;  /* 0x000000011414d824 */ /* 0x000fca00078e0a1d */
[----:B------:R0:W-:Y:S04]  /*d8a0*/  STL [R1+0x1d8], R20 ;  /* 0x0001d81401007387 */ /* 0x0001e80000100800 */
[----:B-1----:R-:W2:Y:S04]  /*d8b0*/  LDL.LU R19, [R1+0x180] ;  /* 0x0001800001137983 */ /* 0x002ea80000300800 */
[----:B------:R1:W-:Y:S04]  /*d8c0*/  STL [R1+0x1c0], R22 ;  /* 0x0001c01601007387 */ /* 0x0003e80000100800 */
[----:B0-----:R-:W2:Y:S04]  /*d8d0*/  LDL.LU R20, [R1+0x188] ;  /* 0x0001880001147983 */ /* 0x001ea80000300800 */
[----:B-1----:R-:W2:Y:S01]  /*d8e0*/  LDL.LU R22, [R1+0x18c] ;  /* 0x00018c0001167983 */ /* 0x002ea20000300800 */
[----:B------:R-:W-:Y:S01]  /*d8f0*/  @!P4 IMAD.IADD R23, R23, 0x1, -R29 ;  /* 0x000000011717c824 */ /* 0x000fe200078e0a1d */
[----:B----4-:R-:W-:-:S02]  /*d900*/  ISETP.GT.U32.AND P6, PT, R29, R8, PT ;  /* 0x000000081d00720c */ /* 0x010fc40003fc4070 */
[C---:B-----5:R-:W-:Y:S02]  /*d910*/  ISETP.GT.U32.AND P2, PT, R29.reuse, R9, PT ;  /* 0x000000091d00720c */ /* 0x060fe40003f44070 */
[C---:B---3--:R-:W-:Y:S02]  /*d920*/  ISETP.GT.U32.AND P1, PT, R29.reuse, R12, PT ;  /* 0x0000000c1d00720c */ /* 0x048fe40003f24070 */
[----:B------:R-:W-:-:S07]  /*d930*/  ISETP.GT.U32.AND P0, PT, R29, R14, PT ;  /* 0x0000000e1d00720c */ /* 0x000fce0003f04070 */
[--C-:B------:R-:W-:Y:S01]  /*d940*/  @!P6 IMAD.IADD R8, R8, 0x1, -R29.reuse ;  /* 0x000000010808e824 */ /* 0x100fe200078e0a1d */
[----:B------:R-:W-:Y:S01]  /*d950*/  ISETP.GT.U32.AND P6, PT, R29, R27, PT ;  /* 0x0000001b1d00720c */ /* 0x000fe20003fc4070 */
[--C-:B------:R-:W-:Y:S01]  /*d960*/  @!P2 IMAD.IADD R9, R9, 0x1, -R29.reuse ;  /* 0x000000010909a824 */ /* 0x100fe200078e0a1d */
[C---:B------:R-:W-:Y:S01]  /*d970*/  ISETP.GT.U32.AND P2, PT, R29.reuse, R13, PT ;  /* 0x0000000d1d00720c */ /* 0x040fe20003f44070 */
[--C-:B------:R-:W-:Y:S01]  /*d980*/  @!P1 IMAD.IADD R12, R12, 0x1, -R29.reuse ;  /* 0x000000010c0c9824 */ /* 0x100fe200078e0a1d */
[C---:B------:R-:W-:Y:S01]  /*d990*/  ISETP.GT.U32.AND P1, PT, R29.reuse, R18, PT ;  /* 0x000000121d00720c */ /* 0x040fe20003f24070 */
[----:B------:R-:W-:Y:S01]  /*d9a0*/  @!P0 IMAD.IADD R14, R14, 0x1, -R29 ;  /* 0x000000010e0e8824 */ /* 0x000fe200078e0a1d */
[----:B------:R-:W-:-:S07]  /*d9b0*/  ISETP.GT.U32.AND P0, PT, R29, R21, PT ;  /* 0x000000151d00720c */ /* 0x000fce0003f04070 */
[--C-:B------:R-:W-:Y:S02]  /*d9c0*/  @!P6 IMAD.IADD R27, R27, 0x1, -R29.reuse ;  /* 0x000000011b1be824 */ /* 0x100fe400078e0a1d */
[--C-:B------:R-:W-:Y:S01]  /*d9d0*/  @!P2 IMAD.IADD R13, R13, 0x1, -R29.reuse ;  /* 0x000000010d0da824 */ /* 0x100fe200078e0a1d */
[----:B------:R-:W-:Y:S01]  /*d9e0*/  ISETP.GT.U32.AND P3, PT, R29, R15, PT ;  /* 0x0000000f1d00720c */ /* 0x000fe20003f64070 */
[--C-:B------:R-:W-:Y:S02]  /*d9f0*/  @!P1 IMAD.IADD R18, R18, 0x1, -R29.reuse ;  /* 0x0000000112129824 */ /* 0x100fe400078e0a1d */
[----:B------:R-:W-:-:S10]  /*da00*/  @!P0 IMAD.IADD R21, R21, 0x1, -R29 ;  /* 0x0000000115158824 */ /* 0x000fd400078e0a1d */
[--C-:B------:R-:W-:Y:S01]  /*da10*/  @!P3 IMAD.IADD R15, R15, 0x1, -R29.reuse ;  /* 0x000000010f0fb824 */ /* 0x100fe200078e0a1d */
[----:B------:R-:W-:Y:S02]  /*da20*/  ISETP.GT.U32.AND P3, PT, R29, R23, PT ;  /* 0x000000171d00720c */ /* 0x000fe40003f64070 */
[----:B------:R-:W-:Y:S02]  /*da30*/  IABS R2, R26 ;  /* 0x0000001a00027213 */ /* 0x000fe40000000000 */
[----:B------:R-:W3:Y:S04]  /*da40*/  LDL.LU R26, [R1+0x190] ;  /* 0x00019000011a7983 */ /* 0x000ee80000300800 */
[----:B------:R0:W-:Y:S04]  /*da50*/  STL [R1+0x1c8], R27 ;  /* 0x0001c81b01007387 */ /* 0x0001e80000100800 */
[----:B0-----:R-:W4:Y:S04]  /*da60*/  LDL.LU R27, [R1+0x184] ;  /* 0x00018400011b7983 */ /* 0x001f280000300800 */
[----:B------:R0:W-:Y:S04]  /*da70*/  STL [R1+0x1cc], R13 ;  /* 0x0001cc0d01007387 */ /* 0x0001e80000100800 */
[----:B------:R-:W5:Y:S04]  /*da80*/  LDL.LU R10, [R1+0x168] ;  /* 0x00016800010a7983 */ /* 0x000f680000300800 */
[----:B------:R1:W-:Y:S04]  /*da90*/  STL [R1+0x1d0], R18 ;  /* 0x0001d01201007387 */ /* 0x0003e80000100800 */
[----:B------:R-:W3:Y:S04]  /*daa0*/  LDL.LU R11, [R1+0x170] ;  /* 0x00017000010b7983 */ /* 0x000ee80000300800 */
[----:B------:R2:W-:Y:S04]  /*dab0*/  STL [R1+0x1c4], R21 ;  /* 0x0001c41501007387 */ /* 0x0005e80000100800 */
[----:B0-----:R-:W4:Y:S04]  /*dac0*/  LDL.LU R13, [R1+0x178] ;  /* 0x00017800010d7983 */ /* 0x001f280000300800 */
[----:B-1----:R-:W4:Y:S01]  /*dad0*/  LDL.LU R18, [R1+0x17c] ;  /* 0x00017c0001127983 */ /* 0x002f220000300800 */
[----:B------:R-:W-:-:S05]  /*dae0*/  @!P3 IMAD.IADD R23, R23, 0x1, -R29 ;  /* 0x000000011717b824 */ /* 0x000fca00078e0a1d */
[----:B------:R0:W-:Y:S04]  /*daf0*/  STL [R1+0x1ac], R23 ;  /* 0x0001ac1701007387 */ /* 0x0001e80000100800 */
[----:B--2---:R-:W2:Y:S01]  /*db00*/  LDL.LU R21, [R1+0x16c] ;  /* 0x00016c0001157983 */ /* 0x004ea20000300800 */
[C---:B------:R-:W-:Y:S02]  /*db10*/  ISETP.GT.U32.AND P5, PT, R29.reuse, R24, PT ;  /* 0x000000181d00720c */ /* 0x040fe40003fa4070 */
[C---:B------:R-:W-:Y:S02]  /*db20*/  ISETP.GT.U32.AND P4, PT, R29.reuse, R16, PT ;  /* 0x000000101d00720c */ /* 0x040fe40003f84070 */
[C---:B------:R-:W-:Y:S01]  /*db30*/  ISETP.GT.U32.AND P2, PT, R29.reuse, R9, PT ;  /* 0x000000091d00720c */ /* 0x040fe20003f44070 */
[----:B0-----:R-:W2:Y:S08]  /*db40*/  LDL.LU R23, [R1+0x154] ;  /* 0x0001540001177983 */ /* 0x001eb00000300800 */
[--C-:B------:R-:W-:Y:S01]  /*db50*/  @!P5 IMAD.IADD R24, R24, 0x1, -R29.reuse ;  /* 0x000000011818d824 */ /* 0x100fe200078e0a1d */
[----:B------:R-:W-:Y:S01]  /*db60*/  ISETP.GT.U32.AND P5, PT, R29, R25, PT ;  /* 0x000000191d00720c */ /* 0x000fe20003fa4070 */
[----:B------:R-:W-:-:S03]  /*db70*/  @!P4 IMAD.IADD R16, R16, 0x1, -R29 ;  /* 0x000000011010c824 */ /* 0x000fc600078e0a1d */
[C---:B------:R-:W-:Y:S02]  /*db80*/  ISETP.GT.U32.AND P4, PT, R29.reuse, R24, PT ;  /* 0x000000181d00720c */ /* 0x040fe40003f84070 */
[----:B------:R-:W-:-:S07]  /*db90*/  ISETP.GT.U32.AND P1, PT, R29, R12, PT ;  /* 0x0000000c1d00720c */ /* 0x000fce0003f24070 */
[--C-:B------:R-:W-:Y:S01]  /*dba0*/  @!P5 IMAD.IADD R25, R25, 0x1, -R29.reuse ;  /* 0x000000011919d824 */ /* 0x100fe200078e0a1d */
[----:B------:R-:W-:Y:S01]  /*dbb0*/  ISETP.GT.U32.AND P5, PT, R29, R8, PT ;  /* 0x000000081d00720c */ /* 0x000fe20003fa4070 */
[----:B------:R-:W-:-:S03]  /*dbc0*/  @!P2 IMAD.IADD R9, R9, 0x1, -R29 ;  /* 0x000000010909a824 */ /* 0x000fc600078e0a1d */
[C---:B------:R-:W-:Y:S01]  /*dbd0*/  ISETP.GT.U32.AND P6, PT, R29.reuse, R25, PT ;  /* 0x000000191d00720c */ /* 0x040fe20003fc4070 */
[----:B------:R-:W-:Y:S01]  /*dbe0*/  @!P4 IMAD.IADD R24, R24, 0x1, -R29 ;  /* 0x000000011818c824 */ /* 0x000fe200078e0a1d */
[C---:B------:R-:W-:Y:S02]  /*dbf0*/  ISETP.GT.U32.AND P0, PT, R29.reuse, R14, PT ;  /* 0x0000000e1d00720c */ /* 0x040fe40003f04070 */
[----:B------:R-:W-:-:S05]  /*dc00*/  ISETP.GT.U32.AND P2, PT, R29, R19, PT ;  /* 0x000000131d00720c */ /* 0x000fca0003f44070 */
[--C-:B------:R-:W-:Y:S01]  /*dc10*/  @!P5 IMAD.IADD R8, R8, 0x1, -R29.reuse ;  /* 0x000000010808d824 */ /* 0x100fe200078e0a1d */
[C---:B------:R-:W-:Y:S01]  /*dc20*/  ISETP.GT.U32.AND P5, PT, R29.reuse, R17, PT ;  /* 0x000000111d00720c */ /* 0x040fe20003fa4070 */
[--C-:B------:R-:W-:Y:S01]  /*dc30*/  @!P1 IMAD.IADD R12, R12, 0x1, -R29.reuse ;  /* 0x000000010c0c9824 */ /* 0x100fe200078e0a1d */
[----:B------:R-:W-:Y:S01]  /*dc40*/  ISETP.GT.U32.AND P1, PT, R29, R20, PT ;  /* 0x000000141d00720c */ /* 0x000fe20003f24070 */
[----:B------:R0:W-:Y:S01]  /*dc50*/  STL [R1+0x1b4], R24 ;  /* 0x0001b41801007387 */ /* 0x0001e20000100800 */
[--C-:B------:R-:W-:Y:S01]  /*dc60*/  @!P6 IMAD.IADD R25, R25, 0x1, -R29.reuse ;  /* 0x000000011919e824 */ /* 0x100fe200078e0a1d */
[----:B------:R-:W-:Y:S01]  /*dc70*/  ISETP.GT.U32.AND P3, PT, R29, R15, PT ;  /* 0x0000000f1d00720c */ /* 0x000fe20003f64070 */
[--C-:B------:R-:W-:Y:S01]  /*dc80*/  @!P0 IMAD.IADD R14, R14, 0x1, -R29.reuse ;  /* 0x000000010e0e8824 */ /* 0x100fe200078e0a1d */
[----:B0-----:R-:W2:Y:S06]  /*dc90*/  LDL.LU R24, [R1+0x15c] ;  /* 0x00015c0001187983 */ /* 0x001eac0000300800 */
[--C-:B------:R-:W-:Y:S01]  /*dca0*/  @!P5 IMAD.IADD R17, R17, 0x1, -R29.reuse ;  /* 0x000000011111d824 */ /* 0x100fe200078e0a1d */
[----:B------:R-:W-:Y:S01]  /*dcb0*/  ISETP.GT.U32.AND P0, PT, R29, R22, PT ;  /* 0x000000161d00720c */ /* 0x000fe20003f04070 */
[--C-:B------:R-:W-:Y:S01]  /*dcc0*/  @!P2 IMAD.IADD R19, R19, 0x1, -R29.reuse ;  /* 0x000000011313a824 */ /* 0x100fe200078e0a1d */
[----:B------:R-:W-:Y:S01]  /*dcd0*/  ISETP.GT.U32.AND P4, PT, R29, R16, PT ;  /* 0x000000101d00720c */ /* 0x000fe20003f84070 */
[--C-:B------:R-:W-:Y:S01]  /*dce0*/  @!P1 IMAD.IADD R20, R20, 0x1, -R29.reuse ;  /* 0x0000000114149824 */ /* 0x100fe200078e0a1d */
[----:B------:R-:W-:Y:S01]  /*dcf0*/  STL [R1+0x1b8], R8 ;  /* 0x0001b80801007387 */ /* 0x000fe20000100800 */
[----:B------:R-:W-:-:S03]  /*dd00*/  @!P3 IMAD.IADD R15, R15, 0x1, -R29 ;  /* 0x000000010f0fb824 */ /* 0x000fc600078e0a1d */
[----:B------:R-:W-:Y:S05]  /*dd10*/  STL [R1+0x1bc], R9 ;  /* 0x0001bc0901007387 */ /* 0x000fea0000100800 */
[--C-:B------:R-:W-:Y:S01]  /*dd20*/  @!P0 IMAD.IADD R22, R22, 0x1, -R29.reuse ;  /* 0x0000000116168824 */ /* 0x100fe200078e0a1d */
[----:B------:R-:W-:Y:S01]  /*dd30*/  STL [R1+0x1b0], R12 ;  /* 0x0001b00c01007387 */ /* 0x000fe20000100800 */
[----:B------:R-:W-:-:S03]  /*dd40*/  @!P4 IMAD.IADD R16, R16, 0x1, -R29 ;  /* 0x000000011010c824 */ /* 0x000fc600078e0a1d */
        /* <DEDUP_REMOVED lines=9> */
[----:B-----5:R-:W-:-:S02]  /*dde0*/  ISETP.GT.U32.AND P6, PT, R29, R10, PT ;  /* 0x0000000a1d00720c */ /* 0x020fc40003fc4070 */
[C---:B---3--:R-:W-:Y:S02]  /*ddf0*/  ISETP.GT.U32.AND P5, PT, R29.reuse, R11, PT ;  /* 0x0000000b1d00720c */ /* 0x048fe40003fa4070 */
[C---:B----4-:R-:W-:Y:S02]  /*de00*/  ISETP.GT.U32.AND P2, PT, R29.reuse, R13, PT ;  /* 0x0000000d1d00720c */ /* 0x050fe40003f44070 */
[----:B------:R-:W-:-:S07]  /*de10*/  ISETP.GT.U32.AND P1, PT, R29, R18, PT ;  /* 0x000000121d00720c */ /* 0x000fce0003f24070 */
[--C-:B------:R-:W-:Y:S01]  /*de20*/  @!P6 IMAD.IADD R10, R10, 0x1, -R29.reuse ;  /* 0x000000010a0ae824 */ /* 0x100fe200078e0a1d */
[----:B------:R-:W-:Y:S01]  /*de30*/  ISETP.GT.U32.AND P6, PT, R29, R17, PT ;  /* 0x000000111d00720c */ /* 0x000fe20003fc4070 */
[--C-:B------:R-:W-:Y:S01]  /*de40*/  @!P5 IMAD.IADD R11, R11, 0x1, -R29.reuse ;  /* 0x000000010b0bd824 */ /* 0x100fe200078e0a1d */
[----:B------:R-:W-:Y:S01]  /*de50*/  ISETP.GT.U32.AND P5, PT, R29, R19, PT ;  /* 0x000000131d00720c */ /* 0x000fe20003fa4070 */
[--C-:B------:R-:W-:Y:S01]  /*de60*/  @!P2 IMAD.IADD R13, R13, 0x1, -R29.reuse ;  /* 0x000000010d0da824 */ /* 0x100fe200078e0a1d */
[C---:B------:R-:W-:Y:S01]  /*de70*/  ISETP.GT.U32.AND P2, PT, R29.reuse, R20, PT ;  /* 0x000000141d00720c */ /* 0x040fe20003f44070 */
[----:B------:R-:W-:Y:S01]  /*de80*/  @!P1 IMAD.IADD R18, R18, 0x1, -R29 ;  /* 0x0000000112129824 */ /* 0x000fe200078e0a1d */
[----:B------:R-:W-:-:S07]  /*de90*/  ISETP.GT.U32.AND P1, PT, R29, R22, PT ;  /* 0x000000161d00720c */ /* 0x000fce0003f24070 */
[--C-:B------:R-:W-:Y:S01]  /*dea0*/  @!P6 IMAD.IADD R17, R17, 0x1, -R29.reuse ;  /* 0x000000011111e824 */ /* 0x100fe200078e0a1d */
[----:B------:R-:W-:Y:S01]  /*deb0*/  ISETP.GT.U32.AND P3, PT, R29, R26, PT ;  /* 0x0000001a1d00720c */ /* 0x000fe20003f64070 */
[--C-:B------:R-:W-:Y:S01]  /*dec0*/  @!P5 IMAD.IADD R19, R19, 0x1, -R29.reuse ;  /* 0x000000011313d824 */ /* 0x100fe200078e0a1d */
[----:B--2---:R-:W-:Y:S02]  /*ded0*/  ISETP.GT.U32.AND P0, PT, R29, R21, PT ;  /* 0x000000151d00720c */ /* 0x004fe40003f04070 */
[----:B------:R0:W-:Y:S01]  /*dee0*/  STL [R1+0x198], R17 ;  /* 0x0001981101007387 */ /* 0x0001e20000100800 */
[--C-:B------:R-:W-:Y:S02]  /*def0*/  @!P2 IMAD.IADD R20, R20, 0x1, -R29.reuse ;  /* 0x000000011414a824 */ /* 0x100fe400078e0a1d */
[--C-:B------:R-:W-:Y:S01]  /*df00*/  @!P1 IMAD.IADD R22, R22, 0x1, -R29.reuse ;  /* 0x0000000116169824 */ /* 0x100fe200078e0a1d */
[----:B0-----:R-:W2:Y:S04]  /*df10*/  LDL.LU R17, [R1+0x148] ;  /* 0x0001480001117983 */ /* 0x001ea80000300800 */
[----:B------:R0:W-:Y:S04]  /*df20*/  STL [R1+0x180], R19 ;  /* 0x0001801301007387 */ /* 0x0001e80000100800 */
[----:B------:R-:W3:Y:S01]  /*df30*/  LDL.LU R8, [R1+0x150] ;  /* 0x0001500001087983 */ /* 0x000ee20000300800 */
[----:B------:R-:W-:-:S03]  /*df40*/  @!P3 IMAD.IADD R26, R26, 0x1, -R29 ;  /* 0x000000011a1ab824 */ /* 0x000fc600078e0a1d */
[----:B------:R1:W-:Y:S04]  /*df50*/  STL [R1+0x188], R20 ;  /* 0x0001881401007387 */ /* 0x0003e80000100800 */
[----:B------:R-:W4:Y:S04]  /*df60*/  LDL.LU R9, [R1+0x140] ;  /* 0x0001400001097983 */ /* 0x000f280000300800 */
[----:B------:R5:W-:Y:S01]  /*df70*/  STL [R1+0x18c], R22 ;  /* 0x00018c1601007387 */ /* 0x000be20000100800 */
[----:B------:R-:W-:-:S03]  /*df80*/  @!P0 IMAD.IADD R21, R21, 0x1, -R29 ;  /* 0x0000000115158824 */ /* 0x000fc600078e0a1d */
[----:B0-----:R-:W2:Y:S01]  /*df90*/  LDL.LU R19, [R1+0x11c] ;  /* 0x00011c0001137983 */ /* 0x001ea20000300800 */
[----:B------:R-:W-:-:S03]  /*dfa0*/  ISETP.GT.U32.AND P0, PT, R29, R26, PT ;  /* 0x0000001a1d00720c */ /* 0x000fc60003f04070 */
[----:B-1----:R-:W2:Y:S10]  /*dfb0*/  LDL.LU R20, [R1+0x124] ;  /* 0x0001240001147983 */ /* 0x002eb40000300800 */
[----:B------:R-:W-:-:S05]  /*dfc0*/  @!P0 IMAD.IADD R26, R26, 0x1, -R29 ;  /* 0x000000011a1a8824 */ /* 0x000fca00078e0a1d */
[----:B------:R0:W-:Y:S04]  /*dfd0*/  STL [R1+0x190], R26 ;  /* 0x0001901a01007387 */ /* 0x0001e80000100800 */
[----:B-----5:R-:W5:Y:S04]  /*dfe0*/  LDL.LU R22, [R1+0x128] ;  /* 0x0001280001167983 */ /* 0x020f680000300800 */
[----:B0-----:R-:W5:Y:S01]  /*dff0*/  LDL.LU R26, [R1+0x12c] ;  /* 0x00012c00011a7983 */ /* 0x001f620000300800 */
[C---:B------:R-:W-:Y:S02]  /*e000*/  ISETP.GT.U32.AND P4, PT, R29.reuse, R27, PT ;  /* 0x0000001b1d00720c */ /* 0x040fe40003f84070 */
[----:B------:R-:W-:-:S11]  /*e010*/  ISETP.GT.U32.AND P3, PT, R29, R23, PT ;  /* 0x000000171d00720c */ /* 0x000fd60003f64070 */
[--C-:B------:R-:W-:Y:S01]  /*e020*/  @!P4 IMAD.IADD R27, R27, 0x1, -R29.reuse ;  /* 0x000000011b1bc824 */ /* 0x100fe200078e0a1d */
[----:B------:R-:W-:Y:S01]  /*e030*/  ISETP.GT.U32.AND P4, PT, R29, R24, PT ;  /* 0x000000181d00720c */ /* 0x000fe20003f84070 */
[----:B------:R-:W-:Y:S01]  /*e040*/  @!P3 IMAD.IADD R23, R23, 0x1, -R29 ;  /* 0x000000011717b824 */ /* 0x000fe200078e0a1d */
[C---:B------:R-:W-:Y:S02]  /*e050*/  ISETP.GT.U32.AND P5, PT, R29.reuse, R11, PT ;  /* 0x0000000b1d00720c */ /* 0x040fe40003fa4070 */
[C---:B------:R-:W-:Y:S02]  /*e060*/  ISETP.GT.U32.AND P3, PT, R29.reuse, R27, PT ;  /* 0x0000001b1d00720c */ /* 0x040fe40003f64070 */
[----:B------:R-:W-:-:S07]  /*e070*/  ISETP.GT.U32.AND P2, PT, R29, R13, PT ;  /* 0x0000000d1d00720c */ /* 0x000fce0003f44070 */
[----:B------:R-:W-:Y:S01]  /*e080*/  @!P4 IMAD.IADD R24, R24, 0x1, -R29 ;  /* 0x000000011818c824 */ /* 0x000fe200078e0a1d */
[----:B------:R-:W-:-:S04]  /*e090*/  ISETP.GT.U32.AND P4, PT, R29, R10, PT ;  /* 0x0000000a1d00720c */ /* 0x000fc80003f84070 */
[----:B------:R-:W-:Y:S01]  /*e0a0*/  ISETP.GT.U32.AND P6, PT, R29, R24, PT ;  /* 0x000000181d00720c */ /* 0x000fe20003fc4070 */
[--C-:B------:R-:W-:Y:S01]  /*e0b0*/  @!P3 IMAD.IADD R27, R27, 0x1, -R29.reuse ;  /* 0x000000011b1bb824 */ /* 0x100fe200078e0a1d */
[----:B------:R-:W-:Y:S01]  /*e0c0*/  ISETP.GT.U32.AND P1, PT, R29, R18, PT ;  /* 0x000000121d00720c */ /* 0x000fe20003f24070 */
[----:B------:R-:W-:Y:S01]  /*e0d0*/  @!P5 IMAD.IADD R11, R11, 0x1, -R29 ;  /* 0x000000010b0bd824 */ /* 0x000fe200078e0a1d */
[----:B------:R-:W-:-:S05]  /*e0e0*/  ISETP.GT.U32.AND P5, PT, R29, R12, PT ;  /* 0x0000000c1d00720c */ /* 0x000fca0003fa4070 */
[--C-:B------:R-:W-:Y:S01]  /*e0f0*/  @!P4 IMAD.IADD R10, R10, 0x1, -R29.reuse ;  /* 0x000000010a0ac824 */ /* 0x100fe200078e0a1d */
[----:B------:R-:W-:Y:S01]  /*e100*/  ISETP.GT.U32.AND P4, PT, R29, R25, PT ;  /* 0x000000191d00720c */ /* 0x000fe20003f84070 */
[--C-:B------:R-:W-:Y:S01]  /*e110*/  @!P2 IMAD.IADD R13, R13, 0x1, -R29.reuse ;  /* 0x000000010d0da824 */ /* 0x100fe200078e0a1d */
[C---:B------:R-:W-:Y:S01]  /*e120*/  ISETP.GT.U32.AND P2, PT, R29.reuse, R14, PT ;  /* 0x0000000e1d00720c */ /* 0x040fe20003f44070 */
[----:B------:R0:W-:Y:S01]  /*e130*/  STL [R1+0x184], R27 ;  /* 0x0001841b01007387 */ /* 0x0001e20000100800 */
[--C-:B------:R-:W-:Y:S01]  /*e140*/  @!P6 IMAD.IADD R24, R24, 0x1, -R29.reuse ;  /* 0x000000011818e824 */ /* 0x100fe200078e0a1d */
[----:B------:R-:W-:Y:S01]  /*e150*/  ISETP.GT.U32.AND P0, PT, R29, R21, PT ;  /* 0x000000151d00720c */ /* 0x000fe20003f04070 */
[--C-:B------:R-:W-:Y:S01]  /*e160*/  @!P1 IMAD.IADD R18, R18, 0x1, -R29.reuse ;  /* 0x0000000112129824 */ /* 0x100fe200078e0a1d */
[----:B0-----:R-:W5:Y:S06]  /*e170*/  LDL.LU R27, [R1+0x120] ;  /* 0x00012000011b7983 */ /* 0x001f6c0000300800 */
[--C-:B------:R-:W-:Y:S01]  /*e180*/  @!P4 IMAD.IADD R25, R25, 0x1, -R29.reuse ;  /* 0x000000011919c824 */ /* 0x100fe200078e0a1d */
[C---:B------:R-:W-:Y:S01]  /*e190*/  ISETP.GT.U32.AND P1, PT, R29.reuse, R15, PT ;  /* 0x0000000f1d00720c */ /* 0x040fe20003f24070 */
[--C-:B------:R-:W-:Y:S01]  /*e1a0*/  @!P5 IMAD.IADD R12, R12, 0x1, -R29.reuse ;  /* 0x000000010c0cd824 */ /* 0x100fe200078e0a1d */
[----:B------:R-:W-:Y:S01]  /*e1b0*/  ISETP.GT.U32.AND P3, PT, R29, R23, PT ;  /* 0x000000171d00720c */ /* 0x000fe20003f64070 */
[--C-:B------:R-:W-:Y:S01]  /*e1c0*/  @!P2 IMAD.IADD R14, R14, 0x1, -R29.reuse ;  /* 0x000000010e0ea824 */ /* 0x100fe200078e0a1d */
[----:B------:R-:W-:Y:S01]  /*e1d0*/  STL [R1+0x168], R10 ;  /* 0x0001680a01007387 */ /* 0x000fe20000100800 */
[----:B------:R-:W-:Y:S01]  /*e1e0*/  @!P0 IMAD.IADD R21, R21, 0x1, -R29 ;  /* 0x0000000115158824 */ /* 0x000fe200078e0a1d */
[----:B------:R-:W-:-:S02]  /*e1f0*/  ISETP.GT.U32.AND P0, PT, R29, R16, PT ;  /* 0x000000101d00720c */ /* 0x000fc40003f04070 */
[----:B------:R-:W-:Y:S05]  /*e200*/  STL [R1+0x170], R11 ;  /* 0x0001700b01007387 */ /* 0x000fea0000100800 */
[--C-:B------:R-:W-:Y:S01]  /*e210*/  @!P1 IMAD.IADD R15, R15, 0x1, -R29.reuse ;  /* 0x000000010f0f9824 */ /* 0x100fe200078e0a1d */
[----:B------:R-:W-:Y:S01]  /*e220*/  STL [R1+0x178], R13 ;  /* 0x0001780d01007387 */ /* 0x000fe20000100800 */
[----:B------:R-:W-:-:S03]  /*e230*/  @!P3 IMAD.IADD R23, R23, 0x1, -R29 ;  /* 0x000000011717b824 */ /* 0x000fc600078e0a1d */
[----:B------:R0:W-:Y:S04]  /*e240*/  STL [R1+0x17c], R18 ;  /* 0x00017c1201007387 */ /* 0x0001e80000100800 */
[----:B------:R-:W-:Y:S04]  /*e250*/  STL [R1+0x16c], R21 ;  /* 0x00016c1501007387 */ /* 0x000fe80000100800 */
[----:B0-----:R-:W5:Y:S04]  /*e260*/  LDL R18, [R1+0x2df8] ;  /* 0x002df80001127983 */ /* 0x001f680000100800 */
[----:B------:R-:W-:Y:S04]  /*e270*/  STL [R1+0x154], R23 ;  /* 0x0001541701007387 */ /* 0x000fe80000100800 */
[----:B------:R0:W-:Y:S01]  /*e280*/  STL [R1+0x15c], R24 ;  /* 0x00015c1801007387 */ /* 0x0001e20000100800 */
[----:B------:R-:W-:-:S03]  /*e290*/  @!P0 IMAD.IADD R16, R16, 0x1, -R29 ;  /* 0x0000000110108824 */ /* 0x000fc600078e0a1d */
[----:B0-----:R-:W5:Y:S04]  /*e2a0*/  LDL.LU R24, [R1+0x100] ;  /* 0x0001000001187983 */ /* 0x001f680000300800 */
[----:B------:R-:W5:Y:S04]  /*e2b0*/  LDL.LU R10, [R1+0x10c] ;  /* 0x00010c00010a7983 */ /* 0x000f680000300800 */
[----:B------:R-:W5:Y:S04]  /*e2c0*/  LDL.LU R13, [R1+0x114] ;  /* 0x00011400010d7983 */ /* 0x000f680000300800 */
[----:B------:R-:W5:Y:S04]  /*e2d0*/  LDL.LU R21, [R1+0x118] ;  /* 0x0001180001157983 */ /* 0x000f680000300800 */
[----:B------:R-:W5:Y:S01]  /*e2e0*/  LDL.LU R23, [R1+0x104] ;  /* 0x0001040001177983 */ /* 0x000f620000300800 */
[----:B---3--:R-:W-:-:S02]  /*e2f0*/  ISETP.GT.U32.AND P6, PT, R29, R8, PT ;  /* 0x000000081d00720c */ /* 0x008fc40003fc4070 */
[C---:B----4-:R-:W-:Y:S02]  /*e300*/  ISETP.GT.U32.AND P4, PT, R29.reuse, R9, PT ;  /* 0x000000091d00720c */ /* 0x050fe40003f84070 */
[C---:B--2---:R-:W-:Y:S02]  /*e310*/  ISETP.GT.U32.AND P5, PT, R29.reuse, R19, PT ;  /* 0x000000131d00720c */ /* 0x044fe40003fa4070 */
        /* <DEDUP_REMOVED lines=10> */
[C---:B------:R-:W-:Y:S01]  /*e3c0*/  ISETP.GT.U32.AND P3, PT, R29.reuse, R17, PT ;  /* 0x000000111d00720c */ /* 0x040fe20003f64070 */
[--C-:B------:R-:W-:Y:S01]  /*e3d0*/  @!P4 IMAD.IADD R12, R12, 0x1, -R29.reuse ;  /* 0x000000010c0cc824 */ /* 0x100fe200078e0a1d */
[C---:B-----5:R-:W-:Y:S02]  /*e3e0*/  ISETP.GT.U32.AND P1, PT, R29.reuse, R22, PT ;  /* 0x000000161d00720c */ /* 0x060fe40003f24070 */
[----:B------:R0:W-:Y:S01]  /*e3f0*/  STL [R1+0x160], R25 ;  /* 0x0001601901007387 */ /* 0x0001e20000100800 */
[--C-:B------:R-:W-:Y:S01]  /*e400*/  @!P5 IMAD.IADD R14, R14, 0x1, -R29.reuse ;  /* 0x000000010e0ed824 */ /* 0x100fe200078e0a1d */
[----:B------:R-:W-:Y:S01]  /*e410*/  ISETP.GT.U32.AND P0, PT, R29, R26, PT ;  /* 0x0000001a1d00720c */ /* 0x000fe20003f04070 */
[--C-:B------:R-:W-:Y:S01]  /*e420*/  @!P2 IMAD.IADD R15, R15, 0x1, -R29.reuse ;  /* 0x000000010f0fa824 */ /* 0x100fe200078e0a1d */
[----:B0-----:R-:W2:Y:S04]  /*e430*/  LDL.LU R25, [R1+0xe0] ;  /* 0x0000e00001197983 */ /* 0x001ea80000300800 */
[----:B------:R0:W-:Y:S04]  /*e440*/  STL [R1+0x164], R12 ;  /* 0x0001640c01007387 */ /* 0x0001e80000100800 */
[----:B------:R-:W3:Y:S01]  /*e450*/  LDL.LU R11, [R1+0xe8] ;  /* 0x0000e800010b7983 */ /* 0x000ee20000300800 */
[----:B------:R-:W-:-:S03]  /*e460*/  @!P3 IMAD.IADD R17, R17, 0x1, -R29 ;  /* 0x000000011111b824 */ /* 0x000fc600078e0a1d */
[----:B------:R1:W-:Y:S01]  /*e470*/  STL [R1+0x158], R14 ;  /* 0x0001580e01007387 */ /* 0x0003e20000100800 */
[----:B------:R-:W-:-:S03]  /*e480*/  @!P1 IMAD.IADD R22, R22, 0x1, -R29 ;  /* 0x0000000116169824 */ /* 0x000fc600078e0a1d */
[----:B0-----:R-:W4:Y:S01]  /*e490*/  LDL.LU R12, [R1+0xec] ;  /* 0x0000ec00010c7983 */ /* 0x001f220000300800 */
[----:B------:R-:W-:-:S03]  /*e4a0*/  ISETP.GT.U32.AND P1, PT, R29, R16, PT ;  /* 0x000000101d00720c */ /* 0x000fc60003f24070 */
[----:B------:R0:W-:Y:S01]  /*e4b0*/  STL [R1+0x138], R15 ;  /* 0x0001380f01007387 */ /* 0x0001e20000100800 */
[----:B------:R-:W-:-:S03]  /*e4c0*/  @!P0 IMAD.IADD R26, R26, 0x1, -R29 ;  /* 0x000000011a1a8824 */ /* 0x000fc600078e0a1d */
[----:B-1----:R-:W5:Y:S01]  /*e4d0*/  LDL.LU R14, [R1+0xfc] ;  /* 0x0000fc00010e7983 */ /* 0x002f620000300800 */
[----:B------:R-:W-:-:S03]  /*e4e0*/  ISETP.GT.U32.AND P0, PT, R29, R17, PT ;  /* 0x000000111d00720c */ /* 0x000fc60003f04070 */
[----:B0-----:R-:W2:Y:S02]  /*e4f0*/  LDL.LU R15, [R1+0xe4] ;  /* 0x0000e400010f7983 */ /* 0x001ea40000300800 */
[----:B------:R-:W-:-:S08]  /*e500*/  @!P1 IMAD.IADD R16, R16, 0x1, -R29 ;  /* 0x0000000110109824 */ /* 0x000fd000078e0a1d */
[----:B------:R-:W-:Y:S01]  /*e510*/  @!P0 IMAD.IADD R17, R17, 0x1, -R29 ;  /* 0x0000000111118824 */ /* 0x000fe200078e0a1d */
[----:B------:R0:W-:Y:S04]  /*e520*/  STL [R1+0x144], R16 ;  /* 0x0001441001007387 */ /* 0x0001e80000100800 */
[----:B0-----:R-:W2:Y:S04]  /*e530*/  LDL.LU R16, [R1+0xc4] ;  /* 0x0000c40001107983 */ /* 0x001ea80000300800 */
[----:B------:R0:W-:Y:S04]  /*e540*/  STL [R1+0x148], R17 ;  /* 0x0001481101007387 */ /* 0x0001e80000100800 */
[----:B0-----:R-:W2:Y:S01]  /*e550*/  LDL.LU R17, [R1+0xd0] ;  /* 0x0000d00001117983 */ /* 0x001ea20000300800 */
[----:B------:R-:W-:Y:S01]  /*e560*/  IMAD.HI.U32 R0, R28, R5, RZ ;  /* 0x000000051c007227 */ /* 0x000fe200078e00ff */
[----:B------:R-:W-:-:S03]  /*e570*/  ISETP.GT.U32.AND P3, PT, R29, R27, PT ;  /* 0x0000001b1d00720c */ /* 0x000fc60003f64070 */
[----:B------:R-:W-:-:S04]  /*e580*/  IMAD.MOV R0, RZ, RZ, -R0 ;  /* 0x000000ffff007224 */ /* 0x000fc800078e0a00 */
[----:B------:R-:W-:Y:S02]  /*e590*/  IMAD R5, R29, R0, R5 ;  /* 0x000000001d057224 */ /* 0x000fe400078e0205 */
[----:B------:R-:W-:-:S04]  /*e5a0*/  IMAD.HI.U32 R0, R28, R4, RZ ;  /* 0x000000041c007227 */ /* 0x000fc800078e00ff */
[----:B------:R-:W-:Y:S02]  /*e5b0*/  IMAD.MOV R0, RZ, RZ, -R0 ;  /* 0x000000ffff007224 */ /* 0x000fe400078e0a00 */
[----:B------:R-:W-:Y:S01]  /*e5c0*/  @!P3 IMAD.IADD R27, R27, 0x1, -R29 ;  /* 0x000000011b1bb824 */ /* 0x000fe200078e0a1d */
[C---:B------:R-:W-:Y:S01]  /*e5d0*/  ISETP.GT.U32.AND P3, PT, R29.reuse, R8, PT ;  /* 0x000000081d00720c */ /* 0x040fe20003f64070 */
[C---:B------:R-:W-:Y:S01]  /*e5e0*/  IMAD R4, R29.reuse, R0, R4 ;  /* 0x000000001d047224 */ /* 0x040fe200078e0204 */
[----:B------:R-:W-:Y:S01]  /*e5f0*/  ISETP.GT.U32.AND P4, PT, R29, R9, PT ;  /* 0x000000091d00720c */ /* 0x000fe20003f84070 */
[----:B------:R-:W-:-:S04]  /*e600*/  IMAD.HI.U32 R0, R28, R3, RZ ;  /* 0x000000031c007227 */ /* 0x000fc800078e00ff */
[----:B------:R-:W-:Y:S01]  /*e610*/  IMAD.MOV R0, RZ, RZ, -R0 ;  /* 0x000000ffff007224 */ /* 0x000fe200078e0a00 */
[----:B------:R-:W-:-:S03]  /*e620*/  ISETP.GT.U32.AND P0, PT, R29, R27, PT ;  /* 0x0000001b1d00720c */ /* 0x000fc60003f04070 */
[C---:B------:R-:W-:Y:S01]  /*e630*/  IMAD R3, R29.reuse, R0, R3 ;  /* 0x000000001d037224 */ /* 0x040fe200078e0203 */
[----:B------:R-:W-:Y:S01]  /*e640*/  ISETP.GT.U32.AND P6, PT, R29, R19, PT ;  /* 0x000000131d00720c */ /* 0x000fe20003fc4070 */
[----:B------:R-:W-:-:S04]  /*e650*/  IMAD.HI.U32 R0, R28, R2, RZ ;  /* 0x000000021c007227 */ /* 0x000fc800078e00ff */
[--C-:B------:R-:W-:Y:S01]  /*e660*/  @!P3 IMAD.IADD R8, R8, 0x1, -R29.reuse ;  /* 0x000000010808b824 */ /* 0x100fe200078e0a1d */
[----:B------:R-:W-:Y:S01]  /*e670*/  ISETP.GT.U32.AND P3, PT, R29, R24, PT ;  /* 0x000000181d00720c */ /* 0x000fe20003f64070 */
[----:B------:R-:W-:Y:S02]  /*e680*/  IMAD.MOV R0, RZ, RZ, -R0 ;  /* 0x000000ffff007224 */ /* 0x000fe400078e0a00 */
[--C-:B------:R-:W-:Y:S01]  /*e690*/  @!P4 IMAD.IADD R9, R9, 0x1, -R29.reuse ;  /* 0x000000010909c824 */ /* 0x100fe200078e0a1d */
[C---:B------:R-:W-:Y:S01]  /*e6a0*/  ISETP.GT.U32.AND P4, PT, R29.reuse, R10, PT ;  /* 0x0000000a1d00720c */ /* 0x040fe20003f84070 */
[C---:B------:R-:W-:Y:S01]  /*e6b0*/  IMAD R2, R29.reuse, R0, R2 ;  /* 0x000000001d027224 */ /* 0x040fe200078e0202 */
[----:B------:R-:W-:Y:S02]  /*e6c0*/  IABS R0, R18 ;  /* 0x0000001200007213 */ /* 0x000fe40000000000 */
[----:B------:R-:W2:Y:S01]  /*e6d0*/  LDL.LU R18, [R1+0xd4] ;  /* 0x0000d40001127983 */ /* 0x000ea20000300800 */
[----:B------:R-:W-:Y:S01]  /*e6e0*/  ISETP.GT.U32.AND P5, PT, R29, R20, PT ;  /* 0x000000141d00720c */ /* 0x000fe20003fa4070 */
[--C-:B------:R-:W-:Y:S01]  /*e6f0*/  @!P0 IMAD.IADD R27, R27, 0x1, -R29.reuse ;  /* 0x000000011b1b8824 */ /* 0x100fe200078e0a1d */
[----:B------:R-:W-:Y:S01]  /*e700*/  ISETP.GT.U32.AND P1, PT, R29, R22, PT ;  /* 0x000000161d00720c */ /* 0x000fe20003f24070 */
[--C-:B------:R-:W-:Y:S01]  /*e710*/  @!P6 IMAD.IADD R19, R19, 0x1, -R29.reuse ;  /* 0x000000011313e824 */ /* 0x100fe200078e0a1d */
[C---:B------:R-:W-:Y:S01]  /*e720*/  ISETP.GT.U32.AND P6, PT, R29.reuse, R13, PT ;  /* 0x0000000d1d00720c */ /* 0x040fe20003fc4070 */
[----:B------:R-:W-:Y:S01]  /*e730*/  @!P3 IMAD.IADD R24, R24, 0x1, -R29 ;  /* 0x000000011818b824 */ /* 0x000fe200078e0a1d */
[----:B------:R-:W-:-:S02]  /*e740*/  ISETP.GT.U32.AND P2, PT, R29, R26, PT ;  /* 0x0000001a1d00720c */ /* 0x000fc40003f44070 */
[----:B------:R-:W-:-:S05]  /*e750*/  @!P4 IMAD.IADD R10, R10, 0x1, -R29 ;  /* 0x000000010a0ac824 */ /* 0x000fca00078e0a1d */
[--C-:B------:R-:W-:Y:S01]  /*e760*/  @!P5 IMAD.IADD R20, R20, 0x1, -R29.reuse ;  /* 0x000000011414d824 */ /* 0x100fe200078e0a1d */
[C---:B------:R-:W-:Y:S01]  /*e770*/  ISETP.GT.U32.AND P5, PT, R29.reuse, R21, PT ;  /* 0x000000151d00720c */ /* 0x040fe20003fa4070 */
[--C-:B------:R-:W-:Y:S01]  /*e780*/  @!P1 IMAD.IADD R22, R22, 0x1, -R29.reuse ;  /* 0x0000000116169824 */ /* 0x100fe200078e0a1d */
[----:B------:R-:W-:Y:S01]  /*e790*/  ISETP.GT.U32.AND P1, PT, R29, R23, PT ;  /* 0x000000171d00720c */ /* 0x000fe20003f24070 */
[--C-:B------:R-:W-:Y:S01]  /*e7a0*/  @!P6 IMAD.IADD R13, R13, 0x1, -R29.reuse ;  /* 0x000000010d0de824 */ /* 0x100fe200078e0a1d */
[----:B------:R-:W-:Y:S01]  /*e7b0*/  STL [R1+0x150], R8 ;  /* 0x0001500801007387 */ /* 0x000fe20000100800 */
[----:B------:R-:W-:-:S03]  /*e7c0*/  @!P2 IMAD.IADD R26, R26, 0x1, -R29 ;  /* 0x000000011a1aa824 */ /* 0x000fc600078e0a1d */
[----:B------:R-:W-:Y:S04]  /*e7d0*/  STL [R1+0x140], R9 ;  /* 0x0001400901007387 */ /* 0x000fe80000100800 */
[----:B------:R-:W-:Y:S04]  /*e7e0*/  STL [R1+0x11c], R19 ;  /* 0x00011c1301007387 */ /* 0x000fe80000100800 */
[----:B------:R-:W-:Y:S04]  /*e7f0*/  STL [R1+0x124], R20 ;  /* 0x0001241401007387 */ /* 0x000fe80000100800 */
[----:B------:R-:W-:Y:S01]  /*e800*/  STL [R1+0x128], R22 ;  /* 0x0001281601007387 */ /* 0x000fe20000100800 */
[----:B------:R-:W-:-:S03]  /*e810*/  @!P5 IMAD.IADD R21, R21, 0x1, -R29 ;  /* 0x000000011515d824 */ /* 0x000fc600078e0a1d */
[----:B------:R0:W-:Y:S01]  /*e820*/  STL [R1+0x12c], R26 ;  /* 0x00012c1a01007387 */ /* 0x0001e20000100800 */
[----:B------:R-:W-:-:S03]  /*e830*/  @!P1 IMAD.IADD R23, R23, 0x1, -R29 ;  /* 0x0000000117179824 */ /* 0x000fc600078e0a1d */
[----:B0-----:R-:W2:Y:S04]  /*e840*/  LDL.LU R26, [R1+0xdc] ;  /* 0x0000dc00011a7983 */ /* 0x001ea80000300800 */
[----:B------:R-:W2:Y:S04]  /*e850*/  LDL.LU R19, [R1+0xcc] ;  /* 0x0000cc0001137983 */ /* 0x000ea80000300800 */
[----:B------:R0:W-:Y:S04]  /*e860*/  STL [R1+0x120], R27 ;  /* 0x0001201b01007387 */ /* 0x0001e80000100800 */
[----:B0-----:R-:W2:Y:S04]  /*e870*/  LDL.LU R27, [R1+0xa4] ;  /* 0x0000a400011b7983 */ /* 0x001ea80000300800 */
[----:B------:R-:W2:Y:S04]  /*e880*/  LDL.LU R20, [R1+0xac] ;  /* 0x0000ac0001147983 */ /* 0x000ea80000300800 */
[----:B------:R-:W2:Y:S01]  /*e890*/  LDL.LU R22, [R1+0xb0] ;  /* 0x0000b00001167983 */ /* 0x000ea20000300800 */
[----:B---3--:R-:W-:-:S02]  /*e8a0*/  ISETP.GT.U32.AND P0, PT, R29, R11, PT ;  /* 0x0000000b1d00720c */ /* 0x008fc40003f04070 */
[C---:B----4-:R-:W-:Y:S02]  /*e8b0*/  ISETP.GT.U32.AND P3, PT, R29.reuse, R12, PT ;  /* 0x0000000c1d00720c */ /* 0x050fe40003f64070 */
[----:B-----5:R-:W-:-:S09]  /*e8c0*/  ISETP.GT.U32.AND P4, PT, R29, R14, PT ;  /* 0x0000000e1d00720c */ /* 0x020fd20003f84070 */
[--C-:B------:R-:W-:Y:S01]  /*e8d0*/  @!P0 IMAD.IADD R11, R11, 0x1, -R29.reuse ;  /* 0x000000010b0b8824 */ /* 0x100fe200078e0a1d */
[C---:B------:R-:W-:Y:S01]  /*e8e0*/  ISETP.GT.U32.AND P0, PT, R29.reuse, R24, PT ;  /* 0x000000181d00720c */ /* 0x040fe20003f04070 */
[--C-:B------:R-:W-:Y:S01]  /*e8f0*/  @!P3 IMAD.IADD R12, R12, 0x1, -R29.reuse ;  /* 0x000000010c0cb824 */ /* 0x100fe200078e0a1d */
[C---:B--2---:R-:W-:Y:S02]  /*e900*/  ISETP.GT.U32.AND P6, PT, R29.reuse, R15, PT ;  /* 0x0000000f1d00720c */ /* 0x044fe40003fc4070 */
[C---:B------:R-:W-:Y:S01]  /*e910*/  ISETP.GT.U32.AND P3, PT, R29.reuse, R10, PT ;  /* 0x0000000a1d00720c */ /* 0x040fe20003f64070 */
[----:B------:R-:W-:Y:S01]  /*e920*/  @!P4 IMAD.IADD R14, R14, 0x1, -R29 ;  /* 0x000000010e0ec824 */ /* 0x000fe200078e0a1d */
[C---:B------:R-:W-:Y:S02]  /*e930*/  ISETP.GT.U32.AND P4, PT, R29.reuse, R13, PT ;  /* 0x0000000d1d00720c */ /* 0x040fe40003f84070 */
[----:B------:R-:W-:-:S05]  /*e940*/  ISETP.GT.U32.AND P2, PT, R29, R25, PT ;  /* 0x000000191d00720c */ /* 0x000fca0003f44070 */
[--C-:B------:R-:W-:Y:S02]  /*e950*/  @!P0 IMAD.IADD R24, R24, 0x1, -R29.reuse ;  /* 0x0000000118188824 */ /* 0x100fe400078e0a1d */
[--C-:B------:R-:W-:Y:S01]  /*e960*/  @!P6 IMAD.IADD R15, R15, 0x1, -R29.reuse ;  /* 0x000000010f0fe824 */ /* 0x100fe200078e0a1d */
[C---:B------:R-:W-:Y:S01]  /*e970*/  ISETP.GT.U32.AND P6, PT, R29.reuse, R21, PT ;  /* 0x000000151d00720c */ /* 0x040fe20003fc4070 */
[--C-:B------:R-:W-:Y:S01]  /*e980*/  @!P3 IMAD.IADD R10, R10, 0x1, -R29.reuse ;  /* 0x000000010a0ab824 */ /* 0x100fe200078e0a1d */
[----:B------:R-:W-:Y:S01]  /*e990*/  ISETP.GT.U32.AND P5, PT, R29, R16, PT ;  /* 0x000000101d00720c */ /* 0x000fe20003fa4070 */
[----:B------:R0:W-:Y:S01]  /*e9a0*/  STL [R1+0x100], R24 ;  /* 0x0001001801007387 */ /* 0x0001e20000100800 */
[--C-:B------:R-:W-:Y:S02]  /*e9b0*/  @!P4 IMAD.IADD R13, R13, 0x1, -R29.reuse ;  /* 0x000000010d0dc824 */ /* 0x100fe400078e0a1d */
[----:B------:R-:W-:Y:S01]  /*e9c0*/  @!P2 IMAD.IADD R25, R25, 0x1, -R29 ;  /* 0x000000011919a824 */ /* 0x000fe200078e0a1d */
[----:B0-----:R-:W2:Y:S01]  /*e9d0*/  LDL.LU R24, [R1+0xb4] ;  /* 0x0000b40001187983 */ /* 0x001ea20000300800 */
[----:B------:R-:W-:-:S03]  /*e9e0*/  ISETP.GT.U32.AND P1, PT, R29, R17, PT ;  /* 0x000000111d00720c */ /* 0x000fc60003f24070 */
[----:B------:R-:W3:Y:S04]  /*e9f0*/  LDL.LU R8, [R1+0xa8] ;  /* 0x0000a80001087983 */ /* 0x000ee80000300800 */
[----:B------:R0:W-:Y:S01]  /*ea00*/  STL [R1+0x10c], R10 ;  /* 0x00010c0a01007387 */ /* 0x0001e20000100800 */
[----:B------:R-:W-:-:S03]  /*ea10*/  @!P5 IMAD.IADD R16, R16, 0x1, -R29 ;  /* 0x000000011010d824 */ /* 0x000fc600078e0a1d */
[----:B------:R-:W4:Y:S01]  /*ea20*/  LDL.LU R9, [R1+0x90] ;  /* 0x0000900001097983 */ /* 0x000f220000300800 */
[----:B------:R-:W-:-:S03]  /*ea30*/  ISETP.GT.U32.AND P5, PT, R29, R23, PT ;  /* 0x000000171d00720c */ /* 0x000fc60003fa4070 */
[----:B------:R1:W-:Y:S01]  /*ea40*/  STL [R1+0x114], R13 ;  /* 0x0001140d01007387 */ /* 0x0003e20000100800 */
[----:B------:R-:W-:-:S03]  /*ea50*/  @!P1 IMAD.IADD R17, R17, 0x1, -R29 ;  /* 0x0000000111119824 */ /* 0x000fc600078e0a1d */
[----:B0-----:R-:W5:Y:S01]  /*ea60*/  LDL.LU R10, [R1+0x98] ;  /* 0x00009800010a7983 */ /* 0x001f620000300800 */
[----:B------:R-:W-:Y:S01]  /*ea70*/  ISETP.GT.U32.AND P1, PT, R29, R25, PT ;  /* 0x000000191d00720c */ /* 0x000fe20003f24070 */
[--C-:B------:R-:W-:Y:S02]  /*ea80*/  @!P6 IMAD.IADD R21, R21, 0x1, -R29.reuse ;  /* 0x000000011515e824 */ /* 0x100fe400078e0a1d */
[----:B-1----:R-:W2:Y:S04]  /*ea90*/  LDL.LU R13, [R1+0x9c] ;  /* 0x00009c00010d7983 */ /* 0x002ea80000300800 */
[----:B------:R0:W-:Y:S01]  /*eaa0*/  STL [R1+0x118], R21 ;  /* 0x0001181501007387 */ /* 0x0001e20000100800 */
[----:B------:R-:W-:-:S05]  /*eab0*/  @!P5 IMAD.IADD R23, R23, 0x1, -R29 ;  /* 0x000000011717d824 */ /* 0x000fca00078e0a1d */
[----:B------:R-:W-:Y:S01]  /*eac0*/  @!P1 IMAD.IADD R25, R25, 0x1, -R29 ;  /* 0x0000000119199824 */ /* 0x000fe200078e0a1d */
[----:B0-----:R-:W2:Y:S04]  /*ead0*/  LDL.LU R21, [R1+0xa0] ;  /* 0x0000a00001157983 */ /* 0x001ea80000300800 */
[----:B------:R0:W-:Y:S04]  /*eae0*/  STL [R1+0x104], R23 ;  /* 0x0001041701007387 */ /* 0x0001e80000100800 */
[----:B0-----:R-:W2:Y:S04]  /*eaf0*/  LDL.LU R23, [R1+0x94] ;  /* 0x0000940001177983 */ /* 0x001ea80000300800 */
[----:B------:R0:W-:Y:S04]  /*eb00*/  STL [R1+0xe0], R25 ;  /* 0x0000e01901007387 */ /* 0x0001e80000100800 */
[----:B0-----:R-:W2:Y:S01]  /*eb10*/  LDL.LU R25, [R1+0x7c] ;  /* 0x00007c0001197983 */ /* 0x001ea20000300800 */
[----:B------:R-:W-:-:S02]  /*eb20*/  ISETP.GT.U32.AND P2, PT, R29, R18, PT ;  /* 0x000000121d00720c */ /* 0x000fc40003f44070 */
[C---:B------:R-:W-:Y:S02]  /*eb30*/  ISETP.GT.U32.AND P0, PT, R29.reuse, R11, PT ;  /* 0x0000000b1d00720c */ /* 0x040fe40003f04070 */
[----:B------:R-:W-:-:S09]  /*eb40*/  ISETP.GT.U32.AND P3, PT, R29, R14, PT ;  /* 0x0000000e1d00720c */ /* 0x000fd20003f64070 */
[--C-:B------:R-:W-:Y:S01]  /*eb50*/  @!P2 IMAD.IADD R18, R18, 0x1, -R29.reuse ;  /* 0x000000011212a824 */ /* 0x100fe200078e0a1d */
[C---:B------:R-:W-:Y:S02]  /*eb60*/  ISETP.GT.U32.AND P2, PT, R29.reuse, R12, PT ;  /* 0x0000000c1d00720c */ /* 0x040fe40003f44070 */
[C---:B------:R-:W-:Y:S02]  /*eb70*/  ISETP.GT.U32.AND P4, PT, R29.reuse, R15, PT ;  /* 0x0000000f1d00720c */ /* 0x040fe40003f84070 */
[----:B------:R-:W-:Y:S01]  /*eb80*/  ISETP.GT.U32.AND P6, PT, R29, R18, PT ;  /* 0x000000121d00720c */ /* 0x000fe20003fc4070 */
[----:B------:R-:W-:-:S08]  /*eb90*/  @!P0 IMAD.IADD R11, R11, 0x1, -R29 ;  /* 0x000000010b0b8824 */ /* 0x000fd000078e0a1d */
[--C-:B------:R-:W-:Y:S01]  /*eba0*/  @!P2 IMAD.IADD R12, R12, 0x1, -R29.reuse ;  /* 0x000000010c0ca824 */ /* 0x100fe200078e0a1d */
[C---:B------:R-:W-:Y:S02]  /*ebb0*/  ISETP.GT.U32.AND P0, PT, R29.reuse, R26, PT ;  /* 0x0000001a1d00720c */ /* 0x040fe40003f04070 */
[C---:B------:R-:W-:Y:S01]  /*ebc0*/  ISETP.GT.U32.AND P2, PT, R29.reuse, R19, PT ;  /* 0x000000131d00720c */ /* 0x040fe20003f44070 */
        /* <DEDUP_REMOVED lines=8> */
[--C-:B------:R-:W-:Y:S02]  /*ec50*/  @!P0 IMAD.IADD R26, R26, 0x1, -R29.reuse ;  /* 0x000000011a1a8824 */ /* 0x100fe400078e0a1d */
[--C-:B------:R-:W-:Y:S01]  /*ec60*/  @!P5 IMAD.IADD R16, R16, 0x1, -R29.reuse ;  /* 0x000000011010d824 */ /* 0x100fe200078e0a1d */
[----:B------:R-:W-:Y:S01]  /*ec70*/  ISETP.GT.U32.AND P5, PT, R29, R22, PT ;  /* 0x000000161d00720c */ /* 0x000fe20003fa4070 */
[--C-:B------:R-:W-:Y:S02]  /*ec80*/  @!P1 IMAD.IADD R17, R17, 0x1, -R29.reuse ;  /* 0x0000000111119824 */ /* 0x100fe400078e0a1d */
[----:B------:R-:W-:-:S06]  /*ec90*/  @!P3 IMAD.IADD R27, R27, 0x1, -R29 ;  /* 0x000000011b1bb824 */ /* 0x000fcc00078e0a1d */
[--C-:B------:R-:W-:Y:S01]  /*eca0*/  @!P4 IMAD.IADD R20, R20, 0x1, -R29.reuse ;  /* 0x000000011414c824 */ /* 0x100fe200078e0a1d */
[----:B------:R0:W-:Y:S04]  /*ecb0*/  STL [R1+0xe8], R11 ;  /* 0x0000e80b01007387 */ /* 0x0001e80000100800 */
[----:B------:R1:W-:Y:S01]  /*ecc0*/  STL [R1+0xec], R12 ;  /* 0x0000ec0c01007387 */ /* 0x0003e20000100800 */
[----:B------:R-:W-:-:S03]  /*ecd0*/  @!P5 IMAD.IADD R22, R22, 0x1, -R29 ;  /* 0x000000011616d824 */ /* 0x000fc600078e0a1d */
[----:B------:R0:W-:Y:S04]  /*ece0*/  STL [R1+0xfc], R14 ;  /* 0x0000fc0e01007387 */ /* 0x0001e80000100800 */
[----:B------:R1:W-:Y:S04]  /*ecf0*/  STL [R1+0xe4], R15 ;  /* 0x0000e40f01007387 */ /* 0x0003e80000100800 */
[----:B------:R1:W-:Y:S04]  /*ed00*/  STL [R1+0xc4], R16 ;  /* 0x0000c41001007387 */ /* 0x0003e80000100800 */
[----:B0-----:R-:W2:Y:S04]  /*ed10*/  LDL.LU R11, [R1+0x84] ;  /* 0x00008400010b7983 */ /* 0x001ea80000300800 */
[----:B------:R-:W-:Y:S04]  /*ed20*/  STL [R1+0xd0], R17 ;  /* 0x0000d01101007387 */ /* 0x000fe80000100800 */
[----:B-1----:R-:W2:Y:S04]  /*ed30*/  LDL.LU R12, [R1+0x88] ;  /* 0x00008800010c7983 */ /* 0x002ea80000300800 */
[----:B------:R-:W-:Y:S04]  /*ed40*/  STL [R1+0xd4], R18 ;  /* 0x0000d41201007387 */ /* 0x000fe80000100800 */
[----:B------:R-:W2:Y:S04]  /*ed50*/  LDL.LU R14, [R1+0x8c] ;  /* 0x00008c00010e7983 */ /* 0x000ea80000300800 */
[----:B------:R-:W2:Y:S04]  /*ed60*/  LDL.LU R15, [R1+0x80] ;  /* 0x00008000010f7983 */ /* 0x000ea80000300800 */
[----:B------:R-:W2:Y:S01]  /*ed70*/  LDL.LU R16, [R1+0x6c] ;  /* 0x00006c0001107983 */ /* 0x000ea20000300800 */
[----:B---3--:R-:W-:-:S02]  /*ed80*/  ISETP.GT.U32.AND P6, PT, R29, R8, PT ;  /* 0x000000081d00720c */ /* 0x008fc40003fc4070 */
[C---:B----4-:R-:W-:Y:S02]  /*ed90*/  ISETP.GT.U32.AND P0, PT, R29.reuse, R9, PT ;  /* 0x000000091d00720c */ /* 0x050fe40003f04070 */
[C---:B-----5:R-:W-:Y:S02]  /*eda0*/  ISETP.GT.U32.AND P2, PT, R29.reuse, R10, PT ;  /* 0x0000000a1d00720c */ /* 0x060fe40003f44070 */
[C---:B--2---:R-:W-:Y:S02]  /*edb0*/  ISETP.GT.U32.AND P1, PT, R29.reuse, R24, PT ;  /* 0x000000181d00720c */ /* 0x044fe40003f24070 */
[----:B------:R-:W-:-:S05]  /*edc0*/  ISETP.GT.U32.AND P3, PT, R29, R13, PT ;  /* 0x0000000d1d00720c */ /* 0x000fca0003f64070 */
[--C-:B------:R-:W-:Y:S01]  /*edd0*/  @!P6 IMAD.IADD R8, R8, 0x1, -R29.reuse ;  /* 0x000000010808e824 */ /* 0x100fe200078e0a1d */
[----:B------:R-:W-:Y:S01]  /*ede0*/  ISETP.GT.U32.AND P6, PT, R29, R26, PT ;  /* 0x0000001a1d00720c */ /* 0x000fe20003fc4070 */
[--C-:B------:R-:W-:Y:S01]  /*edf0*/  @!P0 IMAD.IADD R9, R9, 0x1, -R29.reuse ;  /* 0x0000000109098824 */ /* 0x100fe200078e0a1d */
[C---:B------:R-:W-:Y:S01]  /*ee00*/  ISETP.GT.U32.AND P0, PT, R29.reuse, R19, PT ;  /* 0x000000131d00720c */ /* 0x040fe20003f04070 */
[--C-:B------:R-:W-:Y:S01]  /*ee10*/  @!P2 IMAD.IADD R10, R10, 0x1, -R29.reuse ;  /* 0x000000010a0aa824 */ /* 0x100fe200078e0a1d */
[C---:B------:R-:W-:Y:S02]  /*ee20*/  ISETP.GT.U32.AND P2, PT, R29.reuse, R27, PT ;  /* 0x0000001b1d00720c */ /* 0x040fe40003f44070 */
[----:B------:R-:W-:Y:S01]  /*ee30*/  ISETP.GT.U32.AND P4, PT, R29, R21, PT ;  /* 0x000000151d00720c */ /* 0x000fe20003f84070 */
[--C-:B------:R-:W-:Y:S01]  /*ee40*/  @!P3 IMAD.IADD R13, R13, 0x1, -R29.reuse ;  /* 0x000000010d0db824 */ /* 0x100fe200078e0a1d */
[----:B------:R-:W-:Y:S01]  /*ee50*/  ISETP.GT.U32.AND P3, PT, R29, R20, PT ;  /* 0x000000141d00720c */ /* 0x000fe20003f64070 */
[----:B------:R-:W-:-:S04]  /*ee60*/  @!P1 IMAD.IADD R24, R24, 0x1, -R29 ;  /* 0x0000000118189824 */ /* 0x000fc800078e0a1d */
[----:B------:R-:W-:-:S04]  /*ee70*/  @!P6 IMAD.IADD R26, R26, 0x1, -R29 ;  /* 0x000000011a1ae824 */ /* 0x000fc800078e0a1d */
[--C-:B------:R-:W-:Y:S01]  /*ee80*/  @!P2 IMAD.IADD R27, R27, 0x1, -R29.reuse ;  /* 0x000000011b1ba824 */ /* 0x100fe200078e0a1d */
[----:B------:R-:W-:Y:S01]  /*ee90*/  ISETP.GT.U32.AND P5, PT, R29, R23, PT ;  /* 0x000000171d00720c */ /* 0x000fe20003fa4070 */
[--C-:B------:R-:W-:Y:S01]  /*eea0*/  @!P4 IMAD.IADD R21, R21, 0x1, -R29.reuse ;  /* 0x000000011515c824 */ /* 0x100fe200078e0a1d */
[----:B------:R-:W-:Y:S01]  /*eeb0*/  ISETP.GT.U32.AND P4, PT, R29, R22, PT ;  /* 0x000000161d00720c */ /* 0x000fe20003f84070 */
[----:B------:R-:W-:Y:S01]  /*eec0*/  @!P0 IMAD.IADD R19, R19, 0x1, -R29 ;  /* 0x0000000113138824 */ /* 0x000fe200078e0a1d */
[----:B------:R0:W-:Y:S01]  /*eed0*/  STL [R1+0xdc], R26 ;  /* 0x0000dc1a01007387 */ /* 0x0001e20000100800 */
[----:B------:R-:W-:-:S03]  /*eee0*/  ISETP.GT.U32.AND P1, PT, R29, R25, PT ;  /* 0x000000191d00720c */ /* 0x000fc60003f24070 */
[----:B0-----:R-:W2:Y:S05]  /*eef0*/  LDL.LU R26, [R1+0x74] ;  /* 0x00007400011a7983 */ /* 0x001eaa0000300800 */
[--C-:B------:R-:W-:Y:S01]  /*ef00*/  @!P5 IMAD.IADD R23, R23, 0x1, -R29.reuse ;  /* 0x000000011717d824 */ /* 0x100fe200078e0a1d */
[----:B------:R0:W-:Y:S01]  /*ef10*/  STL [R1+0xa4], R27 ;  /* 0x0000a41b01007387 */ /* 0x0001e20000100800 */
[--C-:B------:R-:W-:Y:S01]  /*ef20*/  @!P3 IMAD.IADD R20, R20, 0x1, -R29.reuse ;  /* 0x000000011414b824 */ /* 0x100fe200078e0a1d */
[C---:B------:R-:W-:Y:S02]  /*ef30*/  ISETP.GT.U32.AND P5, PT, R29.reuse, R24, PT ;  /* 0x000000181d00720c */ /* 0x040fe40003fa4070 */
[----:B------:R1:W-:Y:S01]  /*ef40*/  STL [R1+0xcc], R19 ;  /* 0x0000cc1301007387 */ /* 0x0003e20000100800 */
[----:B------:R-:W-:Y:S01]  /*ef50*/  ISETP.GT.U32.AND P0, PT, R29, R9, PT ;  /* 0x000000091d00720c */ /* 0x000fe20003f04070 */
[----:B------:R-:W-:-:S02]  /*ef60*/  @!P4 IMAD.IADD R22, R22, 0x1, -R29 ;  /* 0x000000011616c824 */ /* 0x000fc400078e0a1d */
[----:B------:R-:W-:Y:S01]  /*ef70*/  @!P1 IMAD.IADD R25, R25, 0x1, -R29 ;  /* 0x0000000119199824 */ /* 0x000fe200078e0a1d */
[----:B0-----:R-:W3:Y:S01]  /*ef80*/  LDL.LU R27, [R1+0x78] ;  /* 0x00007800011b7983 */ /* 0x001ee20000300800 */
[----:B------:R-:W-:-:S03]  /*ef90*/  ISETP.GT.U32.AND P1, PT, R29, R8, PT ;  /* 0x000000081d00720c */ /* 0x000fc60003f24070 */
[----:B------:R-:W4:Y:S01]  /*efa0*/  LDL.LU R17, [R1+0x1a4] ;  /* 0x0001a40001117983 */ /* 0x000f220000300800 */
[----:B------:R-:W-:-:S03]  /*efb0*/  ISETP.GT.U32.AND P2, PT, R29, R10, PT ;  /* 0x0000000a1d00720c */ /* 0x000fc60003f44070 */
[----:B------:R-:W5:Y:S01]  /*efc0*/  LDL.LU R18, [R1+0x70] ;  /* 0x0000700001127983 */ /* 0x000f620000300800 */
[----:B------:R-:W-:-:S03]  /*efd0*/  ISETP.GT.U32.AND P4, PT, R29, R21, PT ;  /* 0x000000151d00720c */ /* 0x000fc60003f84070 */
[----:B-1----:R-:W5:Y:S01]  /*efe0*/  LDL.LU R19, [R1+0x5c] ;  /* 0x00005c0001137983 */ /* 0x002f620000300800 */
[----:B------:R-:W-:-:S03]  /*eff0*/  ISETP.GT.U32.AND P3, PT, R29, R13, PT ;  /* 0x0000000d1d00720c */ /* 0x000fc60003f64070 */
[----:B------:R0:W-:Y:S01]  /*f000*/  STL [R1+0xac], R20 ;  /* 0x0000ac1401007387 */ /* 0x0001e20000100800 */
[----:B------:R-:W-:-:S03]  /*f010*/  @!P5 IMAD.IADD R24, R24, 0x1, -R29 ;  /* 0x000000011818d824 */ /* 0x000fc600078e0a1d */
[----:B0-----:R-:W5:Y:S04]  /*f020*/  LDL.LU R20, [R1+0x64] ;  /* 0x0000640001147983 */ /* 0x001f680000300800 */
[----:B------:R0:W-:Y:S01]  /*f030*/  STL [R1+0xb0], R22 ;  /* 0x0000b01601007387 */ /* 0x0001e20000100800 */
[--C-:B------:R-:W-:Y:S02]  /*f040*/  @!P1 IMAD.IADD R8, R8, 0x1, -R29.reuse ;  /* 0x0000000108089824 */ /* 0x100fe400078e0a1d */
[--C-:B------:R-:W-:Y:S01]  /*f050*/  @!P0 IMAD.IADD R9, R9, 0x1, -R29.reuse ;  /* 0x0000000109098824 */ /* 0x100fe200078e0a1d */
[----:B0-----:R-:W5:Y:S01]  /*f060*/  LDL.LU R22, [R1+0x68] ;  /* 0x0000680001167983 */ /* 0x001f620000300800 */
[--C-:B------:R-:W-:Y:S02]  /*f070*/  @!P2 IMAD.IADD R10, R10, 0x1, -R29.reuse ;  /* 0x000000010a0aa824 */ /* 0x100fe400078e0a1d */
[--C-:B------:R-:W-:Y:S01]  /*f080*/  @!P4 IMAD.IADD R21, R21, 0x1, -R29.reuse ;  /* 0x000000011515c824 */ /* 0x100fe200078e0a1d */
[----:B------:R0:W-:Y:S01]  /*f090*/  STL [R1+0xb4], R24 ;  /* 0x0000b41801007387 */ /* 0x0001e20000100800 */
[----:B------:R-:W-:-:S03]  /*f0a0*/  @!P3 IMAD.IADD R13, R13, 0x1, -R29 ;  /* 0x000000010d0db824 */ /* 0x000fc600078e0a1d */
        /* <DEDUP_REMOVED lines=8> */
[C---:B------:R-:W-:Y:S02]  /*f130*/  ISETP.GT.U32.AND P1, PT, R29.reuse, R11, PT ;  /* 0x0000000b1d00720c */ /* 0x040fe40003f24070 */
[C---:B------:R-:W-:Y:S02]  /*f140*/  ISETP.GT.U32.AND P0, PT, R29.reuse, R12, PT ;  /* 0x0000000c1d00720c */ /* 0x040fe40003f04070 */
[C---:B------:R-:W-:Y:S02]  /*f150*/  ISETP.GT.U32.AND P2, PT, R29.reuse, R14, PT ;  /* 0x0000000e1d00720c */ /* 0x040fe40003f44070 */
[C---:B------:R-:W-:Y:S02]  /*f160*/  ISETP.GT.U32.AND P6, PT, R29.reuse, R23, PT ;  /* 0x000000171d00720c */ /* 0x040fe40003fc4070 */
[C---:B------:R-:W-:Y:S02]  /*f170*/  ISETP.GT.U32.AND P3, PT, R29.reuse, R15, PT ;  /* 0x0000000f1d00720c */ /* 0x040fe40003f64070 */
[----:B------:R-:W-:Y:S01]  /*f180*/  ISETP.GT.U32.AND P4, PT, R29, R16, PT ;  /* 0x000000101d00720c */ /* 0x000fe20003f84070 */
[----:B------:R-:W-:-:S02]  /*f190*/  @!P5 IMAD.IADD R25, R25, 0x1, -R29 ;  /* 0x000000011919d824 */ /* 0x000fc400078e0a1d */
[--C-:B------:R-:W-:Y:S02]  /*f1a0*/  @!P1 IMAD.IADD R11, R11, 0x1, -R29.reuse ;  /* 0x000000010b0b9824 */ /* 0x100fe400078e0a1d */
[--C-:B------:R-:W-:Y:S02]  /*f1b0*/  @!P0 IMAD.IADD R12, R12, 0x1, -R29.reuse ;  /* 0x000000010c0c8824 */ /* 0x100fe400078e0a1d */
[--C-:B------:R-:W-:Y:S02]  /*f1c0*/  @!P2 IMAD.IADD R14, R14, 0x1, -R29.reuse ;  /* 0x000000010e0ea824 */ /* 0x100fe400078e0a1d */
[--C-:B------:R-:W-:Y:S02]  /*f1d0*/  @!P6 IMAD.IADD R23, R23, 0x1, -R29.reuse ;  /* 0x000000011717e824 */ /* 0x100fe400078e0a1d */
[--C-:B------:R-:W-:Y:S02]  /*f1e0*/  @!P3 IMAD.IADD R15, R15, 0x1, -R29.reuse ;  /* 0x000000010f0fb824 */ /* 0x100fe400078e0a1d */
[----:B------:R-:W-:-:S02]  /*f1f0*/  @!P4 IMAD.IADD R16, R16, 0x1, -R29 ;  /* 0x000000011010c824 */ /* 0x000fc400078e0a1d */
[----:B------:R-:W-:Y:S01]  /*f200*/  IMAD.HI.U32 R6, R28, R0, RZ ;  /* 0x000000001c067227 */ /* 0x000fe200078e00ff */
[----:B------:R0:W-:Y:S03]  /*f210*/  STL [R1+0x7c], R25 ;  /* 0x00007c1901007387 */ /* 0x0001e60000100800 */
[----:B------:R-:W-:Y:S01]  /*f220*/  IMAD.MOV R6, RZ, RZ, -R6 ;  /* 0x000000ffff067224 */ /* 0x000fe200078e0a06 */
[----:B------:R1:W-:Y:S04]  /*f230*/  STL [R1+0x94], R23 ;  /* 0x0000941701007387 */ /* 0x0003e80000100800 */
[----:B0-----:R-:W5:Y:S01]  /*f240*/  LDL.LU R25, [R1+0x60] ;  /* 0x0000600001197983 */ /* 0x001f620000300800 */
[----:B------:R-:W-:-:S03]  /*f250*/  IMAD R0, R29, R6, R0 ;  /* 0x000000061d007224 */ /* 0x000fc600078e0200 */
[----:B-1----:R-:W5:Y:S01]  /*f260*/  LDL.LU R23, [R1+0x58] ;  /* 0x0000580001177983 */ /* 0x002f620000300800 */
[C---:B--2---:R-:W-:Y:S02]  /*f270*/  ISETP.GT.U32.AND P6, PT, R29.reuse, R26, PT ;  /* 0x0000001a1d00720c */ /* 0x044fe40003fc4070 */
[C---:B---3--:R-:W-:Y:S02]  /*f280*/  ISETP.GT.U32.AND P5, PT, R29.reuse, R27, PT ;  /* 0x0000001b1d00720c */ /* 0x048fe40003fa4070 */
[C---:B----4-:R-:W-:Y:S02]  /*f290*/  ISETP.GT.U32.AND P1, PT, R29.reuse, R17, PT ;  /* 0x000000111d00720c */ /* 0x050fe40003f24070 */
[C---:B-----5:R-:W-:Y:S02]  /*f2a0*/  ISETP.GT.U32.AND P0, PT, R29.reuse, R18, PT ;  /* 0x000000121d00720c */ /* 0x060fe40003f04070 */
[----:B------:R-:W-:-:S07]  /*f2b0*/  ISETP.GT.U32.AND P2, PT, R29, R19, PT ;  /* 0x000000131d00720c */ /* 0x000fce0003f44070 */
[--C-:B------:R-:W-:Y:S01]  /*f2c0*/  @!P5 IMAD.IADD R27, R27, 0x1, -R29.reuse ;  /* 0x000000011b1bd824 */ /* 0x100fe200078e0a1d */
[----:B------:R-:W-:Y:S01]  /*f2d0*/  ISETP.GT.U32.AND P5, PT, R29, R11, PT ;  /* 0x0000000b1d00720c */ /* 0x000fe20003fa4070 */
[--C-:B------:R-:W-:Y:S01]  /*f2e0*/  @!P1 IMAD.IADD R17, R17, 0x1, -R29.reuse ;  /* 0x0000000111119824 */ /* 0x100fe200078e0a1d */
[C---:B------:R-:W-:Y:S01]  /*f2f0*/  ISETP.GT.U32.AND P3, PT, R29.reuse, R20, PT ;  /* 0x000000141d00720c */ /* 0x040fe20003f64070 */
[--C-:B------:R-:W-:Y:S01]  /*f300*/  @!P0 IMAD.IADD R18, R18, 0x1, -R29.reuse ;  /* 0x0000000112128824 */ /* 0x100fe200078e0a1d */
[----:B------:R-:W-:Y:S01]  /*f310*/  ISETP.GT.U32.AND P1, PT, R29, R12, PT ;  /* 0x0000000c1d00720c */ /* 0x000fe20003f24070 */
[--C-:B------:R-:W-:Y:S01]  /*f320*/  @!P2 IMAD.IADD R19, R19, 0x1, -R29.reuse ;  /* 0x000000011313a824 */ /* 0x100fe200078e0a1d */
[C---:B------:R-:W-:Y:S01]  /*f330*/  ISETP.GT.U32.AND P0, PT, R29.reuse, R14, PT ;  /* 0x0000000e1d00720c */ /* 0x040fe20003f04070 */
[----:B------:R-:W-:Y:S01]  /*f340*/  @!P6 IMAD.IADD R26, R26, 0x1, -R29 ;  /* 0x000000011a1ae824 */ /* 0x000fe200078e0a1d */
[C---:B------:R-:W-:Y:S02]  /*f350*/  ISETP.GT.U32.AND P2, PT, R29.reuse, R15, PT ;  /* 0x0000000f1d00720c */ /* 0x040fe40003f44070 */
[----:B------:R-:W-:-:S05]  /*f360*/  ISETP.GT.U32.AND P4, PT, R29, R22, PT ;  /* 0x000000161d00720c */ /* 0x000fca0003f84070 */
[--C-:B------:R-:W-:Y:S01]  /*f370*/  @!P3 IMAD.IADD R20, R20, 0x1, -R29.reuse ;  /* 0x000000011414b824 */ /* 0x100fe200078e0a1d */
[----:B------:R-:W-:Y:S01]  /*f380*/  ISETP.GT.U32.AND P3, PT, R29, R16, PT ;  /* 0x000000101d00720c */ /* 0x000fe20003f64070 */
[--C-:B------:R-:W-:Y:S02]  /*f390*/  @!P5 IMAD.IADD R11, R11, 0x1, -R29.reuse ;  /* 0x000000010b0bd824 */ /* 0x100fe400078e0a1d */
[--C-:B------:R-:W-:Y:S01]  /*f3a0*/  @!P1 IMAD.IADD R12, R12, 0x1, -R29.reuse ;  /* 0x000000010c0c9824 */ /* 0x100fe200078e0a1d */
[C---:B------:R-:W-:Y:S01]  /*f3b0*/  ISETP.GT.U32.AND P5, PT, R29.reuse, R27, PT ;  /* 0x0000001b1d00720c */ /* 0x040fe20003fa4070 */
[--C-:B------:R-:W-:Y:S02]  /*f3c0*/  @!P0 IMAD.IADD R14, R14, 0x1, -R29.reuse ;  /* 0x000000010e0e8824 */ /* 0x100fe400078e0a1d */
[--C-:B------:R-:W-:Y:S01]  /*f3d0*/  @!P4 IMAD.IADD R22, R22, 0x1, -R29.reuse ;  /* 0x000000011616c824 */ /* 0x100fe200078e0a1d */
[----:B------:R-:W-:Y:S01]  /*f3e0*/  ISETP.GT.U32.AND P4, PT, R29, R26, PT ;  /* 0x0000001a1d00720c */ /* 0x000fe20003f84070 */
[----:B------:R-:W-:-:S04]  /*f3f0*/  @!P2 IMAD.IADD R15, R15, 0x1, -R29 ;  /* 0x000000010f0fa824 */ /* 0x000fc800078e0a1d */
[----:B------:R-:W-:-:S04]  /*f400*/  @!P3 IMAD.IADD R16, R16, 0x1, -R29 ;  /* 0x000000011010b824 */ /* 0x000fc800078e0a1d */
[----:B------:R-:W-:-:S04]  /*f410*/  @!P5 IMAD.IADD R27, R27, 0x1, -R29 ;  /* 0x000000011b1bd824 */ /* 0x000fc800078e0a1d */
[----:B------:R-:W-:Y:S01]  /*f420*/  @!P4 IMAD.IADD R26, R26, 0x1, -R29 ;  /* 0x000000011a1ac824 */ /* 0x000fe200078e0a1d */
[----:B------:R-:W-:Y:S02]  /*f430*/  IABS R13, R21 ;  /* 0x00000015000d7213 */ /* 0x000fe40000000000 */
[----:B------:R-:W2:Y:S04]  /*f440*/  LDL.LU R21, [R1+0x134] ;  /* 0x0001340001157983 */ /* 0x000ea80000300800 */
[----:B------:R-:W3:Y:S04]  /*f450*/  LDL.LU R6, [R1+0x13c] ;  /* 0x00013c0001067983 */ /* 0x000ee80000300800 */
[----:B------:R-:W4:Y:S04]  /*f460*/  LDL.LU R7, [R1+0x14c] ;  /* 0x00014c0001077983 */ /* 0x000f280000300800 */
[----:B------:R-:W5:Y:S04]  /*f470*/  LDL.LU R8, [R1+0x130] ;  /* 0x0001300001087983 */ /* 0x000f680000300800 */
[----:B------:R-:W-:Y:S04]  /*f480*/  STL [R1+0x84], R11 ;  /* 0x0000840b01007387 */ /* 0x000fe80000100800 */
[----:B------:R-:W-:Y:S04]  /*f490*/  STL [R1+0x88], R12 ;  /* 0x0000880c01007387 */ /* 0x000fe80000100800 */
[----:B------:R0:W-:Y:S04]  /*f4a0*/  STL [R1+0x8c], R14 ;  /* 0x00008c0e01007387 */ /* 0x0001e80000100800 */
[----:B------:R-:W5:Y:S04]  /*f4b0*/  LDL.LU R9, [R1+0xf0] ;  /* 0x0000f00001097983 */ /* 0x000f680000300800 */
[----:B------:R-:W-:Y:S04]  /*f4c0*/  STL [R1+0x80], R15 ;  /* 0x0000800f01007387 */ /* 0x000fe80000100800 */
[----:B------:R-:W5:Y:S04]  /*f4d0*/  LDL.LU R10, [R1+0xf8] ;  /* 0x0000f800010a7983 */ /* 0x000f680000300800 */
[----:B------:R-:W-:Y:S01]  /*f4e0*/  STL [R1+0x6c], R16 ;  /* 0x00006c1001007387 */ /* 0x000fe20000100800 */
[----:B0-----:R-:W-:-:S03]  /*f4f0*/  IMAD.MOV.U32 R14, RZ, RZ, R13 ;  /* 0x000000ffff0e7224 */ /* 0x001fc600078e000d */
[----:B------:R-:W5:Y:S04]  /*f500*/  LDL.LU R11, [R1+0x108] ;  /* 0x00010800010b7983 */ /* 0x000f680000300800 */
[----:B------:R-:W5:Y:S04]  /*f510*/  LDL.LU R12, [R1+0x110] ;  /* 0x00011000010c7983 */ /* 0x000f680000300800 */
[----:B------:R0:W-:Y:S04]  /*f520*/  STL [R1+0x74], R26 ;  /* 0x0000741a01007387 */ /* 0x0001e80000100800 */
[----:B------:R-:W5:Y:S04]  /*f530*/  LDL.LU R13, [R1+0xf4] ;  /* 0x0000f400010d7983 */ /* 0x000f680000300800 */
[----:B0-----:R-:W5:Y:S04]  /*f540*/  LDL.LU R26, [R1+0xb8] ;  /* 0x0000b800011a7983 */ /* 0x001f680000300800 */
[----:B------:R0:W-:Y:S04]  /*f550*/  STL [R1+0x78], R27 ;  /* 0x0000781b01007387 */ /* 0x0001e80000100800 */
[----:B0-----:R-:W5:Y:S01]  /*f560*/  LDL.LU R27, [R1+0xc0] ;  /* 0x0000c000011b7983 */ /* 0x001f620000300800 */
[----:B------:R-:W-:-:S02]  /*f570*/  ISETP.GT.U32.AND P6, PT, R29, R24, PT ;  /* 0x000000181d00720c */ /* 0x000fc40003fc4070 */
[C---:B------:R-:W-:Y:S02]  /*f580*/  ISETP.GT.U32.AND P1, PT, R29.reuse, R17, PT ;  /* 0x000000111d00720c */ /* 0x040fe40003f24070 */
[C---:B------:R-:W-:Y:S02]  /*f590*/  ISETP.GT.U32.AND P0, PT, R29.reuse, R18, PT ;  /* 0x000000121d00720c */ /* 0x040fe40003f04070 */
[C---:B------:R-:W-:Y:S02]  /*f5a0*/  ISETP.GT.U32.AND P2, PT, R29.reuse, R19, PT ;  /* 0x000000131d00720c */ /* 0x040fe40003f44070 */
[----:B------:R-:W-:-:S05]  /*f5b0*/  ISETP.GT.U32.AND P3, PT, R29, R20, PT ;  /* 0x000000141d00720c */ /* 0x000fca0003f64070 */
[--C-:B------:R-:W-:Y:S01]  /*f5c0*/  @!P6 IMAD.IADD R24, R24, 0x1, -R29.reuse ;  /* 0x000000011818e824 */ /* 0x100fe200078e0a1d */
[----:B------:R-:W-:Y:S01]  /*f5d0*/  ISETP.GT.U32.AND P4, PT, R29, R22, PT ;  /* 0x000000161d00720c */ /* 0x000fe20003f84070 */
[--C-:B------:R-:W-:Y:S01]  /*f5e0*/  @!P1 IMAD.IADD R17, R17, 0x1, -R29.reuse ;  /* 0x0000000111119824 */ /* 0x100fe200078e0a1d */
[C---:B------:R-:W-:Y:S02]  /*f5f0*/  ISETP.GT.U32.AND P5, PT, R29.reuse, R25, PT ;  /* 0x000000191d00720c */ /* 0x040fe40003fa4070 */
[C---:B------:R-:W-:Y:S01]  /*f600*/  ISETP.GT.U32.AND P6, PT, R29.reuse, R24, PT ;  /* 0x000000181d00720c */ /* 0x040fe20003fc4070 */
[--C-:B------:R-:W-:Y:S01]  /*f610*/  @!P0 IMAD.IADD R18, R18, 0x1, -R29.reuse ;  /* 0x0000000112128824 */ /* 0x100fe200078e0a1d */
[----:B------:R-:W-:Y:S01]  /*f620*/  ISETP.GT.U32.AND P1, PT, R29, R23, PT ;  /* 0x000000171d00720c */ /* 0x000fe20003f24070 */
[--C-:B------:R-:W-:Y:S02]  /*f630*/  @!P2 IMAD.IADD R19, R19, 0x1, -R29.reuse ;  /* 0x000000011313a824 */ /* 0x100fe400078e0a1d */
[----:B------:R-:W-:-:S04]  /*f640*/  @!P3 IMAD.IADD R20, R20, 0x1, -R29 ;  /* 0x000000011414b824 */ /* 0x000fc800078e0a1d */
[--C-:B------:R-:W-:Y:S02]  /*f650*/  @!P4 IMAD.IADD R22, R22, 0x1, -R29.reuse ;  /* 0x000000011616c824 */ /* 0x100fe400078e0a1d */
[--C-:B------:R-:W-:Y:S02]  /*f660*/  @!P5 IMAD.IADD R25, R25, 0x1, -R29.reuse ;  /* 0x000000011919d824 */ /* 0x100fe400078e0a1d */
[--C-:B------:R-:W-:Y:S02]  /*f670*/  @!P6 IMAD.IADD R24, R24, 0x1, -R29.reuse ;  /* 0x000000011818e824 */ /* 0x100fe400078e0a1d */
[----:B------:R-:W-:Y:S01]  /*f680*/  @!P1 IMAD.IADD R23, R23, 0x1, -R29 ;  /* 0x0000000117179824 */ /* 0x000fe200078e0a1d */
[----:B------:R0:W-:Y:S04]  /*f690*/  STL [R1+0x1a4], R17 ;  /* 0x0001a41101007387 */ /* 0x0001e80000100800 */
[----:B------:R1:W-:Y:S04]  /*f6a0*/  STL [R1+0x70], R18 ;  /* 0x0000701201007387 */ /* 0x0003e80000100800 */
[----:B------:R0:W-:Y:S04]  /*f6b0*/  STL [R1+0x5c], R19 ;  /* 0x00005c1301007387 */ /* 0x0001e80000100800 */
[----:B------:R0:W-:Y:S04]  /*f6c0*/  STL [R1+0x64], R20 ;  /* 0x0000641401007387 */ /* 0x0001e80000100800 */
[----:B------:R-:W5:Y:S04]  /*f6d0*/  LDL.LU R15, [R1+0xc8] ;  /* 0x0000c800010f7983 */ /* 0x000f680000300800 */
[----:B------:R-:W-:Y:S04]  /*f6e0*/  STL [R1+0x68], R22 ;  /* 0x0000681601007387 */ /* 0x000fe80000100800 */
[----:B------:R-:W5:Y:S04]  /*f6f0*/  LDL.LU R16, [R1+0xd8] ;  /* 0x0000d80001107983 */ /* 0x000f680000300800 */
[----:B0-----:R-:W5:Y:S04]  /*f700*/  LDL.LU R17, [R1+0xbc] ;  /* 0x0000bc0001117983 */ /* 0x001f680000300800 */
[----:B------:R-:W-:Y:S04]  /*f710*/  STL [R1+0x174], R24 ;  /* 0x0001741801007387 */ /* 0x000fe80000100800 */
[----:B-1----:R-:W5:Y:S04]  /*f720*/  LDL.LU R18, [R1+0x1c] ;  /* 0x00001c0001127983 */ /* 0x002f680000300800 */
[----:B------:R-:W5:Y:S04]  /*f730*/  LDL.LU R19, [R1+0x18] ;  /* 0x0000180001137983 */ /* 0x000f680000300800 */
[----:B------:R-:W5:Y:S01]  /*f740*/  LDL.LU R20, [R1+0x14] ;  /* 0x0000140001147983 */ /* 0x000f620000300800 */
[----:B--2---:R-:W-:-:S02]  /*f750*/  ISETP.GT.U32.AND P0, PT, R29, R21, PT ;  /* 0x000000151d00720c */ /* 0x004fc40003f04070 */
[C---:B---3--:R-:W-:Y:S02]  /*f760*/  ISETP.GT.U32.AND P2, PT, R29.reuse, R6, PT ;  /* 0x000000061d00720c */ /* 0x048fe40003f44070 */
[C---:B----4-:R-:W-:Y:S02]  /*f770*/  ISETP.GT.U32.AND P3, PT, R29.reuse, R7, PT ;  /* 0x000000071d00720c */ /* 0x050fe40003f64070 */
[----:B-----5:R-:W-:-:S07]  /*f780*/  ISETP.GT.U32.AND P4, PT, R29, R8, PT ;  /* 0x000000081d00720c */ /* 0x020fce0003f84070 */
[--C-:B------:R-:W-:Y:S02]  /*f790*/  @!P0 IMAD.IADD R21, R21, 0x1, -R29.reuse ;  /* 0x0000000115158824 */ /* 0x100fe400078e0a1d */
[--C-:B------:R-:W-:Y:S01]  /*f7a0*/  @!P2 IMAD.IADD R6, R6, 0x1, -R29.reuse ;  /* 0x000000010606a824 */ /* 0x100fe200078e0a1d */
[C---:B------:R-:W-:Y:S02]  /*f7b0*/  ISETP.GT.U32.AND P6, PT, R29.reuse, R9, PT ;  /* 0x000000091d00720c */ /* 0x040fe40003fc4070 */
[----:B------:R-:W-:Y:S01]  /*f7c0*/  ISETP.GT.U32.AND P5, PT, R29, R10, PT ;  /* 0x0000000a1d00720c */ /* 0x000fe20003fa4070 */
[--C-:B------:R-:W-:Y:S01]  /*f7d0*/  @!P3 IMAD.IADD R7, R7, 0x1, -R29.reuse ;  /* 0x000000010707b824 */ /* 0x100fe200078e0a1d */
[C---:B------:R-:W-:Y:S02]  /*f7e0*/  ISETP.GT.U32.AND P1, PT, R29.reuse, R11, PT ;  /* 0x0000000b1d00720c */ /* 0x040fe40003f24070 */
[----:B------:R-:W-:Y:S01]  /*f7f0*/  ISETP.GT.U32.AND P0, PT, R29, R12, PT ;  /* 0x0000000c1d00720c */ /* 0x000fe20003f04070 */
[----:B------:R-:W-:-:S06]  /*f800*/  @!P4 IMAD.IADD R8, R8, 0x1, -R29 ;  /* 0x000000010808c824 */ /* 0x000fcc00078e0a1d */
[--C-:B------:R-:W-:Y:S01]  /*f810*/  @!P6 IMAD.IADD R9, R9, 0x1, -R29.reuse ;  /* 0x000000010909e824 */ /* 0x100fe200078e0a1d */
[C---:B------:R-:W-:Y:S01]  /*f820*/  ISETP.GT.U32.AND P2, PT, R29.reuse, R13, PT ;  /* 0x0000000d1d00720c */ /* 0x040fe20003f44070 */
[--C-:B------:R-:W-:Y:S01]  /*f830*/  @!P5 IMAD.IADD R10, R10, 0x1, -R29.reuse ;  /* 0x000000010a0ad824 */ /* 0x100fe200078e0a1d */
[C---:B------:R-:W-:Y:S02]  /*f840*/  ISETP.GT.U32.AND P6, PT, R29.reuse, R25, PT ;  /* 0x000000191d00720c */ /* 0x040fe40003fc4070 */
[----:B------:R-:W-:Y:S01]  /*f850*/  ISETP.GT.U32.AND P3, PT, R29, R26, PT ;  /* 0x0000001a1d00720c */ /* 0x000fe20003f64070 */
[--C-:B------:R-:W-:Y:S01]  /*f860*/  @!P1 IMAD.IADD R11, R11, 0x1, -R29.reuse ;  /* 0x000000010b0b9824 */ /* 0x100fe200078e0a1d */
[C---:B------:R-:W-:Y:S01]  /*f870*/  ISETP.GT.U32.AND P5, PT, R29.reuse, R23, PT ;  /* 0x000000171d00720c */ /* 0x040fe20003fa4070 */
[----:B------:R-:W-:Y:S01]  /*f880*/  @!P0 IMAD.IADD R12, R12, 0x1, -R29 ;  /* 0x000000010c0c8824 */ /* 0x000fe200078e0a1d */
[C---:B------:R-:W-:Y:S02]  /*f890*/  ISETP.GT.U32.AND P1, PT, R29.reuse, R21, PT ;  /* 0x000000151d00720c */ /* 0x040fe40003f24070 */
[----:B------:R-:W-:-:S03]  /*f8a0*/  ISETP.GT.U32.AND P0, PT, R29, R6, PT ;  /* 0x000000061d00720c */ /* 0x000fc60003f04070 */
[--C-:B------:R-:W-:Y:S01]  /*f8b0*/  @!P2 IMAD.IADD R13, R13, 0x1, -R29.reuse ;  /* 0x000000010d0da824 */ /* 0x100fe200078e0a1d */
[C---:B------:R-:W-:Y:S02]  /*f8c0*/  ISETP.GT.U32.AND P4, PT, R29.reuse, R27, PT ;  /* 0x0000001b1d00720c */ /* 0x040fe40003f84070 */
[C---:B------:R-:W-:Y:S01]  /*f8d0*/  ISETP.GT.U32.AND P2, PT, R29.reuse, R7, PT ;  /* 0x000000071d00720c */ /* 0x040fe20003f44070 */
[--C-:B------:R-:W-:Y:S01]  /*f8e0*/  @!P3 IMAD.IADD R26, R26, 0x1, -R29.reuse ;  /* 0x000000011a1ab824 */ /* 0x100fe200078e0a1d */
[----:B------:R-:W-:Y:S01]  /*f8f0*/  ISETP.GT.U32.AND P3, PT, R29, R8, PT ;  /* 0x000000081d00720c */ /* 0x000fe20003f64070 */
[--C-:B------:R-:W-:Y:S02]  /*f900*/  @!P6 IMAD.IADD R25, R25, 0x1, -R29.reuse ;  /* 0x000000011919e824 */ /* 0x100fe400078e0a1d */
[--C-:B------:R-:W-:Y:S01]  /*f910*/  @!P5 IMAD.IADD R23, R23, 0x1, -R29.reuse ;  /* 0x000000011717d824 */ /* 0x100fe200078e0a1d */
[----:B------:R-:W-:Y:S01]  /*f920*/  ISETP.GT.U32.AND P5, PT, R29, R10, PT ;  /* 0x0000000a1d00720c */ /* 0x000fe20003fa4070 */
[----:B------:R-:W-:-:S04]  /*f930*/  @!P1 IMAD.IADD R21, R21, 0x1, -R29 ;  /* 0x0000000115159824 */ /* 0x000fc800078e0a1d */
[--C-:B------:R-:W-:Y:S01]  /*f940*/  @!P4 IMAD.IADD R27, R27, 0x1, -R29.reuse ;  /* 0x000000011b1bc824 */ /* 0x100fe200078e0a1d */
[C---:B------:R-:W-:Y:S01]  /*f950*/  ISETP.GT.U32.AND P4, PT, R29.reuse, R9, PT ;  /* 0x000000091d00720c */ /* 0x040fe20003f84070 */
[----:B------:R0:W-:Y:S01]  /*f960*/  STL [R1+0x60], R25 ;  /* 0x0000601901007387 */ /* 0x0001e20000100800 */
[C---:B------:R-:W-:Y:S01]  /*f970*/  ISETP.GT.U32.AND P1, PT, R29.reuse, R11, PT ;  /* 0x0000000b1d00720c */ /* 0x040fe20003f24070 */
[--C-:B------:R-:W-:Y:S01]  /*f980*/  @!P0 IMAD.IADD R6, R6, 0x1, -R29.reuse ;  /* 0x0000000106068824 */ /* 0x100fe200078e0a1d */
[----:B------:R-:W-:Y:S01]  /*f990*/  ISETP.GT.U32.AND P0, PT, R29, R12, PT ;  /* 0x0000000c1d00720c */ /* 0x000fe20003f04070 */
[----:B------:R-:W-:Y:S01]  /*f9a0*/  @!P2 IMAD.IADD R7, R7, 0x1, -R29 ;  /* 0x000000010707a824 */ /* 0x000fe200078e0a1d */
[C---:B------:R-:W-:Y:S01]  /*f9b0*/  ISETP.GT.U32.AND P2, PT, R29.reuse, R13, PT ;  /* 0x0000000d1d00720c */ /* 0x040fe20003f44070 */
[----:B0-----:R-:W2:Y:S04]  /*f9c0*/  LDL.LU R25, [R1+0x10] ;  /* 0x0000100001197983 */ /* 0x001ea80000300800 */
[----:B------:R-:W3:Y:S01]  /*f9d0*/  LDL.LU R24, [R1+0xc] ;  /* 0x00000c0001187983 */ /* 0x000ee20000300800 */
[----:B------:R-:W-:-:S03]  /*f9e0*/  ISETP.GT.U32.AND P6, PT, R29, R26, PT ;  /* 0x0000001a1d00720c */ /* 0x000fc60003fc4070 */
[----:B------:R0:W-:Y:S01]  /*f9f0*/  STL [R1+0x58], R23 ;  /* 0x0000581701007387 */ /* 0x0001e20000100800 */
[--C-:B------:R-:W-:Y:S01]  /*fa00*/  @!P3 IMAD.IADD R8, R8, 0x1, -R29.reuse ;  /* 0x000000010808b824 */ /* 0x100fe200078e0a1d */
[----:B------:R-:W-:Y:S01]  /*fa10*/  ISETP.GT.U32.AND P3, PT, R29, R27, PT ;  /* 0x0000001b1d00720c */ /* 0x000fe20003f64070 */
[--C-:B------:R-:W-:Y:S01]  /*fa20*/  @!P4 IMAD.IADD R9, R9, 0x1, -R29.reuse ;  /* 0x000000010909c824 */ /* 0x100fe200078e0a1d */
[----:B0-----:R-:W4:Y:S04]  /*fa30*/  LDL.LU R23, [R1+0x8] ;  /* 0x0000080001177983 */ /* 0x001f280000300800 */
[----:B------:R-:W5:Y:S04]  /*fa40*/  LDL.LU R22, [R1+0x4] ;  /* 0x0000040001167983 */ /* 0x000f680000300800 */
[----:B------:R0:W-:Y:S01]  /*fa50*/  STL [R1+0x134], R21 ;  /* 0x0001341501007387 */ /* 0x0001e20000100800 */
[----:B------:R-:W-:-:S02]  /*fa60*/  @!P5 IMAD.IADD R10, R10, 0x1, -R29 ;  /* 0x000000010a0ad824 */ /* 0x000fc400078e0a1d */
[--C-:B------:R-:W-:Y:S01]  /*fa70*/  @!P1 IMAD.IADD R11, R11, 0x1, -R29.reuse ;  /* 0x000000010b0b9824 */ /* 0x100fe200078e0a1d */
[----:B0-----:R-:W5:Y:S04]  /*fa80*/  LDL.LU R21, [R1] ;  /* 0x0000000001157983 */ /* 0x001f680000300800 */
[----:B------:R0:W-:Y:S01]  /*fa90*/  STL [R1+0x13c], R6 ;  /* 0x00013c0601007387 */ /* 0x0001e20000100800 */
[----:B------:R-:W-:-:S03]  /*faa0*/  @!P0 IMAD.IADD R12, R12, 0x1, -R29 ;  /* 0x000000010c0c8824 */ /* 0x000fc600078e0a1d */
[----:B0-----:R-:W5:Y:S04]  /*fab0*/  LDL.LU R6, [R1+0x340c] ;  /* 0x00340c0001067983 */ /* 0x001f680000300800 */
        /* <DEDUP_REMOVED lines=9> */
[----:B------:R0:W-:Y:S04]  /*fb50*/  STL [R1+0xf8], R10 ;  /* 0x0000f80a01007387 */ /* 0x0001e80000100800 */
        /* <DEDUP_REMOVED lines=16> */
[--C-:B------:R-:W-:Y:S02]  /*fc60*/  @!P4 IMAD.IADD R15, R15, 0x1, -R29.reuse ;  /* 0x000000010f0fc824 */ /* 0x100fe400078e0a1d */
[--C-:B------:R-:W-:Y:S01]  /*fc70*/  @!P5 IMAD.IADD R16, R16, 0x1, -R29.reuse ;  /* 0x000000011010d824 */ /* 0x100fe200078e0a1d */
[----:B------:R-:W-:Y:S01]  /*fc80*/  ISETP.GT.U32.AND P6, PT, R29, R20, PT ;  /* 0x000000141d00720c */ /* 0x000fe20003fc4070 */
[--C-:B------:R-:W-:Y:S02]  /*fc90*/  @!P1 IMAD.IADD R17, R17, 0x1, -R29.reuse ;  /* 0x0000000111119824 */ /* 0x100fe400078e0a1d */
[--C-:B------:R-:W-:Y:S02]  /*fca0*/  @!P0 IMAD.IADD R18, R18, 0x1, -R29.reuse ;  /* 0x0000000112128824 */ /* 0x100fe400078e0a1d */
[----:B------:R-:W-:Y:S02]  /*fcb0*/  @!P2 IMAD.IADD R19, R19, 0x1, -R29 ;  /* 0x000000011313a824 */ /* 0x000fe400078e0a1d */
[----:B------:R-:W-:-:S06]  /*fcc0*/  IMAD.HI.U32 R28, R28, R14, RZ ;  /* 0x0000000e1c1c7227 */ /* 0x000fcc00078e00ff */
[----:B------:R-:W-:Y:S02]  /*fcd0*/  @!P6 IMAD.IADD R20, R20, 0x1, -R29 ;  /* 0x000000011414e824 */ /* 0x000fe400078e0a1d */
[----:B------:R-:W-:-:S04]  /*fce0*/  IMAD.MOV R28, RZ, RZ, -R28 ;  /* 0x000000ffff1c7224 */ /* 0x000fc800078e0a1c */
[C---:B------:R-:W-:Y:S02]  /*fcf0*/  IMAD R28, R29.reuse, R28, R14 ;  /* 0x0000001c1d1c7224 */ /* 0x040fe400078e020e */
[----:B------:R-:W5:Y:S01]  /*fd00*/  LDL.LU R14, [R1+0x33e4] ;  /* 0x0033e400010e7983 */ /* 0x000f620000300800 */
[C---:B--2---:R-:W-:Y:S02]  /*fd10*/  ISETP.GT.U32.AND P3, PT, R29.reuse, R25, PT ;  /* 0x000000191d00720c */ /* 0x044fe40003f64070 */
[C---:B---3--:R-:W-:Y:S02]  /*fd20*/  ISETP.GT.U32.AND P4, PT, R29.reuse, R24, PT ;  /* 0x000000181d00720c */ /* 0x048fe40003f84070 */
[C---:B----4-:R-:W-:Y:S02]  /*fd30*/  ISETP.GT.U32.AND P5, PT, R29.reuse, R23, PT ;  /* 0x000000171d00720c */ /* 0x050fe40003fa4070 */
[----:B-----5:R-:W-:-:S07]  /*fd40*/  ISETP.GT.U32.AND P1, PT, R29, R22, PT ;  /* 0x000000161d00720c */ /* 0x020fce0003f24070 */
        /* <DEDUP_REMOVED lines=8> */
[----:B------:R-:W-:-:S05]  /*fdd0*/  ISETP.GT.U32.AND P1, PT, R29, R18, PT ;  /* 0x000000121d00720c */ /* 0x000fca0003f24070 */
[--C-:B------:R-:W-:Y:S01]  /*fde0*/  @!P3 IMAD.IADD R15, R15, 0x1, -R29.reuse ;  /* 0x000000010f0fb824 */ /* 0x100fe200078e0a1d */
[----:B------:R-:W-:Y:S01]  /*fdf0*/  ISETP.GT.U32.AND P3, PT, R29, R25, PT ;  /* 0x000000191d00720c */ /* 0x000fe20003f64070 */
[--C-:B------:R-:W-:Y:S02]  /*fe00*/  @!P4 IMAD.IADD R16, R16, 0x1, -R29.reuse ;  /* 0x000000011010c824 */ /* 0x100fe400078e0a1d */
[--C-:B------:R-:W-:Y:S01]  /*fe10*/  @!P0 IMAD.IADD R21, R21, 0x1, -R29.reuse ;  /* 0x0000000115158824 */ /* 0x100fe200078e0a1d */
[----:B------:R-:W-:Y:S01]  /*fe20*/  ISETP.GT.U32.AND P0, PT, R29, R19, PT ;  /* 0x000000131d00720c */ /* 0x000fe20003f04070 */
[--C-:B------:R-:W-:Y:S01]  /*fe30*/  @!P5 IMAD.IADD R17, R17, 0x1, -R29.reuse ;  /* 0x000000011111d824 */ /* 0x100fe200078e0a1d */
[C---:B------:R-:W-:Y:S02]  /*fe40*/  ISETP.GT.U32.AND P4, PT, R29.reuse, R24, PT ;  /* 0x000000181d00720c */ /* 0x040fe40003f84070 */
[C---:B------:R-:W-:Y:S01]  /*fe50*/  ISETP.GT.U32.AND P5, PT, R29.reuse, R23, PT ;  /* 0x000000171d00720c */ /* 0x040fe20003fa4070 */
[----:B------:R0:W-:Y:S01]  /*fe60*/  STL [R1+0xc8], R15 ;  /* 0x0000c80f01007387 */ /* 0x0001e20000100800 */
[----:B------:R-:W-:Y:S01]  /*fe70*/  @!P1 IMAD.IADD R18, R18, 0x1, -R29 ;  /* 0x0000000112129824 */ /* 0x000fe200078e0a1d */
[----:B------:R-:W-:-:S02]  /*fe80*/  ISETP.GT.U32.AND P1, PT, R29, R22, PT ;  /* 0x000000161d00720c */ /* 0x000fc40003f24070 */
[----:B------:R-:W-:-:S04]  /*fe90*/  @!P3 IMAD.IADD R25, R25, 0x1, -R29 ;  /* 0x000000011919b824 */ /* 0x000fc800078e0a1d */
[--C-:B------:R-:W-:Y:S01]  /*fea0*/  @!P0 IMAD.IADD R19, R19, 0x1, -R29.reuse ;  /* 0x0000000113138824 */ /* 0x100fe200078e0a1d */
[----:B0-----:R-:W2:Y:S04]  /*feb0*/  LDL.LU R15, [R1+0x33e0] ;  /* 0x0033e000010f7983 */ /* 0x001ea80000300800 */
[----:B------:R0:W-:Y:S01]  /*fec0*/  STL [R1+0xd8], R16 ;  /* 0x0000d81001007387 */ /* 0x0001e20000100800 */
[----:B------:R-:W-:-:S03]  /*fed0*/  @!P4 IMAD.IADD R24, R24, 0x1, -R29 ;  /* 0x000000011818c824 */ /* 0x000fc600078e0a1d */
[----:B0-----:R-:W3:Y:S04]  /*fee0*/  LDL.LU R16, [R1+0x33dc] ;  /* 0x0033dc0001107983 */ /* 0x001ee80000300800 */
[----:B------:R0:W-:Y:S01]  /*fef0*/  STL [R1+0xbc], R17 ;  /* 0x0000bc1101007387 */ /* 0x0001e20000100800 */
[----:B------:R-:W-:-:S03]  /*ff00*/  @!P5 IMAD.IADD R23, R23, 0x1, -R29 ;  /* 0x000000011717d824 */ /* 0x000fc600078e0a1d */
[----:B0-----:R-:W4:Y:S04]  /*ff10*/  LDL.LU R17, [R1+0x33d8] ;  /* 0x0033d80001117983 */ /* 0x001f280000300800 */
[----:B------:R0:W-:Y:S04]  /*ff20*/  STL [R1+0x1c], R18 ;  /* 0x00001c1201007387 */ /* 0x0001e80000100800 */
[----:B0-----:R-:W5:Y:S04]  /*ff30*/  LDL.LU R18, [R1+0x33d4] ;  /* 0x0033d40001127983 */ /* 0x001f680000300800 */
[----:B------:R0:W-:Y:S04]  /*ff40*/  STL [R1+0x18], R19 ;  /* 0x0000181301007387 */ /* 0x0001e80000100800 */
[----:B0-----:R-:W2:Y:S01]  /*ff50*/  LDL.LU R19, [R1+0x33d0] ;  /* 0x0033d00001137983 */ /* 0x001ea20000300800 */
[----:B------:R-:W-:Y:S01]  /*ff60*/  @!P1 IMAD.IADD R22, R22, 0x1, -R29 ;  /* 0x0000000116169824 */ /* 0x000fe200078e0a1d */
[----:B------:R-:W-:-:S13]  /*ff70*/  ISETP.GT.U32.AND P2, PT, R29, R27, PT ;  /* 0x0000001b1d00720c */ /* 0x000fda0003f44070 */
[----:B------:R-:W-:Y:S01]  /*ff80*/  @!P2 IMAD.IADD R27, R27, 0x1, -R29 ;  /* 0x000000011b1ba824 */ /* 0x000fe200078e0a1d */
[----:B------:R-:W-:-:S13]  /*ff90*/  ISETP.GT.U32.AND P2, PT, R29, R20, PT ;  /* 0x000000141d00720c */ /* 0x000fda0003f44070 */
[----:B------:R-:W-:-:S05]  /*ffa0*/  @!P2 IMAD.IADD R20, R20, 0x1, -R29 ;  /* 0x000000011414a824 */ /* 0x000fca00078e0a1d */
[----:B------:R0:W-:Y:S04]  /*ffb0*/  STL [R1+0x14], R20 ;  /* 0x0000141401007387 */ /* 0x0001e80000100800 */
[----:B0-----:R-:W3:Y:S04]  /*ffc0*/  LDL.LU R20, [R1+0x33cc] ;  /* 0x0033cc0001147983 */ /* 0x001ee80000300800 */
[----:B------:R0:W-:Y:S04]  /*ffd0*/  STL [R1+0x10], R25 ;  /* 0x0000101901007387 */ /* 0x0001e80000100800 */
[----:B0-----:R-:W3:Y:S04]  /*ffe0*/  LDL.LU R25, [R1+0x33c8] ;  /* 0x0033c80001197983 */ /* 0x001ee80000300800 */
[----:B------:R0:W-:Y:S04]  /*fff0*/  STL [R1+0xc], R24 ;  /* 0x00000c1801007387 */ /* 0x0001e80000100800 */
[----:B0-----:R-:W4:Y:S04]  /*10000*/  LDL.LU R24, [R1+0x33c4] ;  /* 0x0033c40001187983 */ /* 0x001f280000300800 */
[----:B------:R0:W-:Y:S04]  /*10010*/  STL [R1+0x8], R23 ;  /* 0x0000081701007387 */ /* 0x0001e80000100800 */
[----:B0-----:R-:W5:Y:S04]  /*10020*/  LDL.LU R23, [R1+0x33c0] ;  /* 0x0033c00001177983 */ /* 0x001f680000300800 */
[----:B------:R0:W-:Y:S04]  /*10030*/  STL [R1+0x4], R22 ;  /* 0x0000041601007387 */ /* 0x0001e80000100800 */
[----:B0-----:R-:W5:Y:S01]  /*10040*/  LDL.LU R22, [R1+0x33bc] ;  /* 0x0033bc0001167983 */ /* 0x001f620000300800 */
[----:B------:R-:W-:-:S13]  /*10050*/  ISETP.GT.U32.AND P0, PT, R29, R21, PT ;  /* 0x000000151d00720c */ /* 0x000fda0003f04070 */
[----:B------:R-:W-:-:S05]  /*10060*/  @!P0 IMAD.IADD R21, R21, 0x1, -R29 ;  /* 0x0000000115158824 */ /* 0x000fca00078e0a1d */
[----:B------:R0:W-:Y:S04]  /*10070*/  STL [R1], R21 ;  /* 0x0000001501007387 */ /* 0x0001e80000100800 */
[----:B0-----:R-:W5:Y:S01]  /*10080*/  LDL.LU R21, [R1+0x33b8] ;  /* 0x0033b80001157983 */ /* 0x001f620000300800 */
[----:B------:R-:W-:-:S13]  /*10090*/  ISETP.GT.U32.AND P6, PT, R29, R26, PT ;  /* 0x0000001a1d00720c */ /* 0x000fda0003fc4070 */
[----:B------:R-:W-:-:S05]  /*100a0*/  @!P6 IMAD.IADD R26, R26, 0x1, -R29 ;  /* 0x000000011a1ae824 */ /* 0x000fca00078e0a1d */
[----:B------:R-:W-:-:S13]  /*100b0*/  ISETP.GT.U32.AND P6, PT, R29, R26, PT ;  /* 0x0000001a1d00720c */ /* 0x000fda0003fc4070 */
[----:B------:R-:W-:Y:S01]  /*100c0*/  @!P6 IMAD.IADD R26, R26, 0x1, -R29 ;  /* 0x000000011a1ae824 */ /* 0x000fe200078e0a1d */
[----:B------:R-:W-:-:S13]  /*100d0*/  ISETP.GT.U32.AND P2, PT, R29, R27, PT ;  /* 0x0000001b1d00720c */ /* 0x000fda0003f44070 */
[----:B------:R-:W-:-:S05]  /*100e0*/  @!P2 IMAD.IADD R27, R27, 0x1, -R29 ;  /* 0x000000011b1ba824 */ /* 0x000fca00078e0a1d */
[----:B------:R0:W-:Y:S04]  /*100f0*/  STL [R1+0x339c], R27 ;  /* 0x00339c1b01007387 */ /* 0x0001e80000100800 */
[----:B------:R-:W-:Y:S04]  /*10100*/  STL [R1+0x3394], R26 ;  /* 0x0033941a01007387 */ /* 0x000fe80000100800 */
[----:B0-----:R-:W5:Y:S01]  /*10110*/  LDL R27, [R1+0x1de4] ;  /* 0x001de400011b7983 */ /* 0x001f620000100800 */
[----:B--2---:R-:W-:-:S13]  /*10120*/  ISETP.GT.U32.AND P6, PT, R29, R19, PT ;  /* 0x000000131d00720c */ /* 0x004fda0003fc4070 */
[----:B------:R-:W-:Y:S01]  /*10130*/  @!P6 IMAD.IADD R19, R19, 0x1, -R29 ;  /* 0x000000011313e824 */ /* 0x000fe200078e0a1d */
[C---:B---3--:R-:W-:Y:S02]  /*10140*/  ISETP.GT.U32.AND P3, PT, R29.reuse, R25, PT ;  /* 0x000000191d00720c */ /* 0x048fe40003f64070 */
[----:B----4-:R-:W-:-:S11]  /*10150*/  ISETP.GT.U32.AND P4, PT, R29, R24, PT ;  /* 0x000000181d00720c */ /* 0x010fd60003f84070 */
[--C-:B------:R-:W-:Y:S01]  /*10160*/  @!P3 IMAD.IADD R25, R25, 0x1, -R29.reuse ;  /* 0x000000011919b824 */ /* 0x100fe200078e0a1d */
[C---:B-----5:R-:W-:Y:S02]  /*10170*/  ISETP.GT.U32.AND P3, PT, R29.reuse, R18, PT ;  /* 0x000000121d00720c */ /* 0x060fe40003f64070 */
[C---:B------:R-:W-:Y:S01]  /*10180*/  ISETP.GT.U32.AND P5, PT, R29.reuse, R23, PT ;  /* 0x000000171d00720c */ /* 0x040fe20003fa4070 */
[----:B------:R-:W-:Y:S01]  /*10190*/  @!P4 IMAD.IADD R24, R24, 0x1, -R29 ;  /* 0x000000011818c824 */ /* 0x000fe200078e0a1d */
[C---:B------:R-:W-:Y:S02]  /*101a0*/  ISETP.GT.U32.AND P4, PT, R29.reuse, R17, PT ;  /* 0x000000111d00720c */ /* 0x040fe40003f84070 */
[----:B------:R-:W-:-:S09]  /*101b0*/  ISETP.GT.U32.AND P1, PT, R29, R22, PT ;  /* 0x000000161d00720c */ /* 0x000fd20003f24070 */
[--C-:B------:R-:W-:Y:S01]  /*101c0*/  @!P5 IMAD.IADD R23, R23, 0x1, -R29.reuse ;  /* 0x000000011717d824 */ /* 0x100fe200078e0a1d */
[C---:B------:R-:W-:Y:S01]  /*101d0*/  ISETP.GT.U32.AND P5, PT, R29.reuse, R16, PT ;  /* 0x000000101d00720c */ /* 0x040fe20003fa4070 */
[--C-:B------:R-:W-:Y:S01]  /*101e0*/  @!P3 IMAD.IADD R18, R18, 0x1, -R29.reuse ;  /* 0x000000011212b824 */ /* 0x100fe200078e0a1d */
[----:B------:R-:W-:Y:S01]  /*101f0*/  ISETP.GT.U32.AND P6, PT, R29, R25, PT ;  /* 0x000000191d00720c */ /* 0x000fe20003fc4070 */
[--C-:B------:R-:W-:Y:S01]  /*10200*/  @!P4 IMAD.IADD R17, R17, 0x1, -R29.reuse ;  /* 0x000000011111c824 */ /* 0x100fe200078e0a1d */
[C---:B------:R-:W-:Y:S02]  /*10210*/  ISETP.GT.U32.AND P3, PT, R29.reuse, R24, PT ;  /* 0x000000181d00720c */ /* 0x040fe40003f64070 */
[----:B------:R-:W-:Y:S01]  /*10220*/  ISETP.GT.U32.AND P4, PT, R29, R23, PT ;  /* 0x000000171d00720c */ /* 0x000fe20003f84070 */
[----:B------:R-:W-:-:S06]  /*10230*/  @!P1 IMAD.IADD R22, R22, 0x1, -R29 ;  /* 0x0000000116169824 */ /* 0x000fcc00078e0a1d */
[--C-:B------:R-:W-:Y:S01]  /*10240*/  @!P5 IMAD.IADD R16, R16, 0x1, -R29.reuse ;  /* 0x000000011010d824 */ /* 0x100fe200078e0a1d */
[----:B------:R-:W-:Y:S01]  /*10250*/  ISETP.GT.U32.AND P5, PT, R29, R22, PT ;  /* 0x000000161d00720c */ /* 0x000fe20003fa4070 */
[--C-:B------:R-:W-:Y:S02]  /*10260*/  @!P6 IMAD.IADD R25, R25, 0x1, -R29.reuse ;  /* 0x000000011919e824 */ /* 0x100fe400078e0a1d */
[--C-:B------:R-:W-:Y:S02]  /*10270*/  @!P3 IMAD.IADD R24, R24, 0x1, -R29.reuse ;  /* 0x000000011818b824 */ /* 0x100fe400078e0a1d */
[--C-:B------:R-:W-:Y:S01]  /*10280*/  @!P4 IMAD.IADD R23, R23, 0x1, -R29.reuse ;  /* 0x000000011717c824 */ /* 0x100fe200078e0a1d */
[----:B------:R-:W-:Y:S04]  /*10290*/  STL [R1+0x3390], R25 ;  /* 0x0033901901007387 */ /* 0x000fe80000100800 */
[----:B------:R-:W-:Y:S03]  /*102a0*/  STL [R1+0x338c], R24 ;  /* 0x00338c1801007387 */ /* 0x000fe60000100800 */
[----:B------:R-:W-:Y:S01]  /*102b0*/  @!P5 IMAD.IADD R22, R22, 0x1, -R29 ;  /* 0x000000011616d824 */ /* 0x000fe200078e0a1d */
[----:B------:R0:W-:Y:S04]  /*102c0*/  STL [R1+0x3388], R23 ;  /* 0x0033881701007387 */ /* 0x0001e80000100800 */
[----:B0-----:R-:W2:Y:S04]  /*102d0*/  LDL R23, [R1+0x1de0] ;  /* 0x001de00001177983 */ /* 0x001ea80000100800 */
[----:B------:R0:W-:Y:S04]  /*102e0*/  STL [R1+0x3398], R22 ;  /* 0x0033981601007387 */ /* 0x0001e80000100800 */
[----:B0-----:R-:W3:Y:S01]  /*102f0*/  LDL R22, [R1+0x1dd8] ;  /* 0x001dd80001167983 */ /* 0x001ee20000100800 */
[----:B------:R-:W-:-:S02]  /*10300*/  ISETP.GT.U32.AND P2, PT, R29, R20, PT ;  /* 0x000000141d00720c */ /* 0x000fc40003f44070 */
[----:B------:R-:W-:-:S11]  /*10310*/  ISETP.GT.U32.AND P0, PT, R29, R21, PT ;  /* 0x000000151d00720c */ /* 0x000fd60003f04070 */
[--C-:B------:R-:W-:Y:S01]  /*10320*/  @!P2 IMAD.IADD R20, R20, 0x1, -R29.reuse ;  /* 0x000000011414a824 */ /* 0x100fe200078e0a1d */
[----:B------:R-:W-:Y:S01]  /*10330*/  ISETP.GT.U32.AND P2, PT, R29, R13, PT ;  /* 0x0000000d1d00720c */ /* 0x000fe20003f44070 */
[----:B------:R-:W-:Y:S01]  /*10340*/  @!P0 IMAD.IADD R21, R21, 0x1, -R29 ;  /* 0x0000000115158824 */ /* 0x000fe200078e0a1d */
[C---:B------:R-:W-:Y:S02]  /*10350*/  ISETP.GT.U32.AND P1, PT, R29.reuse, R15, PT ;  /* 0x0000000f1d00720c */ /* 0x040fe40003f24070 */
[C---:B------:R-:W-:Y:S02]  /*10360*/  ISETP.GT.U32.AND P4, PT, R29.reuse, R17, PT ;  /* 0x000000111d00720c */ /* 0x040fe40003f84070 */
[----:B------:R-:W-:-:S07]  /*10370*/  ISETP.GT.U32.AND P0, PT, R29, R14, PT ;  /* 0x0000000e1d00720c */ /* 0x000fce0003f04070 */
[--C-:B------:R-:W-:Y:S01]  /*10380*/  @!P2 IMAD.IADD R13, R13, 0x1, -R29.reuse ;  /* 0x000000010d0da824 */ /* 0x100fe200078e0a1d */
[C---:B------:R-:W-:Y:S02]  /*10390*/  ISETP.GT.U32.AND P2, PT, R29.reuse, R19, PT ;  /* 0x000000131d00720c */ /* 0x040fe40003f44070 */
[C---:B------:R-:W-:Y:S02]  /*103a0*/  ISETP.GT.U32.AND P3, PT, R29.reuse, R18, PT ;  /* 0x000000121d00720c */ /* 0x040fe40003f64070 */
[----:B------:R-:W-:Y:S01]  /*103b0*/  ISETP.GT.U32.AND P5, PT, R29, R16, PT ;  /* 0x000000101d00720c */ /* 0x000fe20003fa4070 */
[--C-:B------:R-:W-:Y:S01]  /*103c0*/  @!P1 IMAD.IADD R15, R15, 0x1, -R29.reuse ;  /* 0x000000010f0f9824 */ /* 0x100fe200078e0a1d */
[----:B------:R-:W-:Y:S01]  /*103d0*/  ISETP.GT.U32.AND P1, PT, R29, R21, PT ;  /* 0x000000151d00720c */ /* 0x000fe20003f24070 */
[--C-:B------:R-:W-:Y:S01]  /*103e0*/  @!P4 IMAD.IADD R17, R17, 0x1, -R29.reuse ;  /* 0x000000011111c824 */ /* 0x100fe200078e0a1d */
[C---:B------:R-:W-:Y:S01]  /*103f0*/  ISETP.GT.U32.AND P4, PT, R29.reuse, R10, PT ;  /* 0x0000000a1d00720c */ /* 0x040fe20003f84070 */
[----:B------:R-:W-:Y:S01]  /*10400*/  @!P0 IMAD.IADD R14, R14, 0x1, -R29 ;  /* 0x000000010e0e8824 */ /* 0x000fe200078e0a1d */
[----:B------:R-:W-:-:S03]  /*10410*/  ISETP.GT.U32.AND P0, PT, R29, R20, PT ;  /* 0x000000141d00720c */ /* 0x000fc60003f04070 */
[--C-:B------:R-:W-:Y:S01]  /*10420*/  @!P2 IMAD.IADD R19, R19, 0x1, -R29.reuse ;  /* 0x000000011313a824 */ /* 0x100fe200078e0a1d */
[C---:B------:R-:W-:Y:S01]  /*10430*/  ISETP.GT.U32.AND P2, PT, R29.reuse, R12, PT ;  /* 0x0000000c1d00720c */ /* 0x040fe20003f44070 */
[--C-:B------:R-:W-:Y:S01]  /*10440*/  @!P3 IMAD.IADD R18, R18, 0x1, -R29.reuse ;  /* 0x000000011212b824 */ /* 0x100fe200078e0a1d */
        /* <DEDUP_REMOVED lines=8> */
[----:B------:R-:W-:Y:S01]  /*104d0*/  ISETP.GT.U32.AND P2, PT, R29, R5, PT ;  /* 0x000000051d00720c */ /* 0x000fe20003f44070 */
[----:B------:R-:W0:Y:S04]  /*104e0*/  S2R R26, SR_TID.X ;  /* 0x00000000001a7919 */ /* 0x000e280000002100 */
[----:B------:R1:W-:Y:S01]  /*104f0*/  STL [R1+0x33a0], R21 ;  /* 0x0033a01501007387 */ /* 0x0003e20000100800 */
[--C-:B------:R-:W-:Y:S02]  /*10500*/  @!P3 IMAD.IADD R11, R11, 0x1, -R29.reuse ;  /* 0x000000010b0bb824 */ /* 0x100fe400078e0a1d */
[--C-:B------:R-:W-:Y:S01]  /*10510*/  @!P5 IMAD.IADD R9, R9, 0x1, -R29.reuse ;  /* 0x000000010909d824 */ /* 0x100fe200078e0a1d */
[----:B-1----:R-:W4:Y:S04]  /*10520*/  LDL R21, [R1+0x1dd4] ;  /* 0x001dd40001157983 */ /* 0x002f280000100800 */
[----:B------:R-:W-:Y:S04]  /*10530*/  STL [R1+0x33a4], R20 ;  /* 0x0033a41401007387 */ /* 0x000fe80000100800 */
[----:B------:R1:W-:Y:S01]  /*10540*/  STL [R1+0x33a8], R19 ;  /* 0x0033a81301007387 */ /* 0x0003e20000100800 */
[--C-:B------:R-:W-:Y:S01]  /*10550*/  @!P2 IMAD.IADD R5, R5, 0x1, -R29.reuse ;  /* 0x000000010505a824 */ /* 0x100fe200078e0a1d */
[----:B------:R-:W-:Y:S01]  /*10560*/  ISETP.GT.U32.AND P2, PT, R29, R11, PT ;  /* 0x0000000b1d00720c */ /* 0x000fe20003f44070 */
[----:B------:R-:W-:Y:S01]  /*10570*/  @!P4 IMAD.IADD R3, R3, 0x1, -R29 ;  /* 0x000000010303c824 */ /* 0x000fe200078e0a1d */
[----:B------:R-:W-:Y:S01]  /*10580*/  ISETP.GT.U32.AND P4, PT, R29, R9, PT ;  /* 0x000000091d00720c */ /* 0x000fe20003f84070 */
[----:B-1----:R-:W1:Y:S01]  /*10590*/  S2R R19, SR_TID.X ;  /* 0x0000000000137919 */ /* 0x002e620000002100 */
[----:B0-----:R-:W-:-:S09]  /*105a0*/  LOP3.LUT R26, R26, 0x7, RZ, 0xc0, !PT ;  /* 0x000000071a1a7812 */ /* 0x001fd200078ec0ff */
[--C-:B------:R-:W-:Y:S01]  /*105b0*/  @!P2 IMAD.IADD R11, R11, 0x1, -R29.reuse ;  /* 0x000000010b0ba824 */ /* 0x100fe200078e0a1d */
[----:B------:R-:W-:Y:S01]  /*105c0*/  ISETP.GT.U32.AND P2, PT, R29, R5, PT ;  /* 0x000000051d00720c */ /* 0x000fe20003f44070 */
[----:B------:R-:W-:Y:S01]  /*105d0*/  @!P4 IMAD.IADD R9, R9, 0x1, -R29 ;  /* 0x000000010909c824 */ /* 0x000fe200078e0a1d */
[----:B------:R-:W-:Y:S01]  /*105e0*/  ISETP.GT.U32.AND P4, PT, R29, R3, PT ;  /* 0x000000031d00720c */ /* 0x000fe20003f84070 */
[C---:B------:R-:W-:Y:S01]  /*105f0*/  IMAD R24, R26.reuse, 0x210, RZ ;  /* 0x000002101a187824 */ /* 0x040fe200078e02ff */
[----:B------:R-:W-:Y:S01]  /*10600*/  STL [R1+0x33ac], R18 ;  /* 0x0033ac1201007387 */ /* 0x000fe20000100800 */
[----:B------:R-:W-:-:S03]  /*10610*/  IMAD R20, R26, 0x90, RZ ;  /* 0x000000901a147824 */ /* 0x000fc600078e02ff */
[----:B------:R-:W-:Y:S04]  /*10620*/  STL [R1+0x33b0], R17 ;  /* 0x0033b01101007387 */ /* 0x000fe80000100800 */
[----:B------:R0:W-:Y:S01]  /*10630*/  STL [R1+0x33b4], R16 ;  /* 0x0033b41001007387 */ /* 0x0001e20000100800 */
[----:B-1----:R-:W-:-:S03]  /*10640*/  IMAD.SHL.U32 R19, R19, 0x2, RZ ;  /* 0x0000000213137824 */ /* 0x002fc600078e00ff */
[----:B------:R-:W5:Y:S02]  /*10650*/  LDL R25, [R1+0x31ec] ;  /* 0x0031ec0001197983 */ /* 0x000f640000100800 */
[----:B0-----:R-:W-:Y:S01]  /*10660*/  LOP3.LUT R16, R24, 0x10, R19, 0x78, !PT ;  /* 0x0000001018107812 */ /* 0x001fe200078e7813 */
[----:B------:R-:W-:Y:S01]  /*10670*/  @!P2 IMAD.IADD R5, R5, 0x1, -R29 ;  /* 0x000000010505a824 */ /* 0x000fe200078e0a1d */
[----:B------:R-:W-:Y:S01]  /*10680*/  LOP3.LUT R16, R20, 0x30, R19, 0x78, !PT ;  /* 0x0000003014107812 */ /* 0x000fe200078e7813 */
[----:B------:R-:W-:Y:S01]  /*10690*/  @!P4 IMAD.IADD R3, R3, 0x1, -R29 ;  /* 0x000000010303c824 */ /* 0x000fe200078e0a1d */
[----:B------:R-:W-:Y:S01]  /*106a0*/  ISETP.GE.AND P4, PT, R27, RZ, PT ;  /* 0x000000ff1b00720c */ /* 0x000fe20003f86270 */
[----:B------:R-:W5:Y:S04]  /*106b0*/  LDL R26, [R1+0x31e8] ;  /* 0x0031e800011a7983 */ /* 0x000f680000100800 */
[----:B------:R-:W5:Y:S04]  /*106c0*/  LDL R24, [R1+0x31e0] ;  /* 0x0031e00001187983 */ /* 0x000f680000100800 */
[----:B------:R-:W5:Y:S04]  /*106d0*/  LDL R19, [R1+0x31d8] ;  /* 0x0031d80001137983 */ /* 0x000f680000100800 */
[----:B------:R-:W5:Y:S01]  /*106e0*/  LDL R27, [R1+0x31dc] ;  /* 0x0031dc00011b7983 */ /* 0x000f620000100800 */
[----:B---3--:R-:W-:-:S03]  /*106f0*/  ISETP.GE.AND P2, PT, R22, RZ, PT ;  /* 0x000000ff1600720c */ /* 0x008fc60003f46270 */
[----:B------:R-:W3:Y:S04]  /*10700*/  LDL R22, [R1+0x31e4] ;  /* 0x0031e40001167983 */ /* 0x000ee80000100800 */
[----:B------:R-:W3:Y:S01]  /*10710*/  LDL.LU R16, [R1+0x50] ;  /* 0x0000500001107983 */ /* 0x000ee20000300800 */
[C---:B------:R-:W-:Y:S02]  /*10720*/  ISETP.GT.U32.AND P1, PT, R29.reuse, R15, PT ;  /* 0x0000000f1d00720c */ /* 0x040fe40003f24070 */
[C---:B------:R-:W-:Y:S02]  /*10730*/  ISETP.GT.U32.AND P0, PT, R29.reuse, R13, PT ;  /* 0x0000000d1d00720c */ /* 0x040fe40003f04070 */
[----:B------:R-:W-:-:S09]  /*10740*/  ISETP.GT.U32.AND P6, PT, R29, R14, PT ;  /* 0x0000000e1d00720c */ /* 0x000fd20003fc4070 */
[--C-:B------:R-:W-:Y:S01]  /*10750*/  @!P1 IMAD.IADD R15, R15, 0x1, -R29.reuse ;  /* 0x000000010f0f9824 */ /* 0x100fe200078e0a1d */
[----:B------:R-:W-:Y:S01]  /*10760*/  ISETP.GT.U32.AND P1, PT, R29, R8, PT ;  /* 0x000000081d00720c */ /* 0x000fe20003f24070 */
[--C-:B------:R-:W-:Y:S01]  /*10770*/  @!P0 IMAD.IADD R13, R13, 0x1, -R29.reuse ;  /* 0x000000010d0d8824 */ /* 0x100fe200078e0a1d */
[C---:B------:R-:W-:Y:S01]  /*10780*/  ISETP.GT.U32.AND P0, PT, R29.reuse, R6, PT ;  /* 0x000000061d00720c */ /* 0x040fe20003f04070 */
[----:B------:R-:W-:Y:S01]  /*10790*/  @!P6 IMAD.IADD R14, R14, 0x1, -R29 ;  /* 0x000000010e0ee824 */ /* 0x000fe200078e0a1d */
[C---:B------:R-:W-:Y:S02]  /*107a0*/  ISETP.GT.U32.AND P6, PT, R29.reuse, R7, PT ;  /* 0x000000071d00720c */ /* 0x040fe40003fc4070 */
[----:B------:R-:W-:-:S07]  /*107b0*/  ISETP.GT.U32.AND P3, PT, R29, R4, PT ;  /* 0x000000041d00720c */ /* 0x000fce0003f64070 */
        /* <DEDUP_REMOVED lines=10> */
[C---:B------:R-:W-:Y:S01]  /*10860*/  ISETP.GT.U32.AND P1, PT, R29.reuse, R7, PT ;  /* 0x000000071d00720c */ /* 0x040fe20003f24070 */
[--C-:B------:R-:W-:Y:S01]  /*10870*/  @!P0 IMAD.IADD R12, R12, 0x1, -R29.reuse ;  /* 0x000000010c0c8824 */ /* 0x100fe200078e0a1d */
[C---:B------:R-:W-:Y:S01]  /*10880*/  ISETP.GT.U32.AND P0, PT, R29.reuse, R6, PT ;  /* 0x000000061d00720c */ /* 0x040fe20003f04070 */
[--C-:B------:R-:W-:Y:S01]  /*10890*/  @!P5 IMAD.IADD R2, R2, 0x1, -R29.reuse ;  /* 0x000000010202d824 */ /* 0x100fe200078e0a1d */
[C---:B------:R-:W-:Y:S01]  /*108a0*/  ISETP.GT.U32.AND P5, PT, R29.reuse, R8, PT ;  /* 0x000000081d00720c */ /* 0x040fe20003fa4070 */
[--C-:B------:R-:W-:Y:S02]  /*108b0*/  @!P6 IMAD.IADD R28, R28, 0x1, -R29.reuse ;  /* 0x000000011c1ce824 */ /* 0x100fe400078e0a1d */
[----:B------:R-:W-:Y:S01]  /*108c0*/  @!P3 IMAD.IADD R10, R10, 0x1, -R29 ;  /* 0x000000010a0ab824 */ /* 0x000fe200078e0a1d */
[----:B------:R-:W-:-:S05]  /*108d0*/  ISETP.GT.U32.AND P3, PT, R29, R4, PT ;  /* 0x000000041d00720c */ /* 0x000fca0003f64070 */
[--C-:B------:R-:W-:Y:S01]  /*108e0*/  @!P1 IMAD.IADD R7, R7, 0x1, -R29.reuse ;  /* 0x0000000107079824 */ /* 0x100fe200078e0a1d */
[C---:B------:R-:W-:Y:S01]  /*108f0*/  ISETP.GT.U32.AND P1, PT, R29.reuse, R28, PT ;  /* 0x0000001c1d00720c */ /* 0x040fe20003f24070 */
[--C-:B------:R-:W-:Y:S01]  /*10900*/  @!P0 IMAD.IADD R6, R6, 0x1, -R29.reuse ;  /* 0x0000000106068824 */ /* 0x100fe200078e0a1d */
[C---:B------:R-:W-:Y:S01]  /*10910*/  ISETP.GT.U32.AND P6, PT, R29.reuse, R0, PT ;  /* 0x000000001d00720c */ /* 0x040fe20003fc4070 */
[--C-:B------:R-:W-:Y:S01]  /*10920*/  @!P5 IMAD.IADD R8, R8, 0x1, -R29.reuse ;  /* 0x000000010808d824 */ /* 0x100fe200078e0a1d */
[----:B------:R-:W-:Y:S02]  /*10930*/  ISETP.GT.U32.AND P5, PT, R29, R2, PT ;  /* 0x000000021d00720c */ /* 0x000fe40003fa4070 */
[----:B----4-:R-:W-:Y:S01]  /*10940*/  ISETP.GE.AND P0, PT, R21, RZ, PT ;  /* 0x000000ff1500720c */ /* 0x010fe20003f06270 */
[----:B------:R-:W-:Y:S01]  /*10950*/  @!P3 IMAD.IADD R4, R4, 0x1, -R29 ;  /* 0x000000010404b824 */ /* 0x000fe200078e0a1d */
[----:B--2---:R-:W-:-:S05]  /*10960*/  ISETP.GE.AND P3, PT, R23, RZ, PT ;  /* 0x000000ff1700720c */ /* 0x004fca0003f66270 */
[--C-:B------:R-:W-:Y:S01]  /*10970*/  @!P1 IMAD.IADD R28, R28, 0x1, -R29.reuse ;  /* 0x000000011c1c9824 */ /* 0x100fe200078e0a1d */
[----:B------:R-:W2:Y:S01]  /*10980*/  LDL R23, [R1+0x31d4] ;  /* 0x0031d40001177983 */ /* 0x000ea20000100800 */
[--C-:B------:R-:W-:Y:S02]  /*10990*/  @!P6 IMAD.IADD R0, R0, 0x1, -R29.reuse ;  /* 0x000000010000e824 */ /* 0x100fe400078e0a1d */
[----:B------:R-:W-:Y:S01]  /*109a0*/  @!P5 IMAD.IADD R2, R2, 0x1, -R29 ;  /* 0x000000010202d824 */ /* 0x000fe200078e0a1d */
[----:B-----5:R-:W-:Y:S02]  /*109b0*/  ISETP.GE.AND P1, PT, R25, RZ, PT ;  /* 0x000000ff1900720c */ /* 0x020fe40003f26270 */
[----:B------:R-:W4:Y:S04]  /*109c0*/  LDL R25, [R1+0x31d0] ;  /* 0x0031d00001197983 */ /* 0x000f280000100800 */
[----:B------:R-:W5:Y:S01]  /*109d0*/  LDL.LU R21, [R1+0x4c] ;  /* 0x00004c0001157983 */ /* 0x000f620000300800 */
[----:B---3--:R-:W-:Y:S01]  /*109e0*/  @!P0 IMAD.MOV R16, RZ, RZ, -R16 ;  /* 0x000000ffff108224 */ /* 0x008fe200078e0a10 */
[----:B------:R-:W-:-:S02]  /*109f0*/  ISETP.GE.AND P0, PT, R26, RZ, PT ;  /* 0x000000ff1a00720c */ /* 0x000fc40003f06270 */
[----:B------:R-:W3:Y:S04]  /*10a00*/  LDL R26, [R1+0x31c8] ;  /* 0x0031c800011a7983 */ /* 0x000ee80000100800 */
[----:B------:R-:W2:Y:S04]  /*10a10*/  LDL.LU R17, [R1+0x48] ;  /* 0x0000480001117983 */ /* 0x000ea80000300800 */
[----:B------:R-:W3:Y:S01]  /*10a20*/  LDL.LU R29, [R1+0x44] ;  /* 0x00004400011d7983 */ /* 0x000ee20000300800 */
[----:B------:R-:W-:Y:S02]  /*10a30*/  ISETP.NE.AND P5, PT, RZ, c[0x0][0x178], PT ;  /* 0x00005e00ff007a0c */ /* 0x000fe40003fa5270 */
[----:B------:R-:W-:Y:S01]  /*10a40*/  LOP3.LUT R18, RZ, c[0x0][0x178], RZ, 0x33, !PT ;  /* 0x00005e00ff127a12 */ /* 0x000fe200078e33ff */
[----:B------:R-:W4:Y:S03]  /*10a50*/  LDL R20, [R1+0x31cc] ;  /* 0x0031cc0001147983 */ /* 0x000f260000100800 */
[----:B------:R-:W-:Y:S01]  /*10a60*/  SEL R16, R18, R16, !P5 ;  /* 0x0000001012107207 */ /* 0x000fe20006800000 */
[----:B-----5:R-:W-:Y:S01]  /*10a70*/  @!P2 IMAD.MOV R21, RZ, RZ, -R21 ;  /* 0x000000ffff15a224 */ /* 0x020fe200078e0a15 */
[----:B------:R-:W-:-:S02]  /*10a80*/  ISETP.GE.AND P2, PT, R24, RZ, PT ;  /* 0x000000ff1800720c */ /* 0x000fc40003f46270 */
[----:B------:R-:W5:Y:S02]  /*10a90*/  LDL R24, [R1+0x31c4] ;  /* 0x0031c40001187983 */ /* 0x000f640000100800 */
[----:B------:R-:W-:Y:S02]  /*10aa0*/  SEL R21, R18, R21, !P5 ;  /* 0x0000001512157207 */ /* 0x000fe40006800000 */
[----:B------:R0:W-:Y:S04]  /*10ab0*/  STL [R1+0x448], R16 ;  /* 0x0004481001007387 */ /* 0x0001e80000100800 */
[----:B0-----:R-:W4:Y:S04]  /*10ac0*/  LDL.LU R16, [R1+0x33b4] ;  /* 0x0033b40001107983 */ /* 0x001f280000300800 */
[----:B------:R0:W-:Y:S04]  /*10ad0*/  STL [R1+0x444], R21 ;  /* 0x0004441501007387 */ /* 0x0001e80000100800 */
[----:B0-----:R-:W4:Y:S01]  /*10ae0*/  LDL R21, [R1+0x31c0] ;  /* 0x0031c00001157983 */ /* 0x001f220000100800 */
[----:B--2---:R-:W-:-:S02]  /*10af0*/  @!P3 IMAD.MOV R17, RZ, RZ, -R17 ;  /* 0x000000ffff11b224 */ /* 0x004fc400078e0a11 */
[----:B---3--:R-:W-:-:S03]  /*10b00*/  @!P4 IMAD.MOV R29, RZ, RZ, -R29 ;  /* 0x000000ffff1dc224 */ /* 0x008fc600078e0a1d */
[C---:B------:R-:W-:Y:S02]  /*10b10*/  SEL R17, R18.reuse, R17, !P5 ;  /* 0x0000001112117207 */ /* 0x040fe40006800000 */
[----:B------:R-:W-:-:S03]  /*10b20*/  SEL R18, R18, R29, !P5 ;  /* 0x0000001d12127207 */ /* 0x000fc60006800000 */
[----:B------:R0:W-:Y:S01]  /*10b30*/  STL [R1+0x440], R17 ;  /* 0x0004401101007387 */ /* 0x0001e20000100800 */
[----:B------:R-:W-:-:S03]  /*10b40*/  ISETP.GE.AND P4, PT, R22, RZ, PT ;  /* 0x000000ff1600720c */ /* 0x000fc60003f86270 */
[----:B0-----:R-:W2:Y:S04]  /*10b50*/  LDL.LU R17, [R1+0x33b0] ;  /* 0x0033b00001117983 */ /* 0x001ea80000300800 */
[----:B------:R-:W3:Y:S04]  /*10b60*/  LDL R22, [R1+0x31bc] ;  /* 0x0031bc0001167983 */ /* 0x000ee80000100800 */
[----:B------:R0:W-:Y:S04]  /*10b70*/  STL [R1+0x43c], R18 ;  /* 0x00043c1201007387 */ /* 0x0001e80000100800 */
[----:B0-----:R-:W2:Y:S01]  /*10b80*/  LDL.LU R18, [R1+0x40] ;  /* 0x0000400001127983 */ /* 0x001ea20000300800 */
[----:B------:R-:W-:-:S02]  /*10b90*/  ISETP.GE.AND P3, PT, R27, RZ, PT ;  /* 0x000000ff1b00720c */ /* 0x000fc40003f66270 */
[----:B------:R-:W-:Y:S01]  /*10ba0*/  ISETP.GE.AND P5, PT, R19, RZ, PT ;  /* 0x000000ff1300720c */ /* 0x000fe20003fa6270 */
[----:B------:R-:W3:Y:S04]  /*10bb0*/  LDL R27, [R1+0x31b8] ;  /* 0x0031b800011b7983 */ /* 0x000ee80000100800 */
[----:B------:R-:W3:Y:S01]  /*10bc0*/  LDL.LU R19, [R1+0x3c] ;  /* 0x00003c0001137983 */ /* 0x000ee20000300800 */
[----:B--2---:R-:W-:Y:S01]  /*10bd0*/  @!P1 IMAD.MOV R18, RZ, RZ, -R18 ;  /* 0x000000ffff129224 */ /* 0x004fe200078e0a12 */
[----:B------:R-:W-:Y:S02]  /*10be0*/  ISETP.GE.AND P1, PT, R23, RZ, PT ;  /* 0x000000ff1700720c */ /* 0x000fe40003f26270 */
[----:B------:R-:W2:Y:S04]  /*10bf0*/  LDL R23, [R1+0x31b4] ;  /* 0x0031b40001177983 */ /* 0x000ea80000100800 */
[----:B------:R0:W-:Y:S04]  /*10c00*/  STL [R1+0x3d0], R18 ;  /* 0x0003d01201007387 */ /* 0x0001e80000100800 */
[----:B0-----:R-:W2:Y:S01]  /*10c10*/  LDL.LU R18, [R1+0x38] ;  /* 0x0000380001127983 */ /* 0x001ea20000300800 */
[----:B---3--:R-:W-:Y:S01]  /*10c20*/  @!P0 IMAD.MOV R19, RZ, RZ, -R19 ;  /* 0x000000ffff138224 */ /* 0x008fe200078e0a13 */
[----:B----4-:R-:W-:-:S02]  /*10c30*/  ISETP.GE.AND P0, PT, R25, RZ, PT ;  /* 0x000000ff1900720c */ /* 0x010fc40003f06270 */
[----:B------:R-:W3:Y:S04]  /*10c40*/  LDL R25, [R1+0x31b0] ;  /* 0x0031b00001197983 */ /* 0x000ee80000100800 */
[----:B------:R0:W-:Y:S04]  /*10c50*/  STL [R1+0x3cc], R19 ;  /* 0x0003cc1301007387 */ /* 0x0001e80000100800 */
[----:B0-----:R-:W4:Y:S01]  /*10c60*/  LDL.LU R19, [R1+0x34] ;  /* 0x0000340001137983 */ /* 0x001f220000300800 */
[----:B--2---:R-:W-:Y:S01]  /*10c70*/  @!P2 IMAD.MOV R18, RZ, RZ, -R18 ;  /* 0x000000ffff12a224 */ /* 0x004fe200078e0a12 */
[----:B------:R-:W-:-:S02]  /*10c80*/  ISETP.GE.AND P2, PT, R26, RZ, PT ;  /* 0x000000ff1a00720c */ /* 0x000fc40003f46270 */
[----:B------:R-:W2:Y:S04]  /*10c90*/  LDL R26, [R1+0x31ac] ;  /* 0x0031ac00011a7983 */ /* 0x000ea80000100800 */
[----:B------:R0:W-:Y:S04]  /*10ca0*/  STL [R1+0x3c8], R18 ;  /* 0x0003c81201007387 */ /* 0x0001e80000100800 */
[----:B0-----:R-:W2:Y:S01]  /*10cb0*/  LDL.LU R18, [R1+0x30] ;  /* 0x0000300001127983 */ /* 0x001ea20000300800 */
[----:B----4-:R-:W-:Y:S01]  /*10cc0*/  @!P4 IMAD.MOV R19, RZ, RZ, -R19 ;  /* 0x000000ffff13c224 */ /* 0x010fe200078e0a13 */
[----:B------:R-:W-:-:S02]  /*10cd0*/  ISETP.GE.AND P4, PT, R20, RZ, PT ;  /* 0x000000ff1400720c */ /* 0x000fc40003f86270 */
[----:B------:R-:W4:Y:S04]  /*10ce0*/  LDL R20, [R1+0x31a8] ;  /* 0x0031a80001147983 */ /* 0x000f280000100800 */
[----:B------:R0:W-:Y:S04]  /*10cf0*/  STL [R1+0x3c4], R19 ;  /* 0x0003c41301007387 */ /* 0x0001e80000100800 */
[----:B0-----:R-:W3:Y:S01]  /*10d00*/  LDL.LU R19, [R1+0x2c] ;  /* 0x00002c0001137983 */ /* 0x001ee20000300800 */
[----:B--2---:R-:W-:Y:S01]  /*10d10*/  @!P5 IMAD.MOV R18, RZ, RZ, -R18 ;  /* 0x000000ffff12d224 */ /* 0x004fe200078e0a12 */
[----:B-----5:R-:W-:-:S02]  /*10d20*/  ISETP.GE.AND P5, PT, R24, RZ, PT ;  /* 0x000000ff1800720c */ /* 0x020fc40003fa6270 */
[----:B------:R-:W2:Y:S04]  /*10d30*/  LDL R24, [R1+0x31a4] ;  /* 0x0031a40001187983 */ /* 0x000ea80000100800 */
[----:B------:R0:W-:Y:S04]  /*10d40*/  STL [R1+0x3c0], R18 ;  /* 0x0003c01201007387 */ /* 0x0001e80000100800 */
[----:B0-----:R-:W5:Y:S01]  /*10d50*/  LDL.LU R18, [R1+0x28] ;  /* 0x0000280001127983 */ /* 0x001f620000300800 */
[----:B---3--:R-:W-:Y:S01]  /*10d60*/  @!P3 IMAD.MOV R19, RZ, RZ, -R19 ;  /* 0x000000ffff13b224 */ /* 0x008fe200078e0a13 */
[----:B------:R-:W-:-:S02]  /*10d70*/  ISETP.GE.AND P3, PT, R21, RZ, PT ;  /* 0x000000ff1500720c */ /* 0x000fc40003f66270 */
[----:B------:R-:W3:Y:S04]  /*10d80*/  LDL R21, [R1+0x31a0] ;  /* 0x0031a00001157983 */ /* 0x000ee80000100800 */
[----:B------:R0:W-:Y:S04]  /*10d90*/  STL [R1+0x3bc], R19 ;  /* 0x0003bc1301007387 */ /* 0x0001e80000100800 */
[----:B0-----:R-:W2:Y:S01]  /*10da0*/  LDL.LU R19, [R1+0x24] ;  /* 0x0000240001137983 */ /* 0x001ea20000300800 */
[----:B-----5:R-:W-:Y:S01]  /*10db0*/  @!P1 IMAD.MOV R18, RZ, RZ, -R18 ;  /* 0x000000ffff129224 */ /* 0x020fe200078e0a12 */
[----:B------:R-:W-:-:S02]  /*10dc0*/  ISETP.GE.AND P1, PT, R22, RZ, PT ;  /* 0x000000ff1600720c */ /* 0x000fc40003f26270 */
[----:B------:R-:W5:Y:S04]  /*10dd0*/  LDL R22, [R1+0x319c] ;  /* 0x00319c0001167983 */ /* 0x000f680000100800 */
[----:B------:R0:W-:Y:S04]  /*10de0*/  STL [R1+0x3b8], R18 ;  /* 0x0003b81201007387 */ /* 0x0001e80000100800 */
[----:B0-----:R-:W3:Y:S01]  /*10df0*/  LDL.LU R18, [R1+0x20] ;  /* 0x0000200001127983 */ /* 0x001ee20000300800 */
[----:B--2---:R-:W-:Y:S01]  /*10e00*/  @!P0 IMAD.MOV R19, RZ, RZ, -R19 ;  /* 0x000000ffff138224 */ /* 0x004fe200078e0a13 */
[----:B------:R-:W-:-:S02]  /*10e10*/  ISETP.GE.AND P0, PT, R27, RZ, PT ;  /* 0x000000ff1b00720c */ /* 0x000fc40003f06270 */
[----:B------:R-:W2:Y:S04]  /*10e20*/  LDL R27, [R1+0x3198] ;  /* 0x00319800011b7983 */ /* 0x000ea80000100800 */
[----:B------:R0:W-:Y:S04]  /*10e30*/  STL [R1+0x3b4], R19 ;  /* 0x0003b41301007387 */ /* 0x0001e80000100800 */
[----:B0-----:R-:W2:Y:S01]  /*10e40*/  LDL.LU R19, [R1+0x38c] ;  /* 0x00038c0001137983 */ /* 0x001ea20000300800 */
[----:B---3--:R-:W-:Y:S01]  /*10e50*/  @!P2 IMAD.MOV R18, RZ, RZ, -R18 ;  /* 0x000000ffff12a224 */ /* 0x008fe200078e0a12 */
[----:B------:R-:W-:-:S02]  /*10e60*/  ISETP.GE.AND P2, PT, R23, RZ, PT ;  /* 0x000000ff1700720c */ /* 0x000fc40003f46270 */
[----:B------:R-:W3:Y:S04]  /*10e70*/  LDL R23, [R1+0x3194] ;  /* 0x0031940001177983 */ /* 0x000ee80000100800 */
        /* <DEDUP_REMOVED lines=13> */
[----:B----4-:R-:W-:-:S02]  /*10f50*/  ISETP.GE.AND P3, PT, R20, RZ, PT ;  /* 0x000000ff1400720c */ /* 0x010fc40003f66270 */
[----:B------:R-:W2:Y:S04]  /*10f60*/  LDL R20, [R1+0x3188] ;  /* 0x0031880001147983 */ /* 0x000ea80000100800 */
[----:B------:R0:W-:Y:S04]  /*10f70*/  STL [R1+0x3a4], R19 ;  /* 0x0003a41301007387 */ /* 0x0001e80000100800 */
[----:B0-----:R-:W4:Y:S01]  /*10f80*/  LDL.LU R19, [R1+0x3d4] ;  /* 0x0003d40001137983 */ /* 0x001f220000300800 */
[----:B---3--:R-:W-:Y:S01]  /*10f90*/  @!P1 IMAD.MOV R18, RZ, RZ, -R18 ;  /* 0x000000ffff129224 */ /* 0x008fe200078e0a12 */
[----:B------:R-:W-:-:S02]  /*10fa0*/  ISETP.GE.AND P1, PT, R24, RZ, PT ;  /* 0x000000ff1800720c */ /* 0x000fc40003f26270 */
[----:B------:R-:W3:Y:S04]  /*10fb0*/  LDL R24, [R1+0x3184] ;  /* 0x0031840001187983 */ /* 0x000ee80000100800 */
        /* <DEDUP_REMOVED lines=43> */
[----:B----4-:R-:W-:-:S04]  /*11270*/  ISETP.GE.AND P4, PT, R21, RZ, PT ;  /* 0x000000ff1500720c */ /* 0x010fc80003f86270 */
[----:B------:R0:W-:Y:S04]  /*11280*/  STL [R1+0x37c], R19 ;  /* 0x00037c1301007387 */ /* 0x0001e80000100800 */
[----:B------:R-:W2:Y:S04]  /*11290*/  LDL R21, [R1+0x3160] ;  /* 0x0031600001157983 */ /* 0x000ea80000100800 */
        /* <DEDUP_REMOVED lines=931> */
[----:B---3--:R-:W-:-:S05]  /*14cd0*/  @!P5 IMAD.MOV R18, RZ, RZ, -R18 ;  /* 0x000000ffff12d224 */ /* 0x008fca00078e0a12 */
[----:B------:R0:W-:Y:S04]  /*14ce0*/  STL [R1+0x50], R18 ;  /* 0x0000501201007387 */ /* 0x0001e80000100800 */
[----:B0-----:R-:W3:Y:S01]  /*14cf0*/  LDL.LU R18, [R1+0xf0] ;  /* 0x0000f00001127983 */ /* 0x001ee20000300800 */
[----:B--2---:R-:W-:Y:S01]  /*14d00*/  @!P3 IMAD.MOV R19, RZ, RZ, -R19 ;  /* 0x000000ffff13b224 */ /* 0x004fe200078e0a13 */
[----:B------:R-:W-:Y:S02]  /*14d10*/  ISETP.GE.AND P5, PT, R23, RZ, PT ;  /* 0x000000ff1700720c */ /* 0x000fe40003fa6270 */
[----:B------:R-:W2:Y:S04]  /*14d20*/  LDL R23, [R1+0x2e78] ;  /* 0x002e780001177983 */ /* 0x000ea80000100800 */
[----:B------:R0:W-:Y:S01]  /*14d30*/  STL [R1+0x4c], R19 ;  /* 0x00004c1301007387 */ /* 0x0001e20000100800 */
[----:B------:R-:W-:-:S03]  /*14d40*/  ISETP.GE.AND P3, PT, R25, RZ, PT ;  /* 0x000000ff1900720c */ /* 0x000fc60003f66270 */
[----:B0-----:R-:W2:Y:S04]  /*14d50*/  LDL.LU R19, [R1+0xf8] ;  /* 0x0000f80001137983 */ /* 0x001ea80000300800 */
[----:B------:R-:W4:Y:S01]  /*14d60*/  LDL R25, [R1+0x2e74] ;  /* 0x002e740001197983 */ /* 0x000f220000100800 */
[----:B---3--:R-:W-:-:S05]  /*14d70*/  @!P1 IMAD.MOV R18, RZ, RZ, -R18 ;  /* 0x000000ffff129224 */ /* 0x008fca00078e0a12 */
[----:B------:R0:W-:Y:S04]  /*14d80*/  STL [R1+0x48], R18 ;  /* 0x0000481201007387 */ /* 0x0001e80000100800 */
[----:B0-----:R-:W3:Y:S01]  /*14d90*/  LDL.LU R18, [R1+0x108] ;  /* 0x0001080001127983 */ /* 0x001ee20000300800 */
[----:B------:R-:W-:-:S03]  /*14da0*/  ISETP.GE.AND P1, PT, R26, RZ, PT ;  /* 0x000000ff1a00720c */ /* 0x000fc60003f26270 */
[----:B------:R-:W5:Y:S01]  /*14db0*/  LDL R26, [R1+0x2e70] ;  /* 0x002e7000011a7983 */ /* 0x000f620000100800 */
[----:B--2---:R-:W-:-:S05]  /*14dc0*/  @!P0 IMAD.MOV R19, RZ, RZ, -R19 ;  /* 0x000000ffff138224 */ /* 0x004fca00078e0a13 */
[----:B------:R0:W-:Y:S01]  /*14dd0*/  STL [R1+0x44], R19 ;  /* 0x0000441301007387 */ /* 0x0001e20000100800 */
[----:B----4-:R-:W-:-:S03]  /*14de0*/  ISETP.GE.AND P0, PT, R20, RZ, PT ;  /* 0x000000ff1400720c */ /* 0x010fc60003f06270 */
[----:B0-----:R-:W2:Y:S01]  /*14df0*/  LDL.LU R19, [R1+0x110] ;  /* 0x0001100001137983 */ /* 0x001ea20000300800 */
[----:B---3--:R-:W-:-:S05]  /*14e00*/  @!P2 IMAD.MOV R18, RZ, RZ, -R18 ;  /* 0x000000ffff12a224 */ /* 0x008fca00078e0a12 */
[----:B------:R0:W-:Y:S04]  /*14e10*/  STL [R1+0x40], R18 ;  /* 0x0000401201007387 */ /* 0x0001e80000100800 */
[----:B0-----:R-:W3:Y:S04]  /*14e20*/  LDL R18, [R1+0x2e6c] ;  /* 0x002e6c0001127983 */ /* 0x001ee80000100800 */
[----:B------:R-:W4:Y:S01]  /*14e30*/  LDL.LU R20, [R1+0xf4] ;  /* 0x0000f40001147983 */ /* 0x000f220000300800 */
[----:B------:R-:W-:Y:S01]  /*14e40*/  ISETP.GE.AND P2, PT, R24, RZ, PT ;  /* 0x000000ff1800720c */ /* 0x000fe20003f46270 */
[----:B--2---:R-:W-:Y:S01]  /*14e50*/  @!P4 IMAD.MOV R19, RZ, RZ, -R19 ;  /* 0x000000ffff13c224 */ /* 0x004fe200078e0a13 */
[----:B------:R-:W-:Y:S01]  /*14e60*/  ISETP.GE.AND P4, PT, R21, RZ, PT ;  /* 0x000000ff1500720c */ /* 0x000fe20003f86270 */
[----:B------:R-:W2:Y:S04]  /*14e70*/  LDL R24, [R1+0x2e68] ;  /* 0x002e680001187983 */ /* 0x000ea80000100800 */
[----:B------:R-:W2:Y:S04]  /*14e80*/  LDL.LU R21, [R1+0xb8] ;  /* 0x0000b80001157983 */ /* 0x000ea80000300800 */
[----:B------:R0:W-:Y:S04]  /*14e90*/  STL [R1+0x3c], R19 ;  /* 0x00003c1301007387 */ /* 0x0001e80000100800 */
[----:B0-----:R-:W3:Y:S01]  /*14ea0*/  LDL R19, [R1+0x2e64] ;  /* 0x002e640001137983 */ /* 0x001ee20000100800 */
[----:B----4-:R-:W-:Y:S01]  /*14eb0*/  @!P5 IMAD.MOV R20, RZ, RZ, -R20 ;  /* 0x000000ffff14d224 */ /* 0x010fe200078e0a14 */
[----:B-----5:R-:W-:-:S02]  /*14ec0*/  ISETP.GE.AND P5, PT, R22, RZ, PT ;  /* 0x000000ff1600720c */ /* 0x020fc40003fa6270 */
[----:B------:R-:W4:Y:S01]  /*14ed0*/  LDL.LU R22, [R1+0xc0] ;  /* 0x0000c00001167983 */ /* 0x000f220000300800 */
[----:B--2---:R-:W-:-:S03]  /*14ee0*/  @!P3 IMAD.MOV R21, RZ, RZ, -R21 ;  /* 0x000000ffff15b224 */ /* 0x004fc600078e0a15 */
[----:B------:R0:W-:Y:S01]  /*14ef0*/  STL [R1+0x38], R20 ;  /* 0x0000381401007387 */ /* 0x0001e20000100800 */
[----:B------:R-:W-:-:S03]  /*14f00*/  ISETP.GE.AND P3, PT, R27, RZ, PT ;  /* 0x000000ff1b00720c */ /* 0x000fc60003f66270 */
[----:B0-----:R-:W2:Y:S04]  /*14f10*/  LDL R20, [R1+0x2e60] ;  /* 0x002e600001147983 */ /* 0x001ea80000100800 */
[----:B------:R0:W-:Y:S04]  /*14f20*/  STL [R1+0x34], R21 ;  /* 0x0000341501007387 */ /* 0x0001e80000100800 */
[----:B0-----:R-:W5:Y:S04]  /*14f30*/  LDL R21, [R1+0x2e5c] ;  /* 0x002e5c0001157983 */ /* 0x001f680000100800 */
[----:B------:R-:W2:Y:S04]  /*14f40*/  LDL.LU R29, [R1+0xc8] ;  /* 0x0000c800011d7983 */ /* 0x000ea80000300800 */
[----:B------:R-:W3:Y:S01]  /*14f50*/  LDL R27, [R1+0x2e58] ;  /* 0x002e5800011b7983 */ /* 0x000ee20000100800 */
[----:B----4-:R-:W-:Y:S01]  /*14f60*/  @!P1 IMAD.MOV R22, RZ, RZ, -R22 ;  /* 0x000000ffff169224 */ /* 0x010fe200078e0a16 */
[----:B------:R-:W-:-:S02]  /*14f70*/  ISETP.GE.AND P1, PT, R23, RZ, PT ;  /* 0x000000ff1700720c */ /* 0x000fc40003f26270 */
[----:B------:R-:W4:Y:S04]  /*14f80*/  LDL.LU R23, [R1+0xd8] ;  /* 0x0000d80001177983 */ /* 0x000f280000300800 */
[----:B------:R0:W-:Y:S04]  /*14f90*/  STL [R1+0x30], R22 ;  /* 0x0000301601007387 */ /* 0x0001e80000100800 */
[----:B0-----:R-:W3:Y:S01]  /*14fa0*/  LDL R22, [R1+0x2e54] ;  /* 0x002e540001167983 */ /* 0x001ee20000100800 */
        /* <DEDUP_REMOVED lines=9> */
[----:B0-----:R-:W4:Y:S01]  /*15040*/  LDL.LU R23, [R1+0x1c] ;  /* 0x00001c0001177983 */ /* 0x001f220000300800 */
[----:B--2---:R-:W-:Y:S01]  /*15050*/  @!P4 IMAD.MOV R29, RZ, RZ, -R29 ;  /* 0x000000ffff1dc224 */ /* 0x004fe200078e0a1d */
[----:B---3--:R-:W-:-:S04]  /*15060*/  ISETP.GE.AND P4, PT, R18, RZ, PT ;  /* 0x000000ff1200720c */ /* 0x008fc80003f86270 */
[----:B------:R0:W-:Y:S04]  /*15070*/  STL [R1+0x24], R29 ;  /* 0x0000241d01007387 */ /* 0x0001e80000100800 */
[----:B0-----:R-:W2:Y:S04]  /*15080*/  LDL R29, [R1+0x2e48] ;  /* 0x002e4800011d7983 */ /* 0x001ea80000100800 */
[----:B------:R-:W3:Y:S01]  /*15090*/  LDL.LU R18, [R1+0x18] ;  /* 0x0000180001127983 */ /* 0x000ee20000300800 */
[----:B----4-:R-:W-:-:S05]  /*150a0*/  @!P5 IMAD.MOV R23, RZ, RZ, -R23 ;  /* 0x000000ffff17d224 */ /* 0x010fca00078e0a17 */
[----:B------:R0:W-:Y:S04]  /*150b0*/  STL [R1+0x20], R23 ;  /* 0x0000201701007387 */ /* 0x0001e80000100800 */
[----:B0-----:R-:W4:Y:S01]  /*150c0*/  LDL.LU R23, [R1+0x14] ;  /* 0x0000140001177983 */ /* 0x001f220000300800 */
[----:B------:R-:W-:-:S03]  /*150d0*/  ISETP.GE.AND P5, PT, R24, RZ, PT ;  /* 0x000000ff1800720c */ /* 0x000fc60003fa6270 */
[----:B------:R-:W2:Y:S01]  /*150e0*/  LDL R24, [R1+0x2e44] ;  /* 0x002e440001187983 */ /* 0x000ea20000100800 */
[----:B---3--:R-:W-:Y:S01]  /*150f0*/  @!P3 IMAD.MOV R18, RZ, RZ, -R18 ;  /* 0x000000ffff12b224 */ /* 0x008fe200078e0a12 */
[----:B------:R-:W-:-:S04]  /*15100*/  ISETP.GE.AND P3, PT, R19, RZ, PT ;  /* 0x000000ff1300720c */ /* 0x000fc80003f66270 */
[----:B------:R0:W-:Y:S04]  /*15110*/  STL [R1+0x1c], R18 ;  /* 0x00001c1201007387 */ /* 0x0001e80000100800 */
[----:B0-----:R-:W3:Y:S04]  /*15120*/  LDL.LU R18, [R1+0x33ac] ;  /* 0x0033ac0001127983 */ /* 0x001ee80000300800 */
[----:B------:R-:W2:Y:S01]  /*15130*/  LDL.LU R19, [R1+0x10] ;  /* 0x0000100001137983 */ /* 0x000ea20000300800 */
[----:B----4-:R-:W-:Y:S01]  /*15140*/  @!P1 IMAD.MOV R23, RZ, RZ, -R23 ;  /* 0x000000ffff179224 */ /* 0x010fe200078e0a17 */
[----:B------:R-:W-:-:S04]  /*15150*/  ISETP.GE.AND P1, PT, R20, RZ, PT ;  /* 0x000000ff1400720c */ /* 0x000fc80003f26270 */
[----:B------:R0:W-:Y:S04]  /*15160*/  STL [R1+0x18], R23 ;  /* 0x0000181701007387 */ /* 0x0001e80000100800 */
[----:B0-----:R-:W4:Y:S04]  /*15170*/  LDL R23, [R1+0x2e40] ;  /* 0x002e400001177983 */ /* 0x001f280000100800 */
[----:B------:R-:W3:Y:S01]  /*15180*/  LDL.LU R20, [R1+0xc] ;  /* 0x00000c0001147983 */ /* 0x000ee20000300800 */
[----:B--2---:R-:W-:Y:S01]  /*15190*/  @!P0 IMAD.MOV R19, RZ, RZ, -R19 ;  /* 0x000000ffff138224 */ /* 0x004fe200078e0a13 */
[----:B-----5:R-:W-:-:S04]  /*151a0*/  ISETP.GE.AND P0, PT, R21, RZ, PT ;  /* 0x000000ff1500720c */ /* 0x020fc80003f06270 */
[----:B------:R0:W-:Y:S04]  /*151b0*/  STL [R1+0x14], R19 ;  /* 0x0000141301007387 */ /* 0x0001e80000100800 */
[----:B0-----:R-:W2:Y:S04]  /*151c0*/  LDL.LU R19, [R1+0x33a8] ;  /* 0x0033a80001137983 */ /* 0x001ea80000300800 */
[----:B------:R-:W5:Y:S01]  /*151d0*/  LDL.LU R21, [R1+0x8] ;  /* 0x0000080001157983 */ /* 0x000f620000300800 */
[----:B---3--:R-:W-:Y:S01]  /*151e0*/  @!P2 IMAD.MOV R20, RZ, RZ, -R20 ;  /* 0x000000ffff14a224 */ /* 0x008fe200078e0a14 */
[----:B------:R-:W-:-:S04]  /*151f0*/  ISETP.GE.AND P2, PT, R27, RZ, PT ;  /* 0x000000ff1b00720c */ /* 0x000fc80003f46270 */
[----:B------:R0:W-:Y:S04]  /*15200*/  STL [R1+0x10], R20 ;  /* 0x0000101401007387 */ /* 0x0001e80000100800 */
[----:B0-----:R-:W3:Y:S04]  /*15210*/  LDL.LU R20, [R1+0x33a4] ;  /* 0x0033a40001147983 */ /* 0x001ee80000300800 */
[----:B------:R-:W2:Y:S01]  /*15220*/  LDL.LU R27, [R1+0x4] ;  /* 0x00000400011b7983 */ /* 0x000ea20000300800 */
[----:B-----5:R-:W-:Y:S01]  /*15230*/  @!P4 IMAD.MOV R21, RZ, RZ, -R21 ;  /* 0x000000ffff15c224 */ /* 0x020fe200078e0a15 */
[----:B------:R-:W-:-:S04]  /*15240*/  ISETP.GE.AND P4, PT, R22, RZ, PT ;  /* 0x000000ff1600720c */ /* 0x000fc80003f86270 */
[----:B------:R0:W-:Y:S04]  /*15250*/  STL [R1+0xc], R21 ;  /* 0x00000c1501007387 */ /* 0x0001e80000100800 */
[----:B0-----:R-:W5:Y:S04]  /*15260*/  LDL.LU R21, [R1+0x33a0] ;  /* 0x0033a00001157983 */ /* 0x001f680000300800 */
[----:B------:R-:W3:Y:S01]  /*15270*/  LDL.LU R22, [R1] ;  /* 0x0000000001167983 */ /* 0x000ee20000300800 */
[----:B--2---:R-:W-:-:S05]  /*15280*/  @!P5 IMAD.MOV R27, RZ, RZ, -R27 ;  /* 0x000000ffff1bd224 */ /* 0x004fca00078e0a1b */
[----:B------:R0:W-:Y:S04]  /*15290*/  STL [R1+0x8], R27 ;  /* 0x0000081b01007387 */ /* 0x0001e80000100800 */
[----:B0-----:R-:W2:Y:S01]  /*152a0*/  LDL.LU R27, [R1+0x339c] ;  /* 0x00339c00011b7983 */ /* 0x001ea20000300800 */
[----:B------:R-:W-:Y:S01]  /*152b0*/  ISETP.GE.AND P5, PT, R25, RZ, PT ;  /* 0x000000ff1900720c */ /* 0x000fe20003fa6270 */
[----:B---3--:R-:W-:Y:S01]  /*152c0*/  @!P3 IMAD.MOV R22, RZ, RZ, -R22 ;  /* 0x000000ffff16b224 */ /* 0x008fe200078e0a16 */
[----:B------:R-:W-:Y:S01]  /*152d0*/  ISETP.GE.AND P3, PT, R26, RZ, PT ;  /* 0x000000ff1a00720c */ /* 0x000fe20003f66270 */
[----:B--2---:R-:W-:Y:S02]  /*152e0*/  IMAD.MOV.U32 R25, RZ, RZ, R27 ;  /* 0x000000ffff197224 */ /* 0x004fe400078e001b */
[----:B------:R-:W2:Y:S04]  /*152f0*/  LDL R27, [R1+0x2e34] ;  /* 0x002e3400011b7983 */ /* 0x000ea80000100800 */
[----:B------:R0:W-:Y:S04]  /*15300*/  STL [R1+0x4], R22 ;  /* 0x0000041601007387 */ /* 0x0001e80000100800 */
[----:B0-----:R-:W3:Y:S04]  /*15310*/  LDL.LU R22, [R1+0x3398] ;  /* 0x0033980001167983 */ /* 0x001ee80000300800 */
[----:B------:R-:W2:Y:S01]  /*15320*/  LDL.LU R26, [R1+0x3394] ;  /* 0x00339400011a7983 */ /* 0x000ea20000300800 */
[----:B------:R-:W-:Y:S01]  /*15330*/  @!P1 IMAD.MOV R25, RZ, RZ, -R25 ;  /* 0x000000ffff199224 */ /* 0x000fe200078e0a19 */
[----:B------:R-:W-:-:S04]  /*15340*/  ISETP.GE.AND P1, PT, R29, RZ, PT ;  /* 0x000000ff1d00720c */ /* 0x000fc80003f26270 */
[----:B------:R0:W-:Y:S04]  /*15350*/  STL [R1], R25 ;  /* 0x0000001901007387 */ /* 0x0001e80000100800 */
[----:B0-----:R-:W3:Y:S04]  /*15360*/  LDL.LU R25, [R1+0x3390] ;  /* 0x0033900001197983 */ /* 0x001ee80000300800 */
[----:B------:R-:W3:Y:S01]  /*15370*/  LDL R29, [R1+0x2e2c] ;  /* 0x002e2c00011d7983 */ /* 0x000ee20000100800 */
[----:B--2---:R-:W-:Y:S01]  /*15380*/  @!P0 IMAD.MOV R26, RZ, RZ, -R26 ;  /* 0x000000ffff1a8224 */ /* 0x004fe200078e0a1a */
[----:B------:R-:W-:-:S04]  /*15390*/  ISETP.GE.AND P0, PT, R24, RZ, PT ;  /* 0x000000ff1800720c */ /* 0x000fc80003f06270 */
[----:B------:R0:W-:Y:S04]  /*153a0*/  STL [R1+0x32c8], R26 ;  /* 0x0032c81a01007387 */ /* 0x0001e80000100800 */
[----:B0-----:R-:W2:Y:S04]  /*153b0*/  LDL R26, [R1+0x2e30] ;  /* 0x002e3000011a7983 */ /* 0x001ea80000100800 */
[----:B------:R-:W2:Y:S01]  /*153c0*/  LDL.LU R24, [R1+0x338c] ;  /* 0x00338c0001187983 */ /* 0x000ea20000300800 */
[----:B---3--:R-:W-:Y:S01]  /*153d0*/  @!P2 IMAD.MOV R25, RZ, RZ, -R25 ;  /* 0x000000ffff19a224 */ /* 0x008fe200078e0a19 */
[----:B----4-:R-:W-:-:S04]  /*153e0*/  ISETP.GE.AND P2, PT, R23, RZ, PT ;  /* 0x000000ff1700720c */ /* 0x010fc80003f46270 */
[----:B------:R0:W-:Y:S04]  /*153f0*/  STL [R1+0x32cc], R25 ;  /* 0x0032cc1901007387 */ /* 0x0001e80000100800 */
[----:B0-----:R-:W3:Y:S04]  /*15400*/  LDL R25, [R1+0x2e38] ;  /* 0x002e380001197983 */ /* 0x001ee80000100800 */
[----:B------:R-:W4:Y:S01]  /*15410*/  LDL.LU R23, [R1+0x3388] ;  /* 0x0033880001177983 */ /* 0x000f220000300800 */
[----:B--2---:R-:W-:-:S05]  /*15420*/  @!P4 IMAD.MOV R24, RZ, RZ, -R24 ;  /* 0x000000ffff18c224 */ /* 0x004fca00078e0a18 */
[----:B------:R0:W-:Y:S04]  /*15430*/  STL [R1+0x32d0], R24 ;  /* 0x0032d01801007387 */ /* 0x0001e80000100800 */
[----:B0-----:R-:W2:Y:S01]  /*15440*/  LDL R24, [R1+0x2e3c] ;  /* 0x002e3c0001187983 */ /* 0x001ea20000100800 */
[----:B------:R-:W-:Y:S02]  /*15450*/  @!P3 IMAD.MOV R22, RZ, RZ, -R22 ;  /* 0x000000ffff16b224 */ /* 0x000fe400078e0a16 */
[----:B----4-:R-:W-:Y:S01]  /*15460*/  @!P5 IMAD.MOV R23, RZ, RZ, -R23 ;  /* 0x000000ffff17d224 */ /* 0x010fe200078e0a17 */
[----:B---3--:R-:W-:Y:S02]  /*15470*/  ISETP.GE.AND P5, PT, R25, RZ, PT ;  /* 0x000000ff1900720c */ /* 0x008fe40003fa6270 */
[----:B------:R-:W-:-:S02]  /*15480*/  ISETP.GE.AND P3, PT, R27, RZ, PT ;  /* 0x000000ff1b00720c */ /* 0x000fc40003f66270 */
[----:B--2---:R-:W-:Y:S02]  /*15490*/  ISETP.GE.AND P4, PT, R24, RZ, PT ;  /* 0x000000ff1800720c */ /* 0x004fe40003f86270 */
[----:B------:R-:W2:Y:S04]  /*154a0*/  LDL R24, [R1+0x2e20] ;  /* 0x002e200001187983 */ /* 0x000ea80000100800 */
[----:B------:R0:W-:Y:S04]  /*154b0*/  STL [R1+0x32d4], R23 ;  /* 0x0032d41701007387 */ /* 0x0001e80000100800 */
[----:B------:R-:W3:Y:S04]  /*154c0*/  LDL R25, [R1+0x2e1c] ;  /* 0x002e1c0001197983 */ /* 0x000ee80000100800 */
[----:B0-----:R-:W4:Y:S04]  /*154d0*/  LDL R23, [R1+0x2e24] ;  /* 0x002e240001177983 */ /* 0x001f280000100800 */
[----:B------:R0:W-:Y:S04]  /*154e0*/  STL [R1+0x32d8], R22 ;  /* 0x0032d81601007387 */ /* 0x0001e80000100800 */
[----:B------:R-:W2:Y:S04]  /*154f0*/  LDL R27, [R1+0x2e18] ;  /* 0x002e1800011b7983 */ /* 0x000ea80000100800 */
[----:B0-----:R-:W2:Y:S01]  /*15500*/  LDL R22, [R1+0x2e28] ;  /* 0x002e280001167983 */ /* 0x001ea20000100800 */
[----:B-----5:R-:W-:-:S02]  /*15510*/  @!P1 IMAD.MOV R21, RZ, RZ, -R21 ;  /* 0x000000ffff159224 */ /* 0x020fc400078e0a15 */
[----:B------:R-:W-:Y:S01]  /*15520*/  @!P0 IMAD.MOV R20, RZ, RZ, -R20 ;  /* 0x000000ffff148224 */ /* 0x000fe200078e0a14 */
[----:B------:R-:W-:Y:S01]  /*15530*/  ISETP.GE.AND P1, PT, R26, RZ, PT ;  /* 0x000000ff1a00720c */ /* 0x000fe20003f26270 */
[----:B------:R-:W-:Y:S01]  /*15540*/  @!P2 IMAD.MOV R19, RZ, RZ, -R19 ;  /* 0x000000ffff13a224 */ /* 0x000fe200078e0a13 */
[----:B------:R-:W-:Y:S01]  /*15550*/  STL [R1+0x32dc], R21 ;  /* 0x0032dc1501007387 */ /* 0x000fe20000100800 */
[----:B------:R-:W-:Y:S01]  /*15560*/  @!P4 IMAD.MOV R18, RZ, RZ, -R18 ;  /* 0x000000ffff12c224 */ /* 0x000fe200078e0a12 */
[----:B------:R-:W-:Y:S01]  /*15570*/  ISETP.GE.AND P0, PT, R29, RZ, PT ;  /* 0x000000ff1d00720c */ /* 0x000fe20003f06270 */
[----:B------:R-:W-:Y:S01]  /*15580*/  @!P5 IMAD.MOV R17, RZ, RZ, -R17 ;  /* 0x000000ffff11d224 */ /* 0x000fe200078e0a11 */
[----:B------:R-:W5:Y:S04]  /*15590*/  LDL R26, [R1+0x2e14] ;  /* 0x002e1400011a7983 */ /* 0x000f680000100800 */
[----:B------:R-:W-:Y:S04]  /*155a0*/  STL [R1+0x32e0], R20 ;  /* 0x0032e01401007387 */ /* 0x000fe80000100800 */
[----:B------:R-:W3:Y:S04]  /*155b0*/  LDL R29, [R1+0x2e0c] ;  /* 0x002e0c00011d7983 */ /* 0x000ee80000100800 */
[----:B------:R-:W-:Y:S01]  /*155c0*/  STL [R1+0x32e4], R19 ;  /* 0x0032e41301007387 */ /* 0x000fe20000100800 */
[----:B------:R-:W-:Y:S01]  /*155d0*/  @!P3 IMAD.MOV R16, RZ, RZ, -R16 ;  /* 0x000000ffff10b224 */ /* 0x000fe200078e0a10 */
[----:B----4-:R-:W-:-:S02]  /*155e0*/  ISETP.GE.AND P4, PT, R23, RZ, PT ;  /* 0x000000ff1700720c */ /* 0x010fc40003f86270 */
[----:B--2---:R-:W-:Y:S02]  /*155f0*/  ISETP.GE.AND P2, PT, R22, RZ, PT ;  /* 0x000000ff1600720c */ /* 0x004fe40003f46270 */
[----:B------:R-:W2:Y:S04]  /*15600*/  LDL R22, [R1+0x2e08] ;  /* 0x002e080001167983 */ /* 0x000ea80000100800 */
[----:B------:R-:W-:Y:S04]  /*15610*/  STL [R1+0x32e8], R18 ;  /* 0x0032e81201007387 */ /* 0x000fe80000100800 */
[----:B------:R-:W-:Y:S04]  /*15620*/  STL [R1+0x32ec], R17 ;  /* 0x0032ec1101007387 */ /* 0x000fe80000100800 */
[----:B------:R-:W4:Y:S01]  /*15630*/  LDL R23, [R1+0x1ddc] ;  /* 0x001ddc0001177983 */ /* 0x000f220000100800 */
[----:B------:R-:W-:-:S03]  /*15640*/  ISETP.GE.AND P5, PT, R24, RZ, PT ;  /* 0x000000ff1800720c */ /* 0x000fc60003fa6270 */
[----:B------:R-:W-:Y:S04]  /*15650*/  STL [R1+0x32f0], R16 ;  /* 0x0032f01001007387 */ /* 0x000fe80000100800 */
[----:B------:R-:W4:Y:S01]  /*15660*/  LDL R24, [R1+0x2e04] ;  /* 0x002e040001187983 */ /* 0x000f220000100800 */
[----:B------:R-:W-:Y:S01]  /*15670*/  @!P1 IMAD.MOV R15, RZ, RZ, -R15 ;  /* 0x000000ffff0f9224 */ /* 0x000fe200078e0a0f */
[----:B------:R-:W-:-:S04]  /*15680*/  ISETP.GE.AND P1, PT, R27, RZ, PT ;  /* 0x000000ff1b00720c */ /* 0x000fc80003f26270 */
[----:B------:R0:W-:Y:S04]  /*15690*/  STL [R1+0x32f4], R15 ;  /* 0x0032f40f01007387 */ /* 0x0001e80000100800 */
[----:B------:R-:W4:Y:S01]  /*156a0*/  LDL R27, [R1+0x2e00] ;  /* 0x002e0000011b7983 */ /* 0x000f220000100800 */
[----:B---3--:R-:W-:Y:S01]  /*156b0*/  ISETP.GE.AND P3, PT, R25, RZ, PT ;  /* 0x000000ff1900720c */ /* 0x008fe20003f66270 */
[----:B------:R-:W-:Y:S01]  /*156c0*/  @!P0 IMAD.MOV R14, RZ, RZ, -R14 ;  /* 0x000000ffff0e8224 */ /* 0x000fe200078e0a0e */
[----:B-----5:R-:W-:Y:S01]  /*156d0*/  ISETP.GE.AND P0, PT, R26, RZ, PT ;  /* 0x000000ff1a00720c */ /* 0x020fe20003f06270 */
[----:B------:R-:W-:Y:S01]  /*156e0*/  @!P2 IMAD.MOV R13, RZ, RZ, -R13 ;  /* 0x000000ffff0da224 */ /* 0x000fe200078e0a0d */
[----:B------:R-:W-:Y:S01]  /*156f0*/  ISETP.GE.AND P2, PT, R29, RZ, PT ;  /* 0x000000ff1d00720c */ /* 0x000fe20003f46270 */
[----:B------:R-:W-:Y:S01]  /*15700*/  @!P4 IMAD.MOV R12, RZ, RZ, -R12 ;  /* 0x000000ffff0cc224 */ /* 0x000fe200078e0a0c */
[----:B------:R-:W-:Y:S04]  /*15710*/  STL [R1+0x32f8], R14 ;  /* 0x0032f80e01007387 */ /* 0x000fe80000100800 */
[----:B------:R-:W3:Y:S03]  /*15720*/  LDL R25, [R1+0x2dfc] ;  /* 0x002dfc0001197983 */ /* 0x000ee60000100800 */
[----:B------:R-:W-:Y:S01]  /*15730*/  @!P3 IMAD.MOV R10, RZ, RZ, -R10 ;  /* 0x000000ffff0ab224 */ /* 0x000fe200078e0a0a */
[----:B------:R-:W5:Y:S01]  /*15740*/  LDL R26, [R1+0x2df8] ;  /* 0x002df800011a7983 */ /* 0x000f620000100800 */
[----:B------:R-:W-:-:S03]  /*15750*/  @!P5 IMAD.MOV R11, RZ, RZ, -R11 ;  /* 0x000000ffff0bd224 */ /* 0x000fc600078e0a0b */
[----:B------:R-:W-:Y:S04]  /*15760*/  STL [R1+0x32fc], R13 ;  /* 0x0032fc0d01007387 */ /* 0x000fe80000100800 */
[----:B------:R-:W3:Y:S01]  /*15770*/  LDL R29, [R1+0x2df4] ;  /* 0x002df400011d7983 */ /* 0x000ee20000100800 */
[----:B------:R-:W-:Y:S02]  /*15780*/  @!P1 IMAD.MOV R9, RZ, RZ, -R9 ;  /* 0x000000ffff099224 */ /* 0x000fe400078e0a09 */
[----:B------:R-:W-:Y:S01]  /*15790*/  @!P0 IMAD.MOV R8, RZ, RZ, -R8 ;  /* 0x000000ffff088224 */ /* 0x000fe200078e0a08 */
[----:B------:R-:W-:Y:S01]  /*157a0*/  STL [R1+0x3300], R12 ;  /* 0x0033000c01007387 */ /* 0x000fe20000100800 */
[----:B------:R-:W-:-:S03]  /*157b0*/  @!P2 IMAD.MOV R7, RZ, RZ, -R7 ;  /* 0x000000ffff07a224 */ /* 0x000fc600078e0a07 */
[----:B------:R-:W-:Y:S04]  /*157c0*/  STL [R1+0x3304], R11 ;  /* 0x0033040b01007387 */ /* 0x000fe80000100800 */
[----:B------:R-:W-:Y:S04]  /*157d0*/  STL [R1+0x3308], R10 ;  /* 0x0033080a01007387 */ /* 0x000fe80000100800 */
[----:B------:R-:W-:Y:S04]  /*157e0*/  STL [R1+0x330c], R9 ;  /* 0x00330c0901007387 */ /* 0x000fe80000100800 */
[----:B------:R-:W-:Y:S04]  /*157f0*/  STL [R1+0x3310], R8 ;  /* 0x0033100801007387 */ /* 0x000fe80000100800 */
[----:B------:R-:W-:Y:S01]  /*15800*/  STL [R1+0x3314], R7 ;  /* 0x0033140701007387 */ /* 0x000fe20000100800 */
[----:B--2---:R-:W-:-:S02]  /*15810*/  ISETP.GE.AND P4, PT, R22, RZ, PT ;  /* 0x000000ff1600720c */ /* 0x004fc40003f86270 */
[----:B----4-:R-:W-:-:S11]  /*15820*/  ISETP.GE.AND P3, PT, R23, RZ, PT ;  /* 0x000000ff1700720c */ /* 0x010fd60003f66270 */
[----:B------:R-:W-:-:S05]  /*15830*/  @!P4 IMAD.MOV R6, RZ, RZ, -R6 ;  /* 0x000000ffff06c224 */ /* 0x000fca00078e0a06 */
[----:B------:R1:W-:Y:S01]  /*15840*/  STL [R1+0x3318], R6 ;  /* 0x0033180601007387 */ /* 0x0003e20000100800 */
[----:B------:R-:W-:-:S05]  /*15850*/  @!P3 IMAD.MOV R5, RZ, RZ, -R5 ;  /* 0x000000ffff05b224 */ /* 0x000fca00078e0a05 */
[----:B------:R-:W-:Y:S04]  /*15860*/  STL [R1+0x331c], R5 ;  /* 0x00331c0501007387 */ /* 0x000fe80000100800 */
[----:B0-----:R-:W2:Y:S04]  /*15870*/  LDL.LU R15, [R1+0x3d0] ;  /* 0x0003d000010f7983 */ /* 0x001ea80000300800 */
[----:B------:R-:W4:Y:S04]  /*15880*/  LDL.LU R16, [R1+0x3cc] ;  /* 0x0003cc0001107983 */ /* 0x000f280000300800 */
[----:B------:R-:W4:Y:S04]  /*15890*/  LDL.LU R17, [R1+0x3c8] ;  /* 0x0003c80001117983 */ /* 0x000f280000300800 */
[----:B------:R-:W4:Y:S04]  /*158a0*/  LDL.LU R18, [R1+0x3c4] ;  /* 0x0003c40001127983 */ /* 0x000f280000300800 */
[----:B------:R-:W4:Y:S04]  /*158b0*/  LDL.LU R19, [R1+0x3c0] ;  /* 0x0003c00001137983 */ /* 0x000f280000300800 */
[----:B------:R-:W4:Y:S04]  /*158c0*/  LDL.LU R20, [R1+0x3bc] ;  /* 0x0003bc0001147983 */ /* 0x000f280000300800 */
[----:B------:R-:W4:Y:S01]  /*158d0*/  LDL.LU R21, [R1+0x3b8] ;  /* 0x0003b80001157983 */ /* 0x000f220000300800 */
[----:B------:R-:W-:-:S03]  /*158e0*/  ISETP.GE.AND P1, PT, R24, RZ, PT ;  /* 0x000000ff1800720c */ /* 0x000fc60003f26270 */
[----:B------:R-:W4:Y:S04]  /*158f0*/  LDL.LU R22, [R1+0x3b4] ;  /* 0x0003b40001167983 */ /* 0x000f280000300800 */
[----:B------:R-:W4:Y:S04]  /*15900*/  LDL.LU R23, [R1+0x3b0] ;  /* 0x0003b00001177983 */ /* 0x000f280000300800 */
[----:B------:R-:W4:Y:S01]  /*15910*/  LDL.LU R24, [R1+0x3ac] ;  /* 0x0003ac0001187983 */ /* 0x000f220000300800 */
[----:B------:R-:W-:-:S03]  /*15920*/  ISETP.GE.AND P0, PT, R27, RZ, PT ;  /* 0x000000ff1b00720c */ /* 0x000fc60003f06270 */
[----:B------:R-:W0:Y:S01]  /*15930*/  S2R R27, SR_TID.X ;  /* 0x00000000001b7919 */ /* 0x000e220000002100 */
[----:B---3--:R-:W-:Y:S02]  /*15940*/  ISETP.GE.AND P2, PT, R25, RZ, PT ;  /* 0x000000ff1900720c */ /* 0x008fe40003f46270 */
[----:B-----5:R-:W-:Y:S02]  /*15950*/  ISETP.GE.AND P4, PT, R26, RZ, PT ;  /* 0x000000ff1a00720c */ /* 0x020fe40003f86270 */
[----:B------:R-:W-:Y:S01]  /*15960*/  ISETP.GE.AND P3, PT, R29, RZ, PT ;  /* 0x000000ff1d00720c */ /* 0x000fe20003f66270 */
[----:B------:R-:W-:Y:S01]  /*15970*/  @!P1 IMAD.MOV R4, RZ, RZ, -R4 ;  /* 0x000000ffff049224 */ /* 0x000fe200078e0a04 */
[----:B------:R-:W3:Y:S01]  /*15980*/  LDL.LU R25, [R1+0x3a8] ;  /* 0x0003a80001197983 */ /* 0x000ee20000300800 */
[----:B------:R-:W-:Y:S02]  /*15990*/  ISETP.NE.AND P5, PT, RZ, c[0x0][0x17c], PT ;  /* 0x00005f00ff007a0c */ /* 0x000fe40003fa5270 */
[----:B------:R-:W-:Y:S01]  /*159a0*/  @!P0 IMAD.MOV R3, RZ, RZ, -R3 ;  /* 0x000000ffff038224 */ /* 0x000fe200078e0a03 */
[----:B------:R-:W5:Y:S01]  /*159b0*/  LDL.LU R26, [R1+0x3a4] ;  /* 0x0003a400011a7983 */ /* 0x000f620000300800 */
[----:B0-----:R-:W-:-:S05]  /*159c0*/  LOP3.LUT R27, R27, 0x3f, RZ, 0xc0, !PT ;  /* 0x0000003f1b1b7812 */ /* 0x001fca00078ec0ff */
[----:B-1----:R-:W-:Y:S01]  /*159d0*/  IMAD R6, R27, c[0x0][0x18c], RZ ;  /* 0x000063001b067a24 */ /* 0x002fe200078e02ff */
[----:B------:R-:W-:-:S04]  /*159e0*/  LOP3.LUT R29, RZ, c[0x0][0x17c], RZ, 0x33, !PT ;  /* 0x00005f00ff1d7a12 */ /* 0x000fc800078e33ff */
[----:B------:R-:W-:Y:S01]  /*159f0*/  LEA R27, P6, R6, c[0x0][0x168], 0x1 ;  /* 0x00005a00061b7a11 */ /* 0x000fe200078c08ff */
[----:B------:R-:W-:Y:S02]  /*15a00*/  @!P2 IMAD.MOV R2, RZ, RZ, -R2 ;  /* 0x000000ffff02a224 */ /* 0x000fe400078e0a02 */
[----:B------:R-:W-:Y:S02]  /*15a10*/  @!P4 IMAD.MOV R0, RZ, RZ, -R0 ;  /* 0x000000ffff00c224 */ /* 0x000fe400078e0a00 */
[----:B------:R-:W-:Y:S01]  /*15a20*/  STL [R1+0x3228], R27 ;  /* 0x0032281b01007387 */ /* 0x000fe20000100800 */
[----:B------:R-:W-:-:S03]  /*15a30*/  @!P3 IMAD.MOV R28, RZ, RZ, -R28 ;  /* 0x000000ffff1cb224 */ /* 0x000fc600078e0a1c */
[----:B------:R-:W-:Y:S04]  /*15a40*/  STL [R1+0x3320], R4 ;  /* 0x0033200401007387 */ /* 0x000fe80000100800 */
[----:B------:R2:W-:Y:S04]  /*15a50*/  STL [R1+0x3324], R3 ;  /* 0x0033240301007387 */ /* 0x0005e80000100800 */
[----:B------:R4:W-:Y:S04]  /*15a60*/  STL [R1+0x3328], R2 ;  /* 0x0033280201007387 */ /* 0x0009e80000100800 */
[----:B------:R0:W-:Y:S04]  /*15a70*/  STL [R1+0x332c], R0 ;  /* 0x00332c0001007387 */ /* 0x0001e80000100800 */
[----:B------:R-:W-:Y:S01]  /*15a80*/  STL [R1+0x3330], R28 ;  /* 0x0033301c01007387 */ /* 0x000fe20000100800 */
[----:B--2---:R-:W-:-:S02]  /*15a90*/  SEL R3, R29, R15, !P5 ;  /* 0x0000000f1d037207 */ /* 0x004fc40006800000 */
[----:B----4-:R-:W-:-:S03]  /*15aa0*/  SEL R2, R29, R16, !P5 ;  /* 0x000000101d027207 */ /* 0x010fc60006800000 */
[----:B------:R1:W-:Y:S01]  /*15ab0*/  STL [R1+0x438], R3 ;  /* 0x0004380301007387 */ /* 0x0003e20000100800 */
[----:B0-----:R-:W-:-:S03]  /*15ac0*/  SEL R0, R29, R17, !P5 ;  /* 0x000000111d007207 */ /* 0x001fc60006800000 */
[----:B------:R0:W-:Y:S01]  /*15ad0*/  STL [R1+0x434], R2 ;  /* 0x0004340201007387 */ /* 0x0001e20000100800 */
[----:B-1----:R-:W-:-:S03]  /*15ae0*/  SEL R3, R29, R18, !P5 ;  /* 0x000000121d037207 */ /* 0x002fc60006800000 */
[----:B------:R1:W-:Y:S01]  /*15af0*/  STL [R1+0x430], R0 ;  /* 0x0004300001007387 */ /* 0x0003e20000100800 */
[----:B0-----:R-:W-:-:S03]  /*15b00*/  SEL R2, R29, R19, !P5 ;  /* 0x000000131d027207 */ /* 0x001fc60006800000 */
[----:B------:R0:W-:Y:S01]  /*15b10*/  STL [R1+0x42c], R3 ;  /* 0x00042c0301007387 */ /* 0x0001e20000100800 */
[----:B-1----:R-:W-:-:S03]  /*15b20*/  SEL R0, R29, R20, !P5 ;  /* 0x000000141d007207 */ /* 0x002fc60006800000 */
[----:B------:R1:W-:Y:S01]  /*15b30*/  STL [R1+0x428], R2 ;  /* 0x0004280201007387 */ /* 0x0003e20000100800 */
[----:B0-----:R-:W-:-:S03]  /*15b40*/  SEL R3, R29, R21, !P5 ;  /* 0x000000151d037207 */ /* 0x001fc60006800000 */
[----:B------:R0:W-:Y:S04]  /*15b50*/  STL [R1+0x424], R0 ;  /* 0x0004240001007387 */ /* 0x0001e80000100800 */
[----:B------:R2:W-:Y:S01]  /*15b60*/  STL [R1+0x420], R3 ;  /* 0x0004200301007387 */ /* 0x0005e20000100800 */
[C---:B-1----:R-:W-:Y:S02]  /*15b70*/  SEL R2, R29.reuse, R22, !P5 ;  /* 0x000000161d027207 */ /* 0x042fe40006800000 */
[----:B0-----:R-:W-:-:S03]  /*15b80*/  SEL R0, R29, R23, !P5 ;  /* 0x000000171d007207 */ /* 0x001fc60006800000 */
[----:B------:R3:W-:Y:S01]  /*15b90*/  STL [R1+0x41c], R2 ;  /* 0x00041c0201007387 */ /* 0x0007e20000100800 */
[----:B--2---:R-:W-:-:S03]  /*15ba0*/  SEL R3, R29, R24, !P5 ;  /* 0x000000181d037207 */ /* 0x004fc60006800000 */
[----:B------:R5:W-:Y:S04]  /*15bb0*/  STL [R1+0x418], R0 ;  /* 0x0004180001007387 */ /* 0x000be80000100800 */
[----:B------:R-:W-:Y:S04]  /*15bc0*/  STL [R1+0x414], R3 ;  /* 0x0004140301007387 */ /* 0x000fe80000100800 */
[----:B------:R-:W2:Y:S01]  /*15bd0*/  LDL.LU R28, [R1+0x394] ;  /* 0x00039400011c7983 */ /* 0x000ea20000300800 */
[C---:B---3--:R-:W-:Y:S02]  /*15be0*/  SEL R2, R29.reuse, R25, !P5 ;  /* 0x000000191d027207 */ /* 0x048fe40006800000 */
[----:B-----5:R-:W-:-:S03]  /*15bf0*/  SEL R0, R29, R26, !P5 ;  /* 0x0000001a1d007207 */ /* 0x020fc60006800000 */
[----:B------:R-:W-:Y:S04]  /*15c00*/  STL [R1+0x410], R2 ;  /* 0x0004100201007387 */ /* 0x000fe80000100800 */
[----:B--2---:R0:W-:Y:S04]  /*15c10*/  STL [R1+0x337c], R28 ;  /* 0x00337c1c01007387 */ /* 0x0041e80000100800 */
[----:B------:R-:W-:Y:S04]  /*15c20*/  STL [R1+0x40c], R0 ;  /* 0x00040c0001007387 */ /* 0x000fe80000100800 */
[----:B0-----:R-:W2:Y:S04]  /*15c30*/  LDL.LU R28, [R1+0x398] ;  /* 0x00039800011c7983 */ /* 0x001ea80000300800 */
[----:B--2---:R0:W-:Y:S04]  /*15c40*/  STL [R1+0x3380], R28 ;  /* 0x0033801c01007387 */ /* 0x0041e80000100800 */
[----:B0-----:R-:W2:Y:S04]  /*15c50*/  LDL.LU R28, [R1+0x39c] ;  /* 0x00039c00011c7983 */ /* 0x001ea80000300800 */
[----:B--2---:R0:W-:Y:S04]  /*15c60*/  STL [R1+0x3384], R28 ;  /* 0x0033841c01007387 */ /* 0x0041e80000100800 */
[----:B0-----:R-:W2:Y:S04]  /*15c70*/  LDL.LU R28, [R1+0x3a0] ;  /* 0x0003a000011c7983 */ /* 0x001ea80000300800 */
[----:B------:R-:W3:Y:S04]  /*15c80*/  LDL.LU R0, [R1+0x390] ;  /* 0x0003900001007983 */ /* 0x000ee80000300800 */
[----:B------:R-:W4:Y:S04]  /*15c90*/  LDL.LU R2, [R1+0x38c] ;  /* 0x00038c0001027983 */ /* 0x000f280000300800 */
[----:B------:R-:W5:Y:S04]  /*15ca0*/  LDL.LU R3, [R1+0x388] ;  /* 0x0003880001037983 */ /* 0x000f680000300800 */
[----:B------:R-:W3:Y:S04]  /*15cb0*/  LDL.LU R4, [R1+0x384] ;  /* 0x0003840001047983 */ /* 0x000ee80000300800 */
        /* <DEDUP_REMOVED lines=22> */
[----:B------:R-:W3:Y:S01]  /*15e20*/  LDL.LU R26, [R1+0x328] ;  /* 0x00032800011a7983 */ /* 0x000ee20000300800 */
[----:B--2---:R-:W-:-:S05]  /*15e30*/  SEL R28, R29, R28, !P5 ;  /* 0x0000001c1d1c7207 */ /* 0x004fca0006800000 */
[----:B------:R0:W-:Y:S04]  /*15e40*/  STL [R1+0x408], R28 ;  /* 0x0004081c01007387 */ /* 0x0001e80000100800 */
[----:B0-----:R-:W2:Y:S02]  /*15e50*/  LDL.LU R28, [R1+0x3384] ;  /* 0x00338400011c7983 */ /* 0x001ea40000300800 */
[----:B--2---:R-:W-:-:S05]  /*15e60*/  SEL R28, R29, R28, !P5 ;  /* 0x0000001c1d1c7207 */ /* 0x004fca0006800000 */
[----:B------:R0:W-:Y:S04]  /*15e70*/  STL [R1+0x404], R28 ;  /* 0x0004041c01007387 */ /* 0x0001e80000100800 */
[----:B0-----:R-:W2:Y:S02]  /*15e80*/  LDL.LU R28, [R1+0x3380] ;  /* 0x00338000011c7983 */ /* 0x001ea40000300800 */
[----:B--2---:R-:W-:-:S05]  /*15e90*/  SEL R28, R29, R28, !P5 ;  /* 0x0000001c1d1c7207 */ /* 0x004fca0006800000 */
[----:B------:R0:W-:Y:S04]  /*15ea0*/  STL [R1+0x400], R28 ;  /* 0x0004001c01007387 */ /* 0x0001e80000100800 */
[----:B0-----:R-:W2:Y:S01]  /*15eb0*/  LDL.LU R28, [R1+0x337c] ;  /* 0x00337c00011c7983 */ /* 0x001ea20000300800 */
[C---:B----4-:R-:W-:Y:S02]  /*15ec0*/  SEL R2, R29.reuse, R2, !P5 ;  /* 0x000000021d027207 */ /* 0x050fe40006800000 */
[----:B--2---:R-:W-:-:S05]  /*15ed0*/  SEL R28, R29, R28, !P5 ;  /* 0x0000001c1d1c7207 */ /* 0x004fca0006800000 */
[----:B------:R3:W-:Y:S02]  /*15ee0*/  STL [R1+0x3fc], R28 ;  /* 0x0003fc1c01007387 */ /* 0x0007e40000100800 */
[C---:B---3--:R-:W-:Y:S02]  /*15ef0*/  SEL R28, R29.reuse, R0, !P5 ;  /* 0x000000001d1c7207 */ /* 0x048fe40006800000 */
[C---:B-----5:R-:W-:Y:S02]  /*15f00*/  SEL R0, R29.reuse, R3, !P5 ;  /* 0x000000031d007207 */ /* 0x060fe40006800000 */
[C---:B------:R-:W-:Y:S01]  /*15f10*/  SEL R3, R29.reuse, R4, !P5 ;  /* 0x000000041d037207 */ /* 0x040fe20006800000 */
[----:B------:R-:W-:Y:S04]  /*15f20*/  STL [R1+0x3f8], R28 ;  /* 0x0003f81c01007387 */ /* 0x000fe80000100800 */
[----:B------:R0:W-:Y:S04]  /*15f30*/  STL [R1+0x3f4], R2 ;  /* 0x0003f40201007387 */ /* 0x0001e80000100800 */
[----:B------:R1:W-:Y:S04]  /*15f40*/  STL [R1+0x3f0], R0 ;  /* 0x0003f00001007387 */ /* 0x0003e80000100800 */
[----:B------:R2:W-:Y:S01]  /*15f50*/  STL [R1+0x3ec], R3 ;  /* 0x0003ec0301007387 */ /* 0x0005e20000100800 */
[----:B0-----:R-:W-:-:S02]  /*15f60*/  SEL R2, R29, R27, !P5 ;  /* 0x0000001b1d027207 */ /* 0x001fc40006800000 */
[----:B-1----:R-:W-:-:S03]  /*15f70*/  SEL R0, R29, R5, !P5 ;  /* 0x000000051d007207 */ /* 0x002fc60006800000 */
[----:B------:R0:W-:Y:S01]  /*15f80*/  STL [R1+0x3e8], R2 ;  /* 0x0003e80201007387 */ /* 0x0001e20000100800 */
[----:B--2---:R-:W-:-:S03]  /*15f90*/  SEL R3, R29, R6, !P5 ;  /* 0x000000061d037207 */ /* 0x004fc60006800000 */
[----:B------:R1:W-:Y:S04]  /*15fa0*/  STL [R1+0x3e4], R0 ;  /* 0x0003e40001007387 */ /* 0x0003e80000100800 */
[----:B------:R2:W-:Y:S01]  /*15fb0*/  STL [R1+0x3e0], R3 ;  /* 0x0003e00301007387 */ /* 0x0005e20000100800 */
[C---:B0-----:R-:W-:Y:S02]  /*15fc0*/  SEL R2, R29.reuse, R7, !P5 ;  /* 0x000000071d027207 */ /* 0x041fe40006800000 */
        /* <DEDUP_REMOVED lines=34> */
[----:B------:R-:W-:Y:S04]  /*161f0*/  STL [R1+0x398], R3 ;  /* 0x0003980301007387 */ /* 0x000fe80000100800 */
[----:B------:R-:W2:Y:S01]  /*16200*/  LDL.LU R28, [R1+0x318] ;  /* 0x00031800011c7983 */ /* 0x000ea20000300800 */
[C---:B0-----:R-:W-:Y:S02]  /*16210*/  SEL R2, R29.reuse, R25, !P5 ;  /* 0x000000191d027207 */ /* 0x041fe40006800000 */
[----:B-1----:R-:W-:-:S03]  /*16220*/  SEL R0, R29, R26, !P5 ;  /* 0x0000001a1d007207 */ /* 0x002fc60006800000 */
        /* <DEDUP_REMOVED lines=529> */
[----:B------:R-:W3:Y:S01]  /*18340*/  LDL.LU R27, [R1] ;  /* 0x00000000011b7983 */ /* 0x000ee20000300800 */
        /* <DEDUP_REMOVED lines=9> */
[C---:B---3--:R-:W-:Y:S02]  /*183e0*/  SEL R0, R29.reuse, R0, !P5 ;  /* 0x000000001d007207 */ /* 0x048fe40006800000 */
[C---:B----4-:R-:W-:Y:S02]  /*183f0*/  SEL R2, R29.reuse, R2, !P5 ;  /* 0x000000021d027207 */ /* 0x050fe40006800000 */
[C---:B-----5:R-:W-:Y:S02]  /*18400*/  SEL R3, R29.reuse, R3, !P5 ;  /* 0x000000031d037207 */ /* 0x060fe40006800000 */
[----:B------:R-:W-:-:S02]  /*18410*/  SEL R4, R29, R4, !P5 ;  /* 0x000000041d047207 */ /* 0x000fc40006800000 */
[C---:B------:R-:W-:Y:S02]  /*18420*/  SEL R5, R29.reuse, R5, !P5 ;  /* 0x000000051d057207 */ /* 0x040fe40006800000 */
[C---:B------:R-:W-:Y:S02]  /*18430*/  SEL R6, R29.reuse, R6, !P5 ;  /* 0x000000061d067207 */ /* 0x040fe40006800000 */
[C---:B------:R-:W-:Y:S02]  /*18440*/  SEL R7, R29.reuse, R7, !P5 ;  /* 0x000000071d077207 */ /* 0x040fe40006800000 */
[C---:B------:R-:W-:Y:S02]  /*18450*/  SEL R8, R29.reuse, R8, !P5 ;  /* 0x000000081d087207 */ /* 0x040fe40006800000 */
[C---:B------:R-:W-:Y:S02]  /*18460*/  SEL R9, R29.reuse, R9, !P5 ;  /* 0x000000091d097207 */ /* 0x040fe40006800000 */
        /* <DEDUP_REMOVED lines=17> */
[----:B--2---:R-:W-:-:S05]  /*18580*/  SEL R28, R29, R28, !P5 ;  /* 0x0000001c1d1c7207 */ /* 0x004fca0006800000 */
[----:B------:R0:W-:Y:S04]  /*18590*/  STL [R1+0xd8], R28 ;  /* 0x0000d81c01007387 */ /* 0x0001e80000100800 */
[----:B0-----:R-:W2:Y:S04]  /*185a0*/  LDL.LU R28, [R1+0x3330] ;  /* 0x00333000011c7983 */ /* 0x001ea80000300800 */
[----:B------:R0:W-:Y:S04]  /*185b0*/  STL [R1+0xd4], R0 ;  /* 0x0000d40001007387 */ /* 0x0001e80000100800 */
[----:B0-----:R-:W3:Y:S04]  /*185c0*/  LDL.LU R0, [R1+0x332c] ;  /* 0x00332c0001007983 */ /* 0x001ee80000300800 */
[----:B------:R0:W-:Y:S04]  /*185d0*/  STL [R1+0xd0], R2 ;  /* 0x0000d00201007387 */ /* 0x0001e80000100800 */
[----:B0-----:R-:W4:Y:S04]  /*185e0*/  LDL.LU R2, [R1+0x3328] ;  /* 0x0033280001027983 */ /* 0x001f280000300800 */
[----:B------:R0:W-:Y:S04]  /*185f0*/  STL [R1+0xcc], R3 ;  /* 0x0000cc0301007387 */ /* 0x0001e80000100800 */
[----:B0-----:R-:W5:Y:S04]  /*18600*/  LDL.LU R3, [R1+0x3324] ;  /* 0x0033240001037983 */ /* 0x001f680000300800 */
[----:B------:R0:W-:Y:S04]  /*18610*/  STL [R1+0xc8], R4 ;  /* 0x0000c80401007387 */ /* 0x0001e80000100800 */
[----:B0-----:R-:W2:Y:S04]  /*18620*/  LDL.LU R4, [R1+0x3320] ;  /* 0x0033200001047983 */ /* 0x001ea80000300800 */
[----:B------:R0:W-:Y:S04]  /*18630*/  STL [R1+0xc4], R5 ;  /* 0x0000c40501007387 */ /* 0x0001e80000100800 */
[----:B0-----:R-:W2:Y:S04]  /*18640*/  LDL.LU R5, [R1+0x331c] ;  /* 0x00331c0001057983 */ /* 0x001ea80000300800 */
[----:B------:R0:W-:Y:S04]  /*18650*/  STL [R1+0xc0], R6 ;  /* 0x0000c00601007387 */ /* 0x0001e80000100800 */
[----:B0-----:R-:W3:Y:S04]  /*18660*/  LDL.LU R6, [R1+0x3318] ;  /* 0x0033180001067983 */ /* 0x001ee80000300800 */
        /* <DEDUP_REMOVED lines=39> */
[----:B0-----:R-:W3:Y:S01]  /*188e0*/  LDL.LU R26, [R1+0x32c8] ;  /* 0x0032c800011a7983 */ /* 0x001ee20000300800 */
[----:B------:R-:W-:-:S05]  /*188f0*/  SEL R27, R29, R27, !P5 ;  /* 0x0000001b1d1b7207 */ /* 0x000fca0006800000 */
[----:B------:R-:W-:Y:S01]  /*18900*/  STL [R1+0x6c], R27 ;  /* 0x00006c1b01007387 */ /* 0x000fe20000100800 */
[C---:B--2---:R-:W-:Y:S02]  /*18910*/  SEL R5, R29.reuse, R5, !P5 ;  /* 0x000000051d057207 */ /* 0x044fe40006800000 */
[C---:B------:R-:W-:Y:S02]  /*18920*/  SEL R4, R29.reuse, R4, !P5 ;  /* 0x000000041d047207 */ /* 0x040fe40006800000 */
[C---:B-----5:R-:W-:Y:S02]  /*18930*/  SEL R3, R29.reuse, R3, !P5 ;  /* 0x000000031d037207 */ /* 0x060fe40006800000 */
[C---:B----4-:R-:W-:Y:S02]  /*18940*/  SEL R2, R29.reuse, R2, !P5 ;  /* 0x000000021d027207 */ /* 0x050fe40006800000 */
[C---:B---3--:R-:W-:Y:S02]  /*18950*/  SEL R0, R29.reuse, R0, !P5 ;  /* 0x000000001d007207 */ /* 0x048fe40006800000 */
        /* <DEDUP_REMOVED lines=19> */
[----:B------:R-:W-:-:S05]  /*18a90*/  SEL R26, R29, R26, !P5 ;  /* 0x0000001a1d1a7207 */ /* 0x000fca0006800000 */
[----:B------:R0:W-:Y:S04]  /*18aa0*/  STL [R1+0x68], R26 ;  /* 0x0000681a01007387 */ /* 0x0001e80000100800 */
[----:B------:R-:W-:Y:S04]  /*18ab0*/  STL [R1+0x64], R25 ;  /* 0x0000641901007387 */ /* 0x000fe80000100800 */
        /* <DEDUP_REMOVED lines=9> */
[----:B------:R1:W-:Y:S04]  /*18b50*/  STL [R1+0x20], R15 ;  /* 0x0000200f01007387 */ /* 0x0003e80000100800 */
[----:B0-----:R-:W0:Y:S04]  /*18b60*/  S2R R26, SR_TID.X ;  /* 0x00000000001a7919 */ /* 0x001e280000002100 */
[----:B-1----:R-:W2:Y:S04]  /*18b70*/  LDL.LU R15, [R1+0x448] ;  /* 0x00044800010f7983 */ /* 0x002ea80000300800 */
[----:B------:R1:W-:Y:S04]  /*18b80*/  STL [R1+0x18], R14 ;  /* 0x0000180e01007387 */ /* 0x0003e80000100800 */
[----:B------:R-:W3:Y:S04]  /*18b90*/  LDL.LU R16, [R1+0x444] ;  /* 0x0004440001107983 */ /* 0x000ee80000300800 */
[----:B------:R-:W-:Y:S04]  /*18ba0*/  STL [R1+0x8], R13 ;  /* 0x0000080d01007387 */ /* 0x000fe80000100800 */
[----:B------:R-:W4:Y:S04]  /*18bb0*/  LDL.LU R17, [R1+0x440] ;  /* 0x0004400001117983 */ /* 0x000f280000300800 */
[----:B------:R-:W5:Y:S04]  /*18bc0*/  LDL.LU R18, [R1+0x43c] ;  /* 0x00043c0001127983 */ /* 0x000f680000300800 */
[----:B------:R-:W5:Y:S01]  /*18bd0*/  LDL.LU R19, [R1+0x438] ;  /* 0x0004380001137983 */ /* 0x000f620000300800 */
[----:B------:R-:W-:-:S03]  /*18be0*/  SEL R27, R29, R12, !P5 ;  /* 0x0000000c1d1b7207 */ /* 0x000fc60006800000 */
[----:B------:R-:W5:Y:S04]  /*18bf0*/  LDL.LU R20, [R1+0x434] ;  /* 0x0004340001147983 */ /* 0x000f680000300800 */
[----:B------:R-:W5:Y:S04]  /*18c00*/  LDL.LU R21, [R1+0x430] ;  /* 0x0004300001157983 */ /* 0x000f680000300800 */
[----:B------:R-:W5:Y:S04]  /*18c10*/  LDL.LU R22, [R1+0x42c] ;  /* 0x00042c0001167983 */ /* 0x000f680000300800 */
[----:B------:R-:W5:Y:S04]  /*18c20*/  LDL.LU R23, [R1+0x428] ;  /* 0x0004280001177983 */ /* 0x000f680000300800 */
[----:B------:R-:W5:Y:S04]  /*18c30*/  LDL.LU R24, [R1+0x424] ;  /* 0x0004240001187983 */ /* 0x000f680000300800 */
[----:B------:R-:W5:Y:S04]  /*18c40*/  LDL.LU R25, [R1+0x420] ;  /* 0x0004200001197983 */ /* 0x000f680000300800 */
[----:B------:R0:W-:Y:S04]  /*18c50*/  STL [R1+0x322c], R27 ;  /* 0x00322c1b01007387 */ /* 0x0001e80000100800 */
[----:B------:R-:W-:Y:S04]  /*18c60*/  STL [R1+0x3230], R11 ;  /* 0x0032300b01007387 */ /* 0x000fe80000100800 */
[----:B------:R1:W-:Y:S04]  /*18c70*/  STL [R1+0x3234], R10 ;  /* 0x0032340a01007387 */ /* 0x0003e80000100800 */
[----:B------:R-:W-:Y:S01]  /*18c80*/  STL [R1+0x3238], R9 ;  /* 0x0032380901007387 */ /* 0x000fe20000100800 */
[----:B0-----:R-:W-:-:S03]  /*18c90*/  LOP3.LUT R26, R26, 0x3f, RZ, 0xc0, !PT ;  /* 0x0000003f1a1a7812 */ /* 0x001fc600078ec0ff */
[----:B------:R-:W-:Y:S01]  /*18ca0*/  STL [R1+0x323c], R8 ;  /* 0x00323c0801007387 */ /* 0x000fe20000100800 */
[----:B------:R-:W-:-:S03]  /*18cb0*/  SEL R29, R29, R28, !P5 ;  /* 0x0000001c1d1d7207 */ /* 0x000fc60006800000 */
[----:B------:R-:W-:Y:S04]  /*18cc0*/  STL [R1+0x3240], R7 ;  /* 0x0032400701007387 */ /* 0x000fe80000100800 */
[----:B------:R-:W-:Y:S04]  /*18cd0*/  STL [R1+0x3244], R6 ;  /* 0x0032440601007387 */ /* 0x000fe80000100800 */
[----:B------:R-:W-:Y:S04]  /*18ce0*/  STL [R1+0x3248], R5 ;  /* 0x0032480501007387 */ /* 0x000fe80000100800 */
[----:B------:R-:W-:Y:S01]  /*18cf0*/  STL [R1+0x324c], R4 ;  /* 0x00324c0401007387 */ /* 0x000fe20000100800 */
[----:B-1----:R-:W-:-:S03]  /*18d00*/  IMAD R14, R26, c[0x0][0x18c], RZ ;  /* 0x000063001a0e7a24 */ /* 0x002fc600078e02ff */
[----:B------:R-:W-:Y:S04]  /*18d10*/  STL [R1+0x3250], R3 ;  /* 0x0032500301007387 */ /* 0x000fe80000100800 */
[----:B------:R-:W-:Y:S04]  /*18d20*/  STL [R1+0x3254], R2 ;  /* 0x0032540201007387 */ /* 0x000fe80000100800 */
[----:B------:R2:W-:Y:S04]  /*18d30*/  STL [R1+0x3258], R0 ;  /* 0x0032580001007387 */ /* 0x0005e80000100800 */
[----:B------:R-:W-:Y:S04]  /*18d40*/  STL [R1+0x325c], R29 ;  /* 0x00325c1d01007387 */ /* 0x000fe80000100800 */
[----:B------:R-:W5:Y:S01]  /*18d50*/  LDL.LU R26, [R1+0x41c] ;  /* 0x00041c00011a7983 */ /* 0x000f620000300800 */
[----:B------:R-:W-:-:S03]  /*18d60*/  LEA.HI.X.SX32 R12, R14, c[0x0][0x16c], 0x1, P6 ;  /* 0x00005b000e0c7a11 */ /* 0x000fc600030f0eff */
[----:B------:R-:W5:Y:S04]  /*18d70*/  LDL.LU R27, [R1+0x418] ;  /* 0x00041800011b7983 */ /* 0x000f680000300800 */
[----:B------:R-:W5:Y:S04]  /*18d80*/  LDL.LU R10, [R1+0x414] ;  /* 0x00041400010a7983 */ /* 0x000f680000300800 */
[----:B------:R-:W5:Y:S04]  /*18d90*/  LDL.LU R11, [R1+0x410] ;  /* 0x00041000010b7983 */ /* 0x000f680000300800 */
[----:B------:R-:W5:Y:S04]  /*18da0*/  LDL.LU R13, [R1+0x40c] ;  /* 0x00040c00010d7983 */ /* 0x000f680000300800 */
[----:B------:R-:W-:Y:S04]  /*18db0*/  STL [R1+0x3224], R12 ;  /* 0x0032240c01007387 */ /* 0x000fe80000100800 */
[----:B------:R-:W5:Y:S01]  /*18dc0*/  LDL.LU R14, [R1+0x408] ;  /* 0x00040800010e7983 */ /* 0x000f620000300800 */
[----:B--2---:R-:W-:-:S05]  /*18dd0*/  IMAD R0, R15, c[0x0][0x184], RZ ;  /* 0x000061000f007a24 */ /* 0x004fca00078e02ff */
[----:B------:R4:W-:Y:S01]  /*18de0*/  STL [R1+0x448], R0 ;  /* 0x0004480001007387 */ /* 0x0009e20000100800 */
[----:B---3--:R-:W-:-:S03]  /*18df0*/  IMAD R2, R16, c[0x0][0x184], RZ ;  /* 0x0000610010027a24 */ /* 0x008fc600078e02ff */
[----:B------:R-:W2:Y:S04]  /*18e00*/  LDL.LU R15, [R1+0x404] ;  /* 0x00040400010f7983 */ /* 0x000ea80000300800 */
[----:B------:R-:W-:Y:S01]  /*18e10*/  STL [R1+0x444], R2 ;  /* 0x0004440201007387 */ /* 0x000fe20000100800 */
[----:B----4-:R-:W-:-:S03]  /*18e20*/  IMAD R0, R17, c[0x0][0x184], RZ ;  /* 0x0000610011007a24 */ /* 0x010fc600078e02ff */
[----:B------:R-:W3:Y:S01]  /*18e30*/  LDL.LU R16, [R1+0x400] ;  /* 0x0004000001107983 */ /* 0x000ee20000300800 */
[----:B-----5:R-:W-:-:S03]  /*18e40*/  IMAD R12, R18, c[0x0][0x184], RZ ;  /* 0x00006100120c7a24 */ /* 0x020fc600078e02ff */
[----:B------:R0:W-:Y:S04]  /*18e50*/  STL [R1+0x440], R0 ;  /* 0x0004400001007387 */ /* 0x0001e80000100800 */
[----:B------:R-:W4:Y:S04]  /*18e60*/  LDL.LU R17, [R1+0x3fc] ;  /* 0x0003fc0001117983 */ /* 0x000f280000300800 */
[----:B------:R-:W5:Y:S01]  /*18e70*/  LDL.LU R18, [R1+0x3f8] ;  /* 0x0003f80001127983 */ /* 0x000f620000300800 */
[----:B0-----:R-:W-:-:S03]  /*18e80*/  IMAD R0, R19, c[0x0][0x190], RZ ;  /* 0x0000640013007a24 */ /* 0x001fc600078e02ff */
[----:B------:R-:W-:Y:S01]  /*18e90*/  STL [R1+0x3260], R12 ;  /* 0x0032600c01007387 */ /* 0x000fe20000100800 */
[----:B------:R-:W-:-:S03]  /*18ea0*/  IMAD R2, R20, c[0x0][0x190], RZ ;  /* 0x0000640014027a24 */ /* 0x000fc600078e02ff */
[----:B------:R-:W5:Y:S04]  /*18eb0*/  LDL.LU R19, [R1+0x3f4] ;  /* 0x0003f40001137983 */ /* 0x000f680000300800 */
[----:B------:R0:W-:Y:S04]  /*18ec0*/  STL [R1+0x40], R0 ;  /* 0x0000400001007387 */ /* 0x0001e80000100800 */
[----:B------:R-:W5:Y:S01]  /*18ed0*/  LDL.LU R20, [R1+0x3f0] ;  /* 0x0003f00001147983 */ /* 0x000f620000300800 */
[----:B0-----:R-:W-:-:S03]  /*18ee0*/  IMAD R0, R21, c[0x0][0x190], RZ ;  /* 0x0000640015007a24 */ /* 0x001fc600078e02ff */
[----:B------:R0:W-:Y:S04]  /*18ef0*/  STL [R1+0x38], R2 ;  /* 0x0000380201007387 */ /* 0x0001e80000100800 */
[----:B------:R-:W5:Y:S04]  /*18f00*/  LDL.LU R21, [R1+0x3ec] ;  /* 0x0003ec0001157983 */ /* 0x000f680000300800 */
[----:B------:R1:W-:Y:S01]  /*18f10*/  STL [R1+0x34], R0 ;  /* 0x0000340001007387 */ /* 0x0003e20000100800 */
[----:B0-----:R-:W-:-:S03]  /*18f20*/  IMAD R2, R22, c[0x0][0x190], RZ ;  /* 0x0000640016027a24 */ /* 0x001fc600078e02ff */
[----:B------:R-:W5:Y:S01]  /*18f30*/  LDL.LU R22, [R1+0x3e8] ;  /* 0x0003e80001167983 */ /* 0x000f620000300800 */
[----:B-1----:R-:W-:-:S03]  /*18f40*/  IMAD R0, R23, c[0x0][0x190], RZ ;  /* 0x0000640017007a24 */ /* 0x002fc600078e02ff */
        /* <DEDUP_REMOVED lines=15> */
[----:B0-----:R-:W-:Y:S02]  /*19040*/  IMAD R2, R10, c[0x0][0x190], RZ ;  /* 0x000064000a027a24 */ /* 0x001fe400078e02ff */
[----:B------:R-:W-:-:S03]  /*19050*/  IMAD R13, R13, c[0x0][0x190], RZ ;  /* 0x000064000d0d7a24 */ /* 0x000fc600078e02ff */
[----:B------:R-:W-:Y:S01]  /*19060*/  STL [R1+0xc], R2 ;  /* 0x00000c0201007387 */ /* 0x000fe20000100800 */
[----:B-1----:R-:W-:Y:S02]  /*19070*/  IMAD R0, R11, c[0x0][0x190], RZ ;  /* 0x000064000b007a24 */ /* 0x002fe400078e02ff */
[----:B------:R-:W-:Y:S01]  /*19080*/  IMAD R14, R14, c[0x0][0x190], RZ ;  /* 0x000064000e0e7a24 */ /* 0x000fe200078e02ff */
[----:B------:R-:W-:Y:S04]  /*19090*/  STL [R1+0x3214], R13 ;  /* 0x0032140d01007387 */ /* 0x000fe80000100800 */
[----:B------:R-:W-:Y:S04]  /*190a0*/  STL [R1+0x4], R0 ;  /* 0x0000040001007387 */ /* 0x000fe80000100800 */
[----:B------:R-:W-:Y:S01]  /*190b0*/  STL [R1+0x3218], R14 ;  /* 0x0032180e01007387 */ /* 0x000fe20000100800 */
[----:B--2---:R-:W-:-:S02]  /*190c0*/  IMAD R15, R15, c[0x0][0x190], RZ ;  /* 0x000064000f0f7a24 */ /* 0x004fc400078e02ff */
[----:B---3--:R-:W-:-:S03]  /*190d0*/  IMAD R16, R16, c[0x0][0x190], RZ ;  /* 0x0000640010107a24 */ /* 0x008fc600078e02ff */
[----:B------:R-:W-:Y:S01]  /*190e0*/  STL [R1+0x321c], R15 ;  /* 0x00321c0f01007387 */ /* 0x000fe20000100800 */
[----:B----4-:R-:W-:-:S03]  /*190f0*/  IMAD R17, R17, c[0x0][0x190], RZ ;  /* 0x0000640011117a24 */ /* 0x010fc600078e02ff */
[----:B------:R-:W-:Y:S01]  /*19100*/  STL [R1+0x3220], R16 ;  /* 0x0032201001007387 */ /* 0x000fe20000100800 */
[----:B-----5:R-:W-:-:S03]  /*19110*/  IMAD R18, R18, c[0x0][0x190], RZ ;  /* 0x0000640012127a24 */ /* 0x020fc600078e02ff */
[----:B------:R-:W-:Y:S01]  /*19120*/  STL [R1+0x3264], R17 ;  /* 0x0032641101007387 */ /* 0x000fe20000100800 */
[----:B------:R-:W-:-:S03]  /*19130*/  IMAD R19, R19, c[0x0][0x190], RZ ;  /* 0x0000640013137a24 */ /* 0x000fc600078e02ff */
[----:B------:R-:W-:Y:S01]  /*19140*/  STL [R1+0x3268], R18 ;  /* 0x0032681201007387 */ /* 0x000fe20000100800 */
[----:B------:R-:W-:-:S03]  /*19150*/  IMAD R20, R20, c[0x0][0x190], RZ ;  /* 0x0000640014147a24 */ /* 0x000fc600078e02ff */
[----:B------:R-:W-:Y:S04]  /*19160*/  STL [R1+0x326c], R19 ;  /* 0x00326c1301007387 */ /* 0x000fe80000100800 */
[----:B------:R-:W-:Y:S01]  /*19170*/  STL [R1+0x3270], R20 ;  /* 0x0032701401007387 */ /* 0x000fe20000100800 */
[----:B------:R-:W-:Y:S02]  /*19180*/  IMAD R21, R21, c[0x0][0x190], RZ ;  /* 0x0000640015157a24 */ /* 0x000fe400078e02ff */
[----:B------:R-:W-:-:S03]  /*19190*/  IMAD R22, R22, c[0x0][0x190], RZ ;  /* 0x0000640016167a24 */ /* 0x000fc600078e02ff */
[----:B------:R-:W-:Y:S04]  /*191a0*/  STL [R1+0x3274], R21 ;  /* 0x0032741501007387 */ /* 0x000fe80000100800 */
[----:B------:R-:W-:Y:S01]  /*191b0*/  STL [R1+0x3278], R22 ;  /* 0x0032781601007387 */ /* 0x000fe20000100800 */
[----:B------:R-:W-:Y:S02]  /*191c0*/  IMAD R23, R23, c[0x0][0x190], RZ ;  /* 0x0000640017177a24 */ /* 0x000fe400078e02ff */
[----:B------:R-:W-:-:S03]  /*191d0*/  IMAD R24, R24, c[0x0][0x190], RZ ;  /* 0x0000640018187a24 */ /* 0x000fc600078e02ff */
[----:B------:R-:W-:Y:S04]  /*191e0*/  STL [R1+0x327c], R23 ;  /* 0x00327c1701007387 */ /* 0x000fe80000100800 */
[----:B------:R-:W-:Y:S01]  /*191f0*/  STL [R1+0x3280], R24 ;  /* 0x0032801801007387 */ /* 0x000fe20000100800 */
[----:B------:R-:W-:-:S05]  /*19200*/  IMAD R25, R25, c[0x0][0x190], RZ ;  /* 0x0000640019197a24 */ /* 0x000fca00078e02ff */
[----:B------:R-:W-:Y:S01]  /*19210*/  STL [R1+0x3284], R25 ;  /* 0x0032841901007387 */ /* 0x000fe20000100800 */
[----:B------:R-:W-:-:S05]  /*19220*/  IMAD R26, R26, c[0x0][0x190], RZ ;  /* 0x000064001a1a7a24 */ /* 0x000fca00078e02ff */
[----:B------:R0:W-:Y:S04]  /*19230*/  STL [R1+0x3288], R26 ;  /* 0x0032881a01007387 */ /* 0x0001e80000100800 */
[----:B0-----:R-:W2:Y:S04]  /*19240*/  LDL.LU R26, [R1+0x3c4] ;  /* 0x0003c400011a7983 */ /* 0x001ea80000300800 */
[----:B--2---:R0:W-:Y:S04]  /*19250*/  STL [R1+0x32c0], R26 ;  /* 0x0032c01a01007387 */ /* 0x0041e80000100800 */
[----:B0-----:R-:W2:Y:S01]  /*19260*/  LDL.LU R26, [R1+0x3cc] ;  /* 0x0003cc00011a7983 */ /* 0x001ea20000300800 */
[----:B------:R-:W-:-:S03]  /*19270*/  IMAD R28, R27, c[0x0][0x190], RZ ;  /* 0x000064001b1c7a24 */ /* 0x000fc600078e02ff */
        /* <DEDUP_REMOVED lines=29> */
[----:B------:R0:W-:Y:S04]  /*19450*/  STL [R1+0x328c], R28 ;  /* 0x00328c1c01007387 */ /* 0x0001e80000100800 */
[----:B0-----:R-:W3:Y:S01]  /*19460*/  LDL.LU R28, [R1+0x3c8] ;  /* 0x0003c800011c7983 */ /* 0x001ee20000300800 */
[----:B--2---:R-:W-:-:S05]  /*19470*/  IMAD R26, R26, c[0x0][0x190], RZ ;  /* 0x000064001a1a7a24 */ /* 0x004fca00078e02ff */
[----:B------:R0:W-:Y:S04]  /*19480*/  STL [R1+0x208], R26 ;  /* 0x0002081a01007387 */ /* 0x0001e80000100800 */
[----:B0-----:R-:W2:Y:S02]  /*19490*/  LDL.LU R26, [R1+0x32c4] ;  /* 0x0032c400011a7983 */ /* 0x001ea40000300800 */
[----:B--2---:R-:W-:-:S05]  /*194a0*/  IMAD R26, R26, c[0x0][0x190], RZ ;  /* 0x000064001a1a7a24 */ /* 0x004fca00078e02ff */
[----:B------:R0:W-:Y:S04]  /*194b0*/  STL [R1+0x218], R26 ;  /* 0x0002181a01007387 */ /* 0x0001e80000100800 */
[----:B0-----:R-:W2:Y:S01]  /*194c0*/  LDL.LU R26, [R1+0x32c0] ;  /* 0x0032c000011a7983 */ /* 0x001ea20000300800 */
[----:B---3--:R-:W-:-:S05]  /*194d0*/  IMAD R28, R28, c[0x0][0x190], RZ ;  /* 0x000064001c1c7a24 */ /* 0x008fca00078e02ff */
[----:B------:R0:W-:Y:S02]  /*194e0*/  STL [R1+0x230], R28 ;  /* 0x0002301c01007387 */ /* 0x0001e40000100800 */
[----:B0-----:R-:W-:Y:S02]  /*194f0*/  IMAD R28, R25, c[0x0][0x190], RZ ;  /* 0x00006400191c7a24 */ /* 0x001fe400078e02ff */
[----:B-----5:R-:W-:Y:S02]  /*19500*/  IMAD R25, R23, c[0x0][0x190], RZ ;  /* 0x0000640017197a24 */ /* 0x020fe400078e02ff */
[----:B------:R-:W-:Y:S02]  /*19510*/  IMAD R23, R21, c[0x0][0x190], RZ ;  /* 0x0000640015177a24 */ /* 0x000fe400078e02ff */
[----:B------:R-:W-:Y:S02]  /*19520*/  IMAD R21, R19, c[0x0][0x190], RZ ;  /* 0x0000640013157a24 */ /* 0x000fe400078e02ff */
[----:B------:R-:W-:-:S02]  /*19530*/  IMAD R19, R17, c[0x0][0x190], RZ ;  /* 0x0000640011137a24 */ /* 0x000fc400078e02ff */
[----:B------:R-:W-:Y:S02]  /*19540*/  IMAD R17, R15, c[0x0][0x190], RZ ;  /* 0x000064000f117a24 */ /* 0x000fe400078e02ff */
[----:B------:R-:W-:Y:S02]  /*19550*/  IMAD R15, R13, c[0x0][0x190], RZ ;  /* 0x000064000d0f7a24 */ /* 0x000fe400078e02ff */
[----:B------:R-:W-:Y:S02]  /*19560*/  IMAD R13, R29, c[0x0][0x190], RZ ;  /* 0x000064001d0d7a24 */ /* 0x000fe400078e02ff */
[----:B------:R-:W-:Y:S02]  /*19570*/  IMAD R2, R2, c[0x0][0x190], RZ ;  /* 0x0000640002027a24 */ /* 0x000fe400078e02ff */
[----:B--2---:R-:W-:-:S05]  /*19580*/  IMAD R26, R26, c[0x0][0x190], RZ ;  /* 0x000064001a1a7a24 */ /* 0x004fca00078e02ff */
[----:B------:R4:W-:Y:S04]  /*19590*/  STL [R1+0x240], R26 ;  /* 0x0002401a01007387 */ /* 0x0009e80000100800 */
[----:B------:R-:W-:Y:S01]  /*195a0*/  STL [R1+0x258], R28 ;  /* 0x0002581c01007387 */ /* 0x000fe20000100800 */
[----:B----4-:R-:W-:Y:S02]  /*195b0*/  IMAD R26, R24, c[0x0][0x190], RZ ;  /* 0x00006400181a7a24 */ /* 0x010fe400078e02ff */
[----:B------:R-:W-:Y:S02]  /*195c0*/  IMAD R24, R22, c[0x0][0x190], RZ ;  /* 0x0000640016187a24 */ /* 0x000fe400078e02ff */
[----:B------:R-:W-:Y:S01]  /*195d0*/  IMAD R22, R20, c[0x0][0x190], RZ ;  /* 0x0000640014167a24 */ /* 0x000fe200078e02ff */
[----:B------:R-:W-:Y:S01]  /*195e0*/  STL [R1+0x26c], R26 ;  /* 0x00026c1a01007387 */ /* 0x000fe20000100800 */
[----:B------:R-:W-:-:S03]  /*195f0*/  IMAD R20, R18, c[0x0][0x190], RZ ;  /* 0x0000640012147a24 */ /* 0x000fc600078e02ff */
[----:B------:R-:W-:Y:S01]  /*19600*/  STL [R1+0x280], R25 ;  /* 0x0002801901007387 */ /* 0x000fe20000100800 */
[----:B------:R-:W-:-:S03]  /*19610*/  IMAD R18, R16, c[0x0][0x190], RZ ;  /* 0x0000640010127a24 */ /* 0x000fc600078e02ff */
[----:B------:R-:W-:Y:S01]  /*19620*/  STL [R1+0x298], R24 ;  /* 0x0002981801007387 */ /* 0x000fe20000100800 */
[----:B------:R-:W-:-:S03]  /*19630*/  IMAD R16, R14, c[0x0][0x190], RZ ;  /* 0x000064000e107a24 */ /* 0x000fc600078e02ff */
[----:B------:R-:W-:Y:S01]  /*19640*/  STL [R1+0x2ac], R23 ;  /* 0x0002ac1701007387 */ /* 0x000fe20000100800 */
[----:B------:R-:W-:-:S03]  /*19650*/  IMAD R14, R12, c[0x0][0x190], RZ ;  /* 0x000064000c0e7a24 */ /* 0x000fc600078e02ff */
[----:B------:R-:W-:Y:S04]  /*19660*/  STL [R1+0x2c0], R22 ;  /* 0x0002c01601007387 */ /* 0x000fe80000100800 */
[----:B------:R-:W-:Y:S01]  /*19670*/  STL [R1+0x2d8], R21 ;  /* 0x0002d81501007387 */ /* 0x000fe20000100800 */
[----:B------:R-:W-:-:S03]  /*19680*/  IMAD R12, R0, c[0x0][0x190], RZ ;  /* 0x00006400000c7a24 */ /* 0x000fc600078e02ff */
[----:B------:R-:W-:Y:S04]  /*19690*/  STL [R1+0x2e8], R20 ;  /* 0x0002e81401007387 */ /* 0x000fe80000100800 */
[----:B------:R-:W-:Y:S01]  /*196a0*/  STL [R1+0x300], R19 ;  /* 0x0003001301007387 */ /* 0x000fe20000100800 */
[----:B------:R-:W-:-:S03]  /*196b0*/  IMAD R0, R3, c[0x0][0x190], RZ ;  /* 0x0000640003007a24 */ /* 0x000fc600078e02ff */
[----:B------:R-:W-:Y:S01]  /*196c0*/  STL [R1+0x310], R18 ;  /* 0x0003101201007387 */ /* 0x000fe20000100800 */
[----:B------:R-:W-:-:S03]  /*196d0*/  IMAD R3, R4, c[0x0][0x190], RZ ;  /* 0x0000640004037a24 */ /* 0x000fc600078e02ff */
[----:B------:R-:W-:Y:S04]  /*196e0*/  STL [R1+0x328], R17 ;  /* 0x0003281101007387 */ /* 0x000fe80000100800 */
[----:B------:R-:W-:Y:S04]  /*196f0*/  STL [R1+0x338], R16 ;  /* 0x0003381001007387 */ /* 0x000fe80000100800 */
[----:B------:R-:W-:Y:S04]  /*19700*/  STL [R1+0x350], R15 ;  /* 0x0003500f01007387 */ /* 0x000fe80000100800 */
[----:B------:R-:W-:Y:S04]  /*19710*/  STL [R1+0x364], R14 ;  /* 0x0003640e01007387 */ /* 0x000fe80000100800 */
[----:B------:R-:W-:Y:S04]  /*19720*/  STL [R1+0x378], R13 ;  /* 0x0003780d01007387 */ /* 0x000fe80000100800 */
[----:B------:R-:W-:Y:S04]  /*19730*/  STL [R1+0x390], R12 ;  /* 0x0003900c01007387 */ /* 0x000fe80000100800 */
[----:B------:R0:W-:Y:S04]  /*19740*/  STL [R1+0x394], R2 ;  /* 0x0003940201007387 */ /* 0x0001e80000100800 */
[----:B------:R1:W-:Y:S04]  /*19750*/  STL [R1+0x38c], R0 ;  /* 0x00038c0001007387 */ /* 0x0003e80000100800 */
[----:B------:R2:W-:Y:S01]  /*19760*/  STL [R1+0x388], R3 ;  /* 0x0003880301007387 */ /* 0x0005e20000100800 */
[----:B0-----:R-:W-:-:S02]  /*19770*/  IMAD R2, R5, c[0x0][0x190], RZ ;  /* 0x0000640005027a24 */ /* 0x001fc400078e02ff */
[----:B-1----:R-:W-:-:S03]  /*19780*/  IMAD R0, R6, c[0x0][0x190], RZ ;  /* 0x0000640006007a24 */ /* 0x002fc600078e02ff */
[----:B------:R0:W-:Y:S01]  /*19790*/  STL [R1+0x384], R2 ;  /* 0x0003840201007387 */ /* 0x0001e20000100800 */
[----:B--2---:R-:W-:-:S03]  /*197a0*/  IMAD R3, R7, c[0x0][0x190], RZ ;  /* 0x0000640007037a24 */ /* 0x004fc600078e02ff */
[----:B------:R1:W-:Y:S04]  /*197b0*/  STL [R1+0x380], R0 ;  /* 0x0003800001007387 */ /* 0x0003e80000100800 */
[----:B------:R2:W-:Y:S01]  /*197c0*/  STL [R1+0x37c], R3 ;  /* 0x00037c0301007387 */ /* 0x0005e20000100800 */
[----:B0-----:R-:W-:Y:S02]  /*197d0*/  IMAD R2, R8, c[0x0][0x190], RZ ;  /* 0x0000640008027a24 */ /* 0x001fe400078e02ff */
[----:B-1----:R-:W-:-:S03]  /*197e0*/  IMAD R0, R9, c[0x0][0x190], RZ ;  /* 0x0000640009007a24 */ /* 0x002fc600078e02ff */
[----:B------:R0:W-:Y:S01]  /*197f0*/  STL [R1+0x374], R2 ;  /* 0x0003740201007387 */ /* 0x0001e20000100800 */
[----:B--2---:R-:W-:-:S03]  /*19800*/  IMAD R3, R10, c[0x0][0x190], RZ ;  /* 0x000064000a037a24 */ /* 0x004fc600078e02ff */
[----:B------:R1:W-:Y:S04]  /*19810*/  STL [R1+0x370], R0 ;  /* 0x0003700001007387 */ /* 0x0003e80000100800 */
[----:B------:R-:W-:Y:S04]  /*19820*/  STL [R1+0x36c], R3 ;  /* 0x00036c0301007387 */ /* 0x000fe80000100800 */
[----:B------:R-:W2:Y:S01]  /*19830*/  LDL.LU R28, [R1+0x354] ;  /* 0x00035400011c7983 */ /* 0x000ea20000300800 */
[----:B0-----:R-:W-:Y:S02]  /*19840*/  IMAD R2, R11, c[0x0][0x190], RZ ;  /* 0x000064000b027a24 */ /* 0x001fe400078e02ff */
[----:B-1----:R-:W-:-:S03]  /*19850*/  IMAD R0, R27, c[0x0][0x190], RZ ;  /* 0x000064001b007a24 */ /* 0x002fc600078e02ff */
[----:B------:R-:W-:Y:S04]  /*19860*/  STL [R1+0x368], R2 ;  /* 0x0003680201007387 */ /* 0x000fe80000100800 */
[----:B--2---:R0:W-:Y:S04]  /*19870*/  STL [R1+0x32b8], R28 ;  /* 0x0032b81c01007387 */ /* 0x0041e80000100800 */
[----:B------:R-:W-:Y:S04]  /*19880*/  STL [R1+0x360], R0 ;  /* 0x0003600001007387 */ /* 0x000fe80000100800 */
        /* <DEDUP_REMOVED lines=31> */
[----:B--2---:R-:W-:-:S05]  /*19a80*/  IMAD R28, R28, c[0x0][0x190], RZ ;  /* 0x000064001c1c7a24 */ /* 0x004fca00078e02ff */
[----:B------:R0:W-:Y:S04]  /*19a90*/  STL [R1+0x35c], R28 ;  /* 0x00035c1c01007387 */ /* 0x0001e80000100800 */
[----:B0-----:R-:W2:Y:S02]  /*19aa0*/  LDL.LU R28, [R1+0x32bc] ;  /* 0x0032bc00011c7983 */ /* 0x001ea40000300800 */
[----:B--2---:R-:W-:-:S05]  /*19ab0*/  IMAD R28, R28, c[0x0][0x190], RZ ;  /* 0x000064001c1c7a24 */ /* 0x004fca00078e02ff */
[----:B------:R0:W-:Y:S04]  /*19ac0*/  STL [R1+0x358], R28 ;  /* 0x0003581c01007387 */ /* 0x0001e80000100800 */
[----:B0-----:R-:W2:Y:S01]  /*19ad0*/  LDL.LU R28, [R1+0x32b8] ;  /* 0x0032b800011c7983 */ /* 0x001ea20000300800 */
[----:B---3--:R-:W-:Y:S02]  /*19ae0*/  IMAD R26, R26, c[0x0][0x190], RZ ;  /* 0x000064001a1a7a24 */ /* 0x008fe400078e02ff */
[----:B------:R-:W-:Y:S02]  /*19af0*/  IMAD R2, R2, c[0x0][0x190], RZ ;  /* 0x0000640002027a24 */ /* 0x000fe400078e02ff */
[----:B--2---:R-:W-:-:S05]  /*19b00*/  IMAD R28, R28, c[0x0][0x190], RZ ;  /* 0x000064001c1c7a24 */ /* 0x004fca00078e02ff */
[----:B------:R4:W-:Y:S04]  /*19b10*/  STL [R1+0x354], R28 ;  /* 0x0003541c01007387 */ /* 0x0009e80000100800 */
[----:B------:R5:W-:Y:S01]  /*19b20*/  STL [R1+0x34c], R26 ;  /* 0x00034c1a01007387 */ /* 0x000be20000100800 */
[----:B----4-:R-:W-:Y:S02]  /*19b30*/  IMAD R28, R25, c[0x0][0x190], RZ ;  /* 0x00006400191c7a24 */ /* 0x010fe400078e02ff */
[----:B------:R-:W-:Y:S02]  /*19b40*/  IMAD R25, R23, c[0x0][0x190], RZ ;  /* 0x0000640017197a24 */ /* 0x000fe400078e02ff */
[----:B-----5:R-:W-:Y:S02]  /*19b50*/  IMAD R26, R24, c[0x0][0x190], RZ ;  /* 0x00006400181a7a24 */ /* 0x020fe400078e02ff */
[----:B------:R-:W-:Y:S01]  /*19b60*/  IMAD R24, R22, c[0x0][0x190], RZ ;  /* 0x0000640016187a24 */ /* 0x000fe200078e02ff */
[----:B------:R-:W-:Y:S01]  /*19b70*/  STL [R1+0x348], R28 ;  /* 0x0003481c01007387 */ /* 0x000fe20000100800 */
[----:B------:R-:W-:-:S02]  /*19b80*/  IMAD R23, R21, c[0x0][0x190], RZ ;  /* 0x0000640015177a24 */ /* 0x000fc400078e02ff */
[----:B------:R-:W-:Y:S01]  /*19b90*/  IMAD R22, R20, c[0x0][0x190], RZ ;  /* 0x0000640014167a24 */ /* 0x000fe200078e02ff */
[----:B------:R-:W-:Y:S01]  /*19ba0*/  STL [R1+0x344], R26 ;  /* 0x0003441a01007387 */ /* 0x000fe20000100800 */
[----:B------:R-:W-:Y:S02]  /*19bb0*/  IMAD R21, R19, c[0x0][0x190], RZ ;  /* 0x0000640013157a24 */ /* 0x000fe400078e02ff */
[----:B------:R-:W-:Y:S01]  /*19bc0*/  IMAD R20, R18, c[0x0][0x190], RZ ;  /* 0x0000640012147a24 */ /* 0x000fe200078e02ff */
[----:B------:R-:W-:Y:S01]  /*19bd0*/  STL [R1+0x340], R25 ;  /* 0x0003401901007387 */ /* 0x000fe20000100800 */
        /* <DEDUP_REMOVED lines=470> */
[----:B----4-:R-:W-:Y:S02]  /*1b940*/  IMAD R25, R25, c[0x0][0x190], RZ ;  /* 0x0000640019197a24 */ /* 0x010fe400078e02ff */
[----:B-----5:R-:W-:Y:S02]  /*1b950*/  IMAD R24, R24, c[0x0][0x190], RZ ;  /* 0x0000640018187a24 */ /* 0x020fe400078e02ff */
[----:B------:R-:W-:-:S02]  /*1b960*/  IMAD R23, R23, c[0x0][0x190], RZ ;  /* 0x0000640017177a24 */ /* 0x000fc400078e02ff */
[----:B------:R-:W-:Y:S02]  /*1b970*/  IMAD R22, R22, c[0x0][0x190], RZ ;  /* 0x0000640016167a24 */ /* 0x000fe400078e02ff */
[----:B------:R-:W-:Y:S02]  /*1b980*/  IMAD R21, R21, c[0x0][0x190], RZ ;  /* 0x0000640015157a24 */ /* 0x000fe400078e02ff */
[----:B------:R-:W-:Y:S02]  /*1b990*/  IMAD R20, R20, c[0x0][0x190], RZ ;  /* 0x0000640014147a24 */ /* 0x000fe400078e02ff */
[----:B------:R-:W-:Y:S02]  /*1b9a0*/  IMAD R19, R19, c[0x0][0x190], RZ ;  /* 0x0000640013137a24 */ /* 0x000fe400078e02ff */
[----:B------:R-:W-:Y:S02]  /*1b9b0*/  IMAD R18, R18, c[0x0][0x190], RZ ;  /* 0x0000640012127a24 */ /* 0x000fe400078e02ff */
        /* <DEDUP_REMOVED lines=15> */
[----:B--2---:R-:W-:-:S05]  /*1bab0*/  IMAD R28, R28, c[0x0][0x190], RZ ;  /* 0x000064001c1c7a24 */ /* 0x004fca00078e02ff */
        /* <DEDUP_REMOVED lines=50> */
[----:B------:R-:W-:-:S05]  /*1bde0*/  IMAD R16, R16, c[0x0][0x190], RZ ;  /* 0x0000640010107a24 */ /* 0x000fca00078e02ff */
[----:B------:R0:W-:Y:S02]  /*1bdf0*/  STL [R1+0x30], R16 ;  /* 0x0000301001007387 */ /* 0x0001e40000100800 */
[----:B0-----:R-:W-:Y:S02]  /*1be00*/  IMAD R16, R15, c[0x0][0x190], RZ ;  /* 0x000064000f107a24 */ /* 0x001fe400078e02ff */
[----:B------:R-:W-:Y:S02]  /*1be10*/  IMAD R15, R14, c[0x0][0x190], RZ ;  /* 0x000064000e0f7a24 */ /* 0x000fe400078e02ff */
[----:B------:R-:W-:Y:S01]  /*1be20*/  IMAD R14, R13, c[0x0][0x190], RZ ;  /* 0x000064000d0e7a24 */ /* 0x000fe200078e02ff */
[----:B------:R0:W-:Y:S04]  /*1be30*/  STL [R1+0x20], R16 ;  /* 0x0000201001007387 */ /* 0x0001e80000100800 */
[----:B------:R1:W-:Y:S01]  /*1be40*/  STL [R1+0x18], R15 ;  /* 0x0000180f01007387 */ /* 0x0003e20000100800 */
[----:B--2---:R-:W-:-:S02]  /*1be50*/  IMAD R3, R3, c[0x0][0x190], RZ ;  /* 0x0000640003037a24 */ /* 0x004fc400078e02ff */
[----:B---3--:R-:W-:Y:S02]  /*1be60*/  IMAD R4, R4, c[0x0][0x190], RZ ;  /* 0x0000640004047a24 */ /* 0x008fe400078e02ff */
[----:B----4-:R-:W-:Y:S02]  /*1be70*/  IMAD R5, R5, c[0x0][0x190], RZ ;  /* 0x0000640005057a24 */ /* 0x010fe400078e02ff */
[----:B-----5:R-:W-:Y:S02]  /*1be80*/  IMAD R6, R6, c[0x0][0x190], RZ ;  /* 0x0000640006067a24 */ /* 0x020fe400078e02ff */
[----:B------:R-:W-:Y:S02]  /*1be90*/  IMAD R7, R7, c[0x0][0x190], RZ ;  /* 0x0000640007077a24 */ /* 0x000fe400078e02ff */
[----:B------:R-:W-:Y:S02]  /*1bea0*/  IMAD R8, R8, c[0x0][0x190], RZ ;  /* 0x0000640008087a24 */ /* 0x000fe400078e02ff */
[----:B------:R-:W-:-:S02]  /*1beb0*/  IMAD R9, R9, c[0x0][0x190], RZ ;  /* 0x0000640009097a24 */ /* 0x000fc400078e02ff */
[----:B------:R-:W-:Y:S02]  /*1bec0*/  IMAD R10, R10, c[0x0][0x190], RZ ;  /* 0x000064000a0a7a24 */ /* 0x000fe400078e02ff */
[----:B------:R-:W-:Y:S02]  /*1bed0*/  IMAD R11, R11, c[0x0][0x190], RZ ;  /* 0x000064000b0b7a24 */ /* 0x000fe400078e02ff */
[----:B------:R-:W-:Y:S02]  /*1bee0*/  IMAD R13, R27, c[0x0][0x190], RZ ;  /* 0x000064001b0d7a24 */ /* 0x000fe400078e02ff */
[----:B------:R-:W2:Y:S04]  /*1bef0*/  LDL.LU R27, [R1+0x3228] ;  /* 0x00322800011b7983 */ /* 0x000ea80000300800 */
[----:B------:R3:W-:Y:S04]  /*1bf00*/  STL [R1+0x8], R14 ;  /* 0x0000080e01007387 */ /* 0x0007e80000100800 */
[----:B0-----:R-:W2:Y:S04]  /*1bf10*/  LDL.LU R16, [R1+0x40] ;  /* 0x0000400001107983 */ /* 0x001ea80000300800 */
[----:B-1----:R-:W4:Y:S04]  /*1bf20*/  LDL.LU R15, [R1+0x38] ;  /* 0x00003800010f7983 */ /* 0x002f280000300800 */
[----:B------:R0:W-:Y:S04]  /*1bf30*/  STL [R1], R13 ;  /* 0x0000000d01007387 */ /* 0x0001e80000100800 */
[----:B---3--:R-:W3:Y:S04]  /*1bf40*/  LDL.LU R14, [R1+0x34] ;  /* 0x00003400010e7983 */ /* 0x008ee80000300800 */
[----:B0-----:R-:W5:Y:S04]  /*1bf50*/  LDL.LU R13, [R1+0x2c] ;  /* 0x00002c00010d7983 */ /* 0x001f680000300800 */
[----:B------:R0:W-:Y:S04]  /*1bf60*/  STL [R1+0x31f0], R11 ;  /* 0x0031f00b01007387 */ /* 0x0001e80000100800 */
[----:B0-----:R-:W5:Y:S04]  /*1bf70*/  LDL.LU R11, [R1+0x10] ;  /* 0x00001000010b7983 */ /* 0x001f680000300800 */
[----:B------:R0:W-:Y:S04]  /*1bf80*/  STL [R1+0x31f4], R10 ;  /* 0x0031f40a01007387 */ /* 0x0001e80000100800 */
[----:B0-----:R-:W5:Y:S04]  /*1bf90*/  LDL.LU R10, [R1+0x4] ;  /* 0x00000400010a7983 */ /* 0x001f680000300800 */
[----:B------:R-:W-:Y:S04]  /*1bfa0*/  STL [R1+0x31f8], R9 ;  /* 0x0031f80901007387 */ /* 0x000fe80000100800 */
[----:B------:R-:W-:Y:S04]  /*1bfb0*/  STL [R1+0x31fc], R8 ;  /* 0x0031fc0801007387 */ /* 0x000fe80000100800 */
        /* <DEDUP_REMOVED lines=10> */
[----:B------:R-:W-:-:S02]  /*1c060*/  LEA R8, P4, R12, c[0x0][0x160], 0x1 ;  /* 0x000058000c087a11 */ /* 0x000fc400078808ff */
[----:B--2---:R-:W-:-:S05]  /*1c070*/  LEA R9, P5, R16, R27, 0x1 ;  /* 0x0000001b10097211 */ /* 0x004fca00078a08ff */
[----:B------:R4:W-:Y:S02]  /*1c080*/  STL [R1+0x2db8], R9 ;  /* 0x002db80901007387 */ /* 0x0009e40000100800 */
[----:B----4-:R-:W-:-:S05]  /*1c090*/  LEA R9, P3, R15, R27, 0x1 ;  /* 0x0000001b0f097211 */ /* 0x010fca00078608ff */
[----:B------:R3:W-:Y:S02]  /*1c0a0*/  STL [R1+0x2dbc], R9 ;  /* 0x002dbc0901007387 */ /* 0x0007e40000100800 */
[----:B---3--:R-:W-:-:S05]  /*1c0b0*/  LEA R9, P2, R14, R27, 0x1 ;  /* 0x0000001b0e097211 */ /* 0x008fca00078408ff */
[----:B------:R5:W-:Y:S02]  /*1c0c0*/  STL [R1+0x2dc0], R9 ;  /* 0x002dc00901007387 */ /* 0x000be40000100800 */
[----:B-----5:R-:W-:-:S05]  /*1c0d0*/  LEA R9, P1, R13, R27, 0x1 ;  /* 0x0000001b0d097211 */ /* 0x020fca00078208ff */
[----:B------:R0:W-:Y:S02]  /*1c0e0*/  STL [R1+0x2dc4], R9 ;  /* 0x002dc40901007387 */ /* 0x0001e40000100800 */
[----:B0-----:R-:W-:-:S05]  /*1c0f0*/  LEA R9, P0, R3, R27, 0x1 ;  /* 0x0000001b03097211 */ /* 0x001fca00078008ff */
[----:B------:R0:W-:Y:S02]  /*1c100*/  STL [R1+0x2dc8], R9 ;  /* 0x002dc80901007387 */ /* 0x0001e40000100800 */
[----:B0-----:R-:W-:Y:S02]  /*1c110*/  LEA.HI.X.SX32 R9, R12, c[0x0][0x164], 0x1, P4 ;  /* 0x000059000c097a11 */ /* 0x001fe400020f0eff */
[----:B------:R-:W-:-:S05]  /*1c120*/  LEA R12, P4, R4, R27, 0x1 ;  /* 0x0000001b040c7211 */ /* 0x000fca00078808ff */
[----:B------:R0:W-:Y:S02]  /*1c130*/  STL [R1+0x2db0], R12 ;  /* 0x002db00c01007387 */ /* 0x0001e40000100800 */
[----:B0-----:R-:W-:-:S05]  /*1c140*/  LEA R12, P6, R5, R27, 0x1 ;  /* 0x0000001b050c7211 */ /* 0x001fca00078c08ff */
[----:B------:R0:W-:Y:S04]  /*1c150*/  STL [R1+0x2db4], R12 ;  /* 0x002db40c01007387 */ /* 0x0001e80000100800 */
[----:B0-----:R-:W2:Y:S04]  /*1c160*/  LDL.LU R12, [R1+0x3224] ;  /* 0x00322400010c7983 */ /* 0x001ea80000300800 */
[----:B------:R-:W-:Y:S01]  /*1c170*/  STL.64 [R1+0x1da0], R8 ;  /* 0x001da00801007387 */ /* 0x000fe20000100a00 */
[-C--:B--2---:R-:W-:Y:S02]  /*1c180*/  LEA.HI.X.SX32 R16, R16, R12.reuse, 0x1, P5 ;  /* 0x0000000c10107211 */ /* 0x084fe400028f0eff */
[----:B------:R-:W-:-:S03]  /*1c190*/  LEA.HI.X.SX32 R15, R15, R12, 0x1, P3 ;  /* 0x0000000c0f0f7211 */ /* 0x000fc600018f0eff */
[----:B------:R0:W-:Y:S02]  /*1c1a0*/  STL [R1+0x2da8], R16 ;  /* 0x002da81001007387 */ /* 0x0001e40000100800 */
[----:B0-----:R-:W-:-:S05]  /*1c1b0*/  LEA R16, P5, R6, R27, 0x1 ;  /* 0x0000001b06107211 */ /* 0x001fca00078a08ff */
[----:B------:R0:W-:Y:S01]  /*1c1c0*/  STL [R1+0x2dac], R16 ;  /* 0x002dac1001007387 */ /* 0x0001e20000100800 */
[----:B------:R-:W-:-:S03]  /*1c1d0*/  LEA.HI.X.SX32 R14, R14, R12, 0x1, P2 ;  /* 0x0000000c0e0e7211 */ /* 0x000fc600010f0eff */
[----:B0-----:R-:W2:Y:S04]  /*1c1e0*/  LDL.LU R16, [R1+0x3220] ;  /* 0x0032200001107983 */ /* 0x001ea80000300800 */
[----:B------:R0:W-:Y:S02]  /*1c1f0*/  STL [R1+0x2da0], R15 ;  /* 0x002da00f01007387 */ /* 0x0001e40000100800 */
[----:B0-----:R-:W-:-:S05]  /*1c200*/  LEA R15, P3, R11, R27, 0x1 ;  /* 0x0000001b0b0f7211 */ /* 0x001fca00078608ff */
[----:B------:R0:W-:Y:S01]  /*1c210*/  STL [R1+0x2da4], R15 ;  /* 0x002da40f01007387 */ /* 0x0001e20000100800 */
[----:B------:R-:W-:-:S03]  /*1c220*/  LEA.HI.X.SX32 R13, R13, R12, 0x1, P1 ;  /* 0x0000000c0d0d7211 */ /* 0x000fc600008f0eff */
[----:B0-----:R-:W3:Y:S04]  /*1c230*/  LDL.LU R15, [R1+0x321c] ;  /* 0x00321c00010f7983 */ /* 0x001ee80000300800 */
[----:B------:R0:W-:Y:S02]  /*1c240*/  STL [R1+0x2d98], R14 ;  /* 0x002d980e01007387 */ /* 0x0001e40000100800 */
[----:B0-----:R-:W-:-:S05]  /*1c250*/  LEA R14, P2, R7, R27, 0x1 ;  /* 0x0000001b070e7211 */ /* 0x001fca00078408ff */
[----:B------:R0:W-:Y:S04]  /*1c260*/  STL [R1+0x2d9c], R14 ;  /* 0x002d9c0e01007387 */ /* 0x0001e80000100800 */
[----:B0-----:R-:W4:Y:S04]  /*1c270*/  LDL.LU R14, [R1+0x3218] ;  /* 0x00321800010e7983 */ /* 0x001f280000300800 */
[----:B------:R0:W-:Y:S02]  /*1c280*/  STL [R1+0x2d90], R13 ;  /* 0x002d900d01007387 */ /* 0x0001e40000100800 */
[----:B0-----:R-:W-:-:S05]  /*1c290*/  LEA R13, P1, R10, R27, 0x1 ;  /* 0x0000001b0a0d7211 */ /* 0x001fca00078208ff */
[----:B------:R0:W-:Y:S04]  /*1c2a0*/  STL [R1+0x2d94], R13 ;  /* 0x002d940d01007387 */ /* 0x0001e80000100800 */
[----:B0-----:R-:W5:Y:S01]  /*1c2b0*/  LDL.LU R13, [R1+0x3214] ;  /* 0x00321400010d7983 */ /* 0x001f620000300800 */
[----:B------:R-:W-:-:S05]  /*1c2c0*/  LEA.HI.X.SX32 R3, R3, R12, 0x1, P0 ;  /* 0x0000000c03037211 */ /* 0x000fca00000f0eff */
[----:B------:R5:W-:Y:S01]  /*1c2d0*/  STL [R1+0x2d88], R3 ;  /* 0x002d880301007387 */ /* 0x000be20000100800 */
[-C--:B------:R-:W-:Y:S02]  /*1c2e0*/  LEA.HI.X.SX32 R4, R4, R12.reuse, 0x1, P4 ;  /* 0x0000000c04047211 */ /* 0x080fe400020f0eff */
[----:B------:R-:W-:Y:S02]  /*1c2f0*/  LEA.HI.X.SX32 R5, R5, R12, 0x1, P6 ;  /* 0x0000000c05057211 */ /* 0x000fe400030f0eff */
[----:B-----5:R-:W-:-:S05]  /*1c300*/  LEA R3, P0, R13, R27, 0x1 ;  /* 0x0000001b0d037211 */ /* 0x020fca00078008ff */
[----:B------:R4:W-:Y:S04]  /*1c310*/  STL [R1+0x2d8c], R3 ;  /* 0x002d8c0301007387 */ /* 0x0009e80000100800 */
[----:B------:R3:W-:Y:S01]  /*1c320*/  STL [R1+0x2d80], R4 ;  /* 0x002d800401007387 */ /* 0x0007e20000100800 */
[-C--:B----4-:R-:W-:Y:S02]  /*1c330*/  LEA R3, P4, R14, R27.reuse, 0x1 ;  /* 0x0000001b0e037211 */ /* 0x090fe400078808ff */
[----:B---3--:R-:W-:-:S03]  /*1c340*/  LEA R4, P6, R15, R27, 0x1 ;  /* 0x0000001b0f047211 */ /* 0x008fc600078c08ff */
[----:B------:R0:W-:Y:S04]  /*1c350*/  STL [R1+0x2d84], R3 ;  /* 0x002d840301007387 */ /* 0x0001e80000100800 */
[----:B------:R2:W-:Y:S01]  /*1c360*/  STL [R1+0x2d78], R5 ;  /* 0x002d780501007387 */ /* 0x0005e20000100800 */
[----:B0-----:R-:W-:-:S03]  /*1c370*/  LEA.HI.X.SX32 R3, R6, R12, 0x1, P5 ;  /* 0x0000000c06037211 */ /* 0x001fc600028f0eff */
[----:B------:R0:W-:Y:S01]  /*1c380*/  STL [R1+0x2d7c], R4 ;  /* 0x002d7c0401007387 */ /* 0x0001e20000100800 */
[----:B--2---:R-:W-:-:S03]  /*1c390*/  LEA R5, P5, R16, R27, 0x1 ;  /* 0x0000001b10057211 */ /* 0x004fc600078a08ff */
[----:B------:R1:W-:Y:S04]  /*1c3a0*/  STL [R1+0x2d70], R3 ;  /* 0x002d700301007387 */ /* 0x0003e80000100800 */
[----:B------:R2:W-:Y:S01]  /*1c3b0*/  STL [R1+0x2d74], R5 ;  /* 0x002d740501007387 */ /* 0x0005e20000100800 */
[----:B0-----:R-:W-:-:S03]  /*1c3c0*/  LEA.HI.X.SX32 R4, R11, R12, 0x1, P3 ;  /* 0x0000000c0b047211 */ /* 0x001fc600018f0eff */
[----:B------:R-:W3:Y:S01]  /*1c3d0*/  LDL.LU R11, [R1+0x208] ;  /* 0x00020800010b7983 */ /* 0x000ee20000300800 */
[----:B-1----:R-:W-:-:S03]  /*1c3e0*/  LEA R3, P3, R17, R27, 0x1 ;  /* 0x0000001b11037211 */ /* 0x002fc600078608ff */
[----:B------:R0:W-:Y:S01]  /*1c3f0*/  STL [R1+0x2d68], R4 ;  /* 0x002d680401007387 */ /* 0x0001e20000100800 */
[----:B--2---:R-:W-:-:S03]  /*1c400*/  LEA.HI.X.SX32 R5, R10, R12, 0x1, P1 ;  /* 0x0000000c0a057211 */ /* 0x004fc600008f0eff */
[----:B------:R1:W-:Y:S01]  /*1c410*/  STL [R1+0x2d6c], R3 ;  /* 0x002d6c0301007387 */ /* 0x0003e20000100800 */
[----:B0-----:R-:W-:Y:S02]  /*1c420*/  LEA.HI.X.SX32 R4, R7, R12, 0x1, P2 ;  /* 0x0000000c07047211 */ /* 0x001fe400010f0eff */
[----:B-1----:R-:W-:-:S03]  /*1c430*/  LEA R3, P2, R18, R27, 0x1 ;  /* 0x0000001b12037211 */ /* 0x002fc600078408ff */
[----:B------:R0:W-:Y:S04]  /*1c440*/  STL [R1+0x2d60], R4 ;  /* 0x002d600401007387 */ /* 0x0001e80000100800 */
[----:B------:R1:W-:Y:S01]  /*1c450*/  STL [R1+0x2d64], R3 ;  /* 0x002d640301007387 */ /* 0x0003e20000100800 */
[----:B0-----:R-:W-:-:S03]  /*1c460*/  LEA R4, P1, R19, R27, 0x1 ;  /* 0x0000001b13047211 */ /* 0x001fc600078208ff */
[----:B------:R0:W-:Y:S01]  /*1c470*/  STL [R1+0x2d58], R5 ;  /* 0x002d580501007387 */ /* 0x0001e20000100800 */
[----:B-1----:R-:W-:-:S03]  /*1c480*/  LEA.HI.X.SX32 R3, R13, R12, 0x1, P0 ;  /* 0x0000000c0d037211 */ /* 0x002fc600000f0eff */
[----:B------:R-:W2:Y:S04]  /*1c490*/  LDL.LU R13, [R1+0x230] ;  /* 0x00023000010d7983 */ /* 0x000ea80000300800 */
[----:B------:R1:W-:Y:S01]  /*1c4a0*/  STL [R1+0x2d5c], R4 ;  /* 0x002d5c0401007387 */ /* 0x0003e20000100800 */
[----:B0-----:R-:W-:-:S03]  /*1c4b0*/  LEA R5, P0, R20, R27, 0x1 ;  /* 0x0000001b14057211 */ /* 0x001fc600078008ff */
[----:B------:R0:W-:Y:S01]  /*1c4c0*/  STL [R1+0x2d50], R3 ;  /* 0x002d500301007387 */ /* 0x0001e20000100800 */
[----:B-1----:R-:W-:-:S03]  /*1c4d0*/  LEA.HI.X.SX32 R4, R14, R12, 0x1, P4 ;  /* 0x0000000c0e047211 */ /* 0x002fc600020f0eff */
[----:B------:R1:W-:Y:S01]  /*1c4e0*/  STL [R1+0x2d54], R5 ;  /* 0x002d540501007387 */ /* 0x0003e20000100800 */
[----:B0-----:R-:W-:-:S03]  /*1c4f0*/  LEA R3, P4, R21, R27, 0x1 ;  /* 0x0000001b15037211 */ /* 0x001fc600078808ff */
[----:B------:R0:W-:Y:S01]  /*1c500*/  STL [R1+0x2d48], R4 ;  /* 0x002d480401007387 */ /* 0x0001e20000100800 */
[----:B-1----:R-:W-:-:S03]  /*1c510*/  LEA.HI.X.SX32 R5, R15, R12, 0x1, P6 ;  /* 0x0000000c0f057211 */ /* 0x002fc600030f0eff */
[----:B------:R1:W-:Y:S01]  /*1c520*/  STL [R1+0x2d4c], R3 ;  /* 0x002d4c0301007387 */ /* 0x0003e20000100800 */
[----:B0-----:R-:W-:-:S03]  /*1c530*/  LEA R4, P6, R22, R27, 0x1 ;  /* 0x0000001b16047211 */ /* 0x001fc600078c08ff */
[----:B------:R-:W-:Y:S01]  /*1c540*/  STL [R1+0x2d40], R5 ;  /* 0x002d400501007387 */ /* 0x000fe20000100800 */
[----:B-1----:R-:W-:-:S03]  /*1c550*/  LEA.HI.X.SX32 R3, R16, R12, 0x1, P5 ;  /* 0x0000000c10037211 */ /* 0x002fc600028f0eff */
[----:B------:R-:W4:Y:S04]  /*1c560*/  LDL.LU R16, [R1+0x258] ;  /* 0x0002580001107983 */ /* 0x000f280000300800 */
[----:B------:R0:W-:Y:S04]  /*1c570*/  STL [R1+0x2d44], R4 ;  /* 0x002d440401007387 */ /* 0x0001e80000100800 */
[----:B------:R1:W-:Y:S04]  /*1c580*/  STL [R1+0x2d38], R3 ;  /* 0x002d380301007387 */ /* 0x0003e80000100800 */
[----:B------:R-:W5:Y:S01]  /*1c590*/  LDL.LU R15, [R1+0x26c] ;  /* 0x00026c00010f7983 */ /* 0x000f620000300800 */
[----:B0-----:R-:W-:-:S02]  /*1c5a0*/  LEA R4, P5, R23, R27, 0x1 ;  /* 0x0000001b17047211 */ /* 0x001fc400078a08ff */
[----:B-1----:R-:W-:-:S03]  /*1c5b0*/  LEA.HI.X.SX32 R3, R17, R12, 0x1, P3 ;  /* 0x0000000c11037211 */ /* 0x002fc600018f0eff */
[----:B------:R0:W-:Y:S04]  /*1c5c0*/  STL [R1+0x2d3c], R4 ;  /* 0x002d3c0401007387 */ /* 0x0001e80000100800 */
[----:B------:R-:W4:Y:S01]  /*1c5d0*/  LDL.LU R17, [R1+0x240] ;  /* 0x0002400001117983 */ /* 0x000f220000300800 */
[----:B0-----:R-:W-:-:S03]  /*1c5e0*/  LEA R4, P3, R24, R27, 0x1 ;  /* 0x0000001b18047211 */ /* 0x001fc600078608ff */
[----:B------:R0:W-:Y:S04]  /*1c5f0*/  STL [R1+0x2d30], R3 ;  /* 0x002d300301007387 */ /* 0x0001e80000100800 */
[----:B------:R-:W4:Y:S04]  /*1c600*/  LDL.LU R14, [R1+0x280] ;  /* 0x00028000010e7983 */ /* 0x000f280000300800 */
[----:B------:R1:W-:Y:S01]  /*1c610*/  STL [R1+0x2d34], R4 ;  /* 0x002d340401007387 */ /* 0x0003e20000100800 */
[----:B0-----:R-:W-:-:S03]  /*1c620*/  LEA.HI.X.SX32 R3, R18, R12, 0x1, P2 ;  /* 0x0000000c12037211 */ /* 0x001fc600010f0eff */
[----:B------:R-:W4:Y:S01]  /*1c630*/  LDL.LU R18, [R1+0x218] ;  /* 0x0002180001127983 */ /* 0x000f220000300800 */
[----:B------:R-:W-:-:S03]  /*1c640*/  LEA R5, P2, R25, R27, 0x1 ;  /* 0x0000001b19057211 */ /* 0x000fc600078408ff */
[----:B------:R0:W-:Y:S01]  /*1c650*/  STL [R1+0x2d28], R3 ;  /* 0x002d280301007387 */ /* 0x0001e20000100800 */
[-C--:B-1----:R-:W-:Y:S02]  /*1c660*/  LEA.HI.X.SX32 R4, R19, R12.reuse, 0x1, P1 ;  /* 0x0000000c13047211 */ /* 0x082fe400008f0eff */
[----:B------:R-:W-:Y:S01]  /*1c670*/  LEA R6, P1, R26, R27, 0x1 ;  /* 0x0000001b1a067211 */ /* 0x000fe200078208ff */
[----:B0-----:R-:W5:Y:S04]  /*1c680*/  LDL.LU R3, [R1+0x298] ;  /* 0x0002980001037983 */ /* 0x001f680000300800 */
[----:B------:R0:W-:Y:S04]  /*1c690*/  STL [R1+0x2d2c], R5 ;  /* 0x002d2c0501007387 */ /* 0x0001e80000100800 */
[----:B------:R1:W-:Y:S01]  /*1c6a0*/  STL [R1+0x2d20], R4 ;  /* 0x002d200401007387 */ /* 0x0003e20000100800 */
[----:B0-----:R-:W-:-:S03]  /*1c6b0*/  LEA.HI.X.SX32 R5, R20, R12, 0x1, P0 ;  /* 0x0000000c14057211 */ /* 0x001fc600000f0eff */
[----:B-1----:R-:W5:Y:S04]  /*1c6c0*/  LDL.LU R4, [R1+0x2c0] ;  /* 0x0002c00001047983 */ /* 0x002f680000300800 */
[----:B------:R0:W-:Y:S04]  /*1c6d0*/  STL [R1+0x2d24], R6 ;  /* 0x002d240601007387 */ /* 0x0001e80000100800 */
[----:B------:R1:W-:Y:S01]  /*1c6e0*/  STL [R1+0x2d18], R5 ;  /* 0x002d180501007387 */ /* 0x0003e20000100800 */
[----:B0-----:R-:W-:Y:S02]  /*1c6f0*/  LEA R6, P0, R28, R27, 0x1 ;  /* 0x0000001b1c067211 */ /* 0x001fe400078008ff */
[----:B-1----:R-:W-:-:S03]  /*1c700*/  LEA.HI.X.SX32 R5, R21, R12, 0x1, P4 ;  /* 0x0000000c15057211 */ /* 0x002fc600020f0eff */
[----:B------:R0:W-:Y:S04]  /*1c710*/  STL [R1+0x2d1c], R6 ;  /* 0x002d1c0601007387 */ /* 0x0001e80000100800 */
[----:B------:R-:W5:Y:S04]  /*1c720*/  LDL.LU R19, [R1+0x2d8] ;  /* 0x0002d80001137983 */ /* 0x000f680000300800 */
[----:B------:R3:W-:Y:S01]  /*1c730*/  STL [R1+0x2d10], R5 ;  /* 0x002d100501007387 */ /* 0x0007e20000100800 */
[----:B0-----:R-:W-:-:S03]  /*1c740*/  LEA.HI.X.SX32 R6, R22, R12, 0x1, P6 ;  /* 0x0000000c16067211 */ /* 0x001fc600030f0eff */
[----:B------:R-:W5:Y:S01]  /*1c750*/  LDL.LU R22, [R1+0x2ac] ;  /* 0x0002ac0001167983 */ /* 0x000f620000300800 */
[----:B---3--:R-:W-:-:S05]  /*1c760*/  LEA R5, P4, R11, R27, 0x1 ;  /* 0x0000001b0b057211 */ /* 0x008fca00078808ff */
[----:B------:R0:W-:Y:S04]  /*1c770*/  STL [R1+0x2d14], R5 ;  /* 0x002d140501007387 */ /* 0x0001e80000100800 */
[----:B0-----:R-:W3:Y:S04]  /*1c780*/  LDL.LU R5, [R1+0x2e8] ;  /* 0x0002e80001057983 */ /* 0x001ee80000300800 */
[----:B------:R0:W-:Y:S04]  /*1c790*/  STL [R1+0x2d08], R6 ;  /* 0x002d080601007387 */ /* 0x0001e80000100800 */
[----:B0-----:R-:W3:Y:S01]  /*1c7a0*/  LDL.LU R6, [R1+0x300] ;  /* 0x0003000001067983 */ /* 0x001ee20000300800 */
[----:B------:R-:W-:Y:S01]  /*1c7b0*/  IMAD.MOV.U32 R20, RZ, RZ, R8 ;  /* 0x000000ffff147224 */ /* 0x000fe200078e0008 */
[----:B------:R-:W-:Y:S01]  /*1c7c0*/  LEA.HI.X.SX32 R7, R23, R12, 0x1, P5 ;  /* 0x0000000c17077211 */ /* 0x000fe200028f0eff */
[----:B------:R-:W-:Y:S01]  /*1c7d0*/  IMAD.MOV.U32 R21, RZ, RZ, R9 ;  /* 0x000000ffff157224 */ /* 0x000fe200078e0009 */
[----:B--2---:R-:W-:-:S02]  /*1c7e0*/  LEA R9, P5, R13, R27, 0x1 ;  /* 0x0000001b0d097211 */ /* 0x004fc400078a08ff */
[----:B------:R-:W-:Y:S02]  /*1c7f0*/  LEA.HI.X.SX32 R10, R25, R12, 0x1, P2 ;  /* 0x0000000c190a7211 */ /* 0x000fe400010f0eff */
[----:B----4-:R-:W-:-:S05]  /*1c800*/  LEA R8, P6, R18, R27, 0x1 ;  /* 0x0000001b12087211 */ /* 0x010fca00078c08ff */
[----:B------:R0:W-:Y:S04]  /*1c810*/  STL [R1+0x2d0c], R8 ;  /* 0x002d0c0801007387 */ /* 0x0001e80000100800 */
[----:B------:R1:W-:Y:S01]  /*1c820*/  STL [R1+0x2d00], R7 ;  /* 0x002d000701007387 */ /* 0x0003e20000100800 */
[----:B0-----:R-:W-:-:S03]  /*1c830*/  LEA.HI.X.SX32 R8, R24, R12, 0x1, P3 ;  /* 0x0000000c18087211 */ /* 0x001fc600018f0eff */
[----:B-1----:R-:W2:Y:S04]  /*1c840*/  LDL.LU R7, [R1+0x310] ;  /* 0x0003100001077983 */ /* 0x002ea80000300800 */
[----:B------:R0:W-:Y:S04]  /*1c850*/  STL [R1+0x2d04], R9 ;  /* 0x002d040901007387 */ /* 0x0001e80000100800 */
[----:B------:R1:W-:Y:S01]  /*1c860*/  STL [R1+0x2cf8], R8 ;  /* 0x002cf80801007387 */ /* 0x0003e20000100800 */
[----:B0-----:R-:W-:-:S03]  /*1c870*/  LEA R9, P3, R17, R27, 0x1 ;  /* 0x0000001b11097211 */ /* 0x001fc600078608ff */
[----:B-1----:R-:W4:Y:S04]  /*1c880*/  LDL.LU R8, [R1+0x328] ;  /* 0x0003280001087983 */ /* 0x002f280000300800 */
[----:B------:R0:W-:Y:S04]  /*1c890*/  STL [R1+0x2cfc], R9 ;  /* 0x002cfc0901007387 */ /* 0x0001e80000100800 */
[----:B------:R1:W-:Y:S01]  /*1c8a0*/  STL [R1+0x2cf0], R10 ;  /* 0x002cf00a01007387 */ /* 0x0003e20000100800 */
[----:B0-----:R-:W-:-:S05]  /*1c8b0*/  LEA R9, P2, R16, R27, 0x1 ;  /* 0x0000001b10097211 */ /* 0x001fca00078408ff */
[----:B------:R0:W-:Y:S01]  /*1c8c0*/  STL [R1+0x2cf4], R9 ;  /* 0x002cf40901007387 */ /* 0x0001e20000100800 */
[----:B-1----:R-:W-:-:S03]  /*1c8d0*/  LEA.HI.X.SX32 R10, R26, R12, 0x1, P1 ;  /* 0x0000000c1a0a7211 */ /* 0x002fc600008f0eff */
[----:B0-----:R-:W4:Y:S01]  /*1c8e0*/  LDL.LU R9, [R1+0x338] ;  /* 0x0003380001097983 */ /* 0x001f220000300800 */
[-C--:B-----5:R-:W-:Y:S02]  /*1c8f0*/  LEA R23, P1, R15, R27.reuse, 0x1 ;  /* 0x0000001b0f177211 */ /* 0x0a0fe400078208ff */
[----:B------:R-:W-:Y:S01]  /*1c900*/  LEA.HI.X.SX32 R24, R28, R12, 0x1, P0 ;  /* 0x0000000c1c187211 */ /* 0x000fe200000f0eff */
[----:B------:R0:W-:Y:S04]  /*1c910*/  STL [R1+0x2ce8], R10 ;  /* 0x002ce80a01007387 */ /* 0x0001e80000100800 */
[----:B0-----:R-:W5:Y:S04]  /*1c920*/  LDL.LU R10, [R1+0x350] ;  /* 0x00035000010a7983 */ /* 0x001f680000300800 */
[----:B------:R0:W-:Y:S04]  /*1c930*/  STL [R1+0x2cec], R23 ;  /* 0x002cec1701007387 */ /* 0x0001e80000100800 */
[----:B------:R1:W-:Y:S01]  /*1c940*/  STL [R1+0x25ec], R24 ;  /* 0x0025ec1801007387 */ /* 0x0003e20000100800 */
[----:B0-----:R-:W-:-:S02]  /*1c950*/  LEA R23, P0, R14, R27, 0x1 ;  /* 0x0000001b0e177211 */ /* 0x001fc400078008ff */
[-C--:B-1----:R-:W-:Y:S02]  /*1c960*/  LEA.HI.X.SX32 R24, R11, R12.reuse, 0x1, P4 ;  /* 0x0000000c0b187211 */ /* 0x082fe400020f0eff */
[----:B------:R-:W5:Y:S04]  /*1c970*/  LDL.LU R11, [R1+0x364] ;  /* 0x00036400010b7983 */ /* 0x000f680000300800 */
[----:B------:R-:W-:Y:S04]  /*1c980*/  STL [R1+0x260c], R23 ;  /* 0x00260c1701007387 */ /* 0x000fe80000100800 */
[----:B------:R0:W-:Y:S02]  /*1c990*/  STL [R1+0x25f0], R24 ;  /* 0x0025f01801007387 */ /* 0x0001e40000100800 */
[----:B0-----:R-:W-:-:S02]  /*1c9a0*/  LEA.HI.X.SX32 R24, R18, R12, 0x1, P6 ;  /* 0x0000000c12187211 */ /* 0x001fc400030f0eff */
[----:B------:R-:W5:Y:S01]  /*1c9b0*/  LDL.LU R18, [R1+0x378] ;  /* 0x0003780001127983 */ /* 0x000f620000300800 */
[----:B------:R-:W-:-:S05]  /*1c9c0*/  LEA R23, P4, R3, R27, 0x1 ;  /* 0x0000001b03177211 */ /* 0x000fca00078808ff */
[----:B------:R0:W-:Y:S04]  /*1c9d0*/  STL [R1+0x2614], R23 ;  /* 0x0026141701007387 */ /* 0x0001e80000100800 */
[----:B------:R1:W-:Y:S01]  /*1c9e0*/  STL [R1+0x25f4], R24 ;  /* 0x0025f41801007387 */ /* 0x0003e20000100800 */
[-C--:B0-----:R-:W-:Y:S02]  /*1c9f0*/  LEA R23, P6, R22, R27.reuse, 0x1 ;  /* 0x0000001b16177211 */ /* 0x081fe400078c08ff */
[----:B-1----:R-:W-:Y:S02]  /*1ca00*/  LEA.HI.X.SX32 R24, R13, R12, 0x1, P5 ;  /* 0x0000000c0d187211 */ /* 0x002fe400028f0eff */
[----:B------:R-:W5:Y:S04]  /*1ca10*/  LDL.LU R13, [R1+0x390] ;  /* 0x00039000010d7983 */ /* 0x000f680000300800 */
[----:B------:R0:W-:Y:S04]  /*1ca20*/  STL [R1+0x261c], R23 ;  /* 0x00261c1701007387 */ /* 0x0001e80000100800 */
[----:B------:R1:W-:Y:S01]  /*1ca30*/  STL [R1+0x25f8], R24 ;  /* 0x0025f81801007387 */ /* 0x0003e20000100800 */
[----:B0-----:R-:W-:-:S02]  /*1ca40*/  LEA R23, P5, R4, R27, 0x1 ;  /* 0x0000001b04177211 */ /* 0x001fc400078a08ff */
[----:B-1----:R-:W-:Y:S02]  /*1ca50*/  LEA.HI.X.SX32 R24, R17, R12, 0x1, P3 ;  /* 0x0000000c11187211 */ /* 0x002fe400018f0eff */
[----:B------:R-:W5:Y:S04]  /*1ca60*/  LDL.LU R17, [R1+0x394] ;  /* 0x0003940001117983 */ /* 0x000f680000300800 */
        /* <DEDUP_REMOVED lines=9> */
[----:B---3--:R-:W-:-:S05]  /*1cb00*/  LEA R23, P2, R5, R27, 0x1 ;  /* 0x0000001b05177211 */ /* 0x008fca00078408ff */
[----:B------:R0:W-:Y:S04]  /*1cb10*/  STL [R1+0x2634], R23 ;  /* 0x0026341701007387 */ /* 0x0001e80000100800 */
[----:B------:R1:W-:Y:S01]  /*1cb20*/  STL [R1+0x2604], R24 ;  /* 0x0026041801007387 */ /* 0x0003e20000100800 */
[----:B0-----:R-:W-:Y:S02]  /*1cb30*/  LEA R23, P1, R6, R27, 0x1 ;  /* 0x0000001b06177211 */ /* 0x001fe400078208ff */
[-C--:B-1----:R-:W-:Y:S02]  /*1cb40*/  LEA.HI.X.SX32 R24, R14, R12.reuse, 0x1, P0 ;  /* 0x0000000c0e187211 */ /* 0x082fe400000f0eff */
[----:B------:R-:W3:Y:S04]  /*1cb50*/  LDL.LU R14, [R1+0x384] ;  /* 0x00038400010e7983 */ /* 0x000ee80000300800 */
[----:B------:R-:W-:Y:S04]  /*1cb60*/  STL [R1+0x263c], R23 ;  /* 0x00263c1701007387 */ /* 0x000fe80000100800 */
[----:B------:R0:W-:Y:S02]  /*1cb70*/  STL [R1+0x2608], R24 ;  /* 0x0026081801007387 */ /* 0x0001e40000100800 */
[----:B0-----:R-:W-:-:S02]  /*1cb80*/  LEA.HI.X.SX32 R24, R3, R12, 0x1, P4 ;  /* 0x0000000c03187211 */ /* 0x001fc400020f0eff */
[----:B------:R-:W3:Y:S01]  /*1cb90*/  LDL.LU R3, [R1+0x380] ;  /* 0x0003800001037983 */ /* 0x000ee20000300800 */
[----:B------:R-:W-:Y:S02]  /*1cba0*/  LEA.HI.X.SX32 R22, R22, R12, 0x1, P6 ;  /* 0x0000000c16167211 */ /* 0x000fe400030f0eff */
[----:B--2---:R-:W-:-:S05]  /*1cbb0*/  LEA R23, P0, R7, R27, 0x1 ;  /* 0x0000001b07177211 */ /* 0x004fca00078008ff */
[----:B------:R4:W-:Y:S04]  /*1cbc0*/  STL [R1+0x2644], R23 ;  /* 0x0026441701007387 */ /* 0x0009e80000100800 */
[----:B------:R-:W-:Y:S01]  /*1cbd0*/  STL [R1+0x2610], R24 ;  /* 0x0026101801007387 */ /* 0x000fe20000100800 */
[----:B----4-:R-:W-:-:S05]  /*1cbe0*/  LEA R23, P4, R8, R27, 0x1 ;  /* 0x0000001b08177211 */ /* 0x010fca00078808ff */
[----:B------:R-:W-:Y:S04]  /*1cbf0*/  STL [R1+0x264c], R23 ;  /* 0x00264c1701007387 */ /* 0x000fe80000100800 */
[----:B------:R0:W-:Y:S04]  /*1cc00*/  STL [R1+0x2618], R22 ;  /* 0x0026181601007387 */ /* 0x0001e80000100800 */
[----:B0-----:R-:W2:Y:S01]  /*1cc10*/  LDL.LU R22, [R1+0x37c] ;  /* 0x00037c0001167983 */ /* 0x001ea20000300800 */
[----:B------:R-:W-:Y:S02]  /*1cc20*/  LEA.HI.X.SX32 R23, R4, R12, 0x1, P5 ;  /* 0x0000000c04177211 */ /* 0x000fe400028f0eff */
[----:B------:R-:W-:-:S05]  /*1cc30*/  LEA R24, P6, R9, R27, 0x1 ;  /* 0x0000001b09187211 */ /* 0x000fca00078c08ff */
[----:B------:R5:W-:Y:S04]  /*1cc40*/  STL [R1+0x2654], R24 ;  /* 0x0026541801007387 */ /* 0x000be80000100800 */
[----:B------:R-:W4:Y:S01]  /*1cc50*/  LDL.LU R4, [R1+0x374] ;  /* 0x0003740001047983 */ /* 0x000f220000300800 */
[----:B-----5:R-:W-:-:S03]  /*1cc60*/  LEA R24, P5, R10, R27, 0x1 ;  /* 0x0000001b0a187211 */ /* 0x020fc600078a08ff */
[----:B------:R0:W-:Y:S04]  /*1cc70*/  STL [R1+0x2620], R23 ;  /* 0x0026201701007387 */ /* 0x0001e80000100800 */
[----:B------:R1:W-:Y:S01]  /*1cc80*/  STL [R1+0x265c], R24 ;  /* 0x00265c1801007387 */ /* 0x0003e20000100800 */
[----:B0-----:R-:W-:-:S03]  /*1cc90*/  LEA.HI.X.SX32 R23, R19, R12, 0x1, P3 ;  /* 0x0000000c13177211 */ /* 0x001fc600018f0eff */
[----:B------:R-:W5:Y:S01]  /*1cca0*/  LDL.LU R19, [R1+0x370] ;  /* 0x0003700001137983 */ /* 0x000f620000300800 */
[----:B-1----:R-:W-:-:S03]  /*1ccb0*/  LEA R24, P3, R11, R27, 0x1 ;  /* 0x0000001b0b187211 */ /* 0x002fc600078608ff */
        /* <DEDUP_REMOVED lines=8> */
[----:B------:R-:W5:Y:S04]  /*1cd40*/  LDL.LU R6, [R1+0x368] ;  /* 0x0003680001067983 */ /* 0x000f680000300800 */
[----:B------:R0:W-:Y:S01]  /*1cd50*/  STL [R1+0x2638], R23 ;  /* 0x0026381701007387 */ /* 0x0001e20000100800 */
[-C--:B-1----:R-:W-:Y:S02]  /*1cd60*/  LEA R24, P1, R13, R27.reuse, 0x1 ;  /* 0x0000001b0d187211 */ /* 0x082fe400078208ff */
[----:B0-----:R-:W-:Y:S02]  /*1cd70*/  LEA.HI.X.SX32 R23, R7, R12, 0x1, P0 ;  /* 0x0000000c07177211 */ /* 0x001fe400000f0eff */
        /* <DEDUP_REMOVED lines=24> */
[----:B-1----:R-:W-:-:S03]  /*1cf00*/  LEA.HI.X.SX32 R23, R18, R12, 0x1, P2 ;  /* 0x0000000c12177211 */ /* 0x002fc600010f0eff */
[----:B------:R0:W-:Y:S04]  /*1cf10*/  STL [R1+0x269c], R24 ;  /* 0x00269c1801007387 */ /* 0x0001e80000100800 */
[----:B------:R-:W3:Y:S04]  /*1cf20*/  LDL.LU R18, [R1+0x348] ;  /* 0x0003480001127983 */ /* 0x000ee80000300800 */
[----:B------:R2:W-:Y:S01]  /*1cf30*/  STL [R1+0x2668], R23 ;  /* 0x0026681701007387 */ /* 0x0005e20000100800 */
[----:B0-----:R-:W-:-:S03]  /*1cf40*/  LEA.HI.X.SX32 R24, R13, R12, 0x1, P1 ;  /* 0x0000000c0d187211 */ /* 0x001fc600008f0eff */
[----:B------:R-:W3:Y:S01]  /*1cf50*/  LDL.LU R13, [R1+0x344] ;  /* 0x00034400010d7983 */ /* 0x000ee20000300800 */
[----:B--2---:R-:W-:-:S05]  /*1cf60*/  LEA R23, P2, R22, R27, 0x1 ;  /* 0x0000001b16177211 */ /* 0x004fca00078408ff */
[----:B------:R4:W-:Y:S04]  /*1cf70*/  STL [R1+0x26a4], R23 ;  /* 0x0026a41701007387 */ /* 0x0009e80000100800 */
[----:B------:R0:W-:Y:S01]  /*1cf80*/  STL [R1+0x2670], R24 ;  /* 0x0026701801007387 */ /* 0x0001e20000100800 */
[-C--:B----4-:R-:W-:Y:S02]  /*1cf90*/  LEA R23, P1, R4, R27.reuse, 0x1 ;  /* 0x0000001b04177211 */ /* 0x090fe400078208ff */
[----:B0-----:R-:W-:Y:S02]  /*1cfa0*/  LEA.HI.X.SX32 R24, R17, R12, 0x1, P0 ;  /* 0x0000000c11187211 */ /* 0x001fe400000f0eff */
[----:B------:R-:W2:Y:S04]  /*1cfb0*/  LDL.LU R17, [R1+0x340] ;  /* 0x0003400001117983 */ /* 0x000ea80000300800 */
[----:B------:R5:W-:Y:S04]  /*1cfc0*/  STL [R1+0x26ac], R23 ;  /* 0x0026ac1701007387 */ /* 0x000be80000100800 */
[----:B------:R0:W-:Y:S01]  /*1cfd0*/  STL [R1+0x2678], R24 ;  /* 0x0026781801007387 */ /* 0x0001e20000100800 */
[----:B-----5:R-:W-:-:S02]  /*1cfe0*/  LEA R23, P0, R19, R27, 0x1 ;  /* 0x0000001b13177211 */ /* 0x020fc400078008ff */
[----:B0-----:R-:W-:Y:S02]  /*1cff0*/  LEA.HI.X.SX32 R24, R16, R12, 0x1, P4 ;  /* 0x0000000c10187211 */ /* 0x001fe400020f0eff */
[----:B------:R-:W4:Y:S04]  /*1d000*/  LDL.LU R16, [R1+0x33c] ;  /* 0x00033c0001107983 */ /* 0x000f280000300800 */
        /* <DEDUP_REMOVED lines=28> */
[-C--:B-1----:R-:W-:Y:S02]  /*1d1d0*/  LEA.HI.X.SX32 R24, R19, R12.reuse, 0x1, P0 ;  /* 0x0000000c13187211 */ /* 0x082fe400000f0eff */
[----:B------:R-:W5:Y:S01]  /*1d1e0*/  LDL.LU R19, [R1+0x31c] ;  /* 0x00031c0001137983 */ /* 0x000f620000300800 */
[----:B------:R-:W-:-:S03]  /*1d1f0*/  LEA.HI.X.SX32 R5, R5, R12, 0x1, P4 ;  /* 0x0000000c05057211 */ /* 0x000fc600020f0eff */
[----:B------:R0:W-:Y:S04]  /*1d200*/  STL [R1+0x26e4], R23 ;  /* 0x0026e41701007387 */ /* 0x0001e80000100800 */
[----:B------:R-:W-:Y:S01]  /*1d210*/  STL [R1+0x26b0], R24 ;  /* 0x0026b01801007387 */ /* 0x000fe20000100800 */
[----:B0-----:R-:W-:-:S05]  /*1d220*/  LEA R23, P0, R11, R27, 0x1 ;  /* 0x0000001b0b177211 */ /* 0x001fca00078008ff */
[----:B------:R-:W-:Y:S04]  /*1d230*/  STL [R1+0x26ec], R23 ;  /* 0x0026ec1701007387 */ /* 0x000fe80000100800 */
[----:B------:R0:W-:Y:S04]  /*1d240*/  STL [R1+0x26b8], R5 ;  /* 0x0026b80501007387 */ /* 0x0001e80000100800 */
[----:B0-----:R-:W5:Y:S01]  /*1d250*/  LDL.LU R5, [R1+0x318] ;  /* 0x0003180001057983 */ /* 0x001f620000300800 */
[----:B---3--:R-:W-:Y:S02]  /*1d260*/  LEA R24, P4, R18, R27, 0x1 ;  /* 0x0000001b12187211 */ /* 0x008fe400078808ff */
[----:B------:R-:W-:-:S03]  /*1d270*/  LEA.HI.X.SX32 R23, R6, R12, 0x1, P6 ;  /* 0x0000000c06177211 */ /* 0x000fc600030f0eff */
[----:B------:R0:W-:Y:S04]  /*1d280*/  STL [R1+0x26f4], R24 ;  /* 0x0026f41801007387 */ /* 0x0001e80000100800 */
[----:B------:R-:W3:Y:S01]  /*1d290*/  LDL.LU R6, [R1+0x314] ;  /* 0x0003140001067983 */ /* 0x000ee20000300800 */
[----:B0-----:R-:W-:-:S03]  /*1d2a0*/  LEA R24, P6, R13, R27, 0x1 ;  /* 0x0000001b0d187211 */ /* 0x001fc600078c08ff */
[----:B------:R0:W-:Y:S04]  /*1d2b0*/  STL [R1+0x26c0], R23 ;  /* 0x0026c01701007387 */ /* 0x0001e80000100800 */
[----:B------:R-:W-:Y:S01]  /*1d2c0*/  STL [R1+0x26fc], R24 ;  /* 0x0026fc1801007387 */ /* 0x000fe20000100800 */
[----:B0-----:R-:W-:-:S03]  /*1d2d0*/  LEA.HI.X.SX32 R23, R7, R12, 0x1, P5 ;  /* 0x0000000c07177211 */ /* 0x001fc600028f0eff */
[----:B------:R-:W3:Y:S04]  /*1d2e0*/  LDL.LU R7, [R1+0x30c] ;  /* 0x00030c0001077983 */ /* 0x000ee80000300800 */
[----:B------:R0:W-:Y:S02]  /*1d2f0*/  STL [R1+0x26c8], R23 ;  /* 0x0026c81701007387 */ /* 0x0001e40000100800 */
[----:B0-----:R-:W-:Y:S02]  /*1d300*/  LEA.HI.X.SX32 R23, R8, R12, 0x1, P3 ;  /* 0x0000000c08177211 */ /* 0x001fe400018f0eff */
[----:B--2---:R-:W-:-:S05]  /*1d310*/  LEA R24, P5, R17, R27, 0x1 ;  /* 0x0000001b11187211 */ /* 0x004fca00078a08ff */
[----:B------:R4:W-:Y:S04]  /*1d320*/  STL [R1+0x2704], R24 ;  /* 0x0027041801007387 */ /* 0x0009e80000100800 */
[----:B------:R-:W2:Y:S04]  /*1d330*/  LDL.LU R8, [R1+0x308] ;  /* 0x0003080001087983 */ /* 0x000ea80000300800 */
[----:B------:R0:W-:Y:S01]  /*1d340*/  STL [R1+0x26d0], R23 ;  /* 0x0026d01701007387 */ /* 0x0001e20000100800 */
[----:B----4-:R-:W-:Y:S02]  /*1d350*/  LEA R24, P3, R16, R27, 0x1 ;  /* 0x0000001b10187211 */ /* 0x010fe400078608ff */
[----:B0-----:R-:W-:-:S03]  /*1d360*/  LEA.HI.X.SX32 R23, R9, R12, 0x1, P2 ;  /* 0x0000000c09177211 */ /* 0x001fc600010f0eff */
[----:B------:R5:W-:Y:S04]  /*1d370*/  STL [R1+0x270c], R24 ;  /* 0x00270c1801007387 */ /* 0x000be80000100800 */
[----:B------:R-:W4:Y:S04]  /*1d380*/  LDL.LU R9, [R1+0x304] ;  /* 0x0003040001097983 */ /* 0x000f280000300800 */
[----:B------:R0:W-:Y:S01]  /*1d390*/  STL [R1+0x26d8], R23 ;  /* 0x0026d81701007387 */ /* 0x0001e20000100800 */
[----:B-----5:R-:W-:Y:S02]  /*1d3a0*/  LEA R24, P2, R15, R27, 0x1 ;  /* 0x0000001b0f187211 */ /* 0x020fe400078408ff */
[----:B0-----:R-:W-:-:S02]  /*1d3b0*/  LEA.HI.X.SX32 R23, R10, R12, 0x1, P1 ;  /* 0x0000000c0a177211 */ /* 0x001fc400008f0eff */
[----:B------:R-:W5:Y:S04]  /*1d3c0*/  LDL.LU R10, [R1+0x2fc] ;  /* 0x0002fc00010a7983 */ /* 0x000f680000300800 */
[----:B------:R0:W-:Y:S04]  /*1d3d0*/  STL [R1+0x2714], R24 ;  /* 0x0027141801007387 */ /* 0x0001e80000100800 */
[----:B------:R1:W-:Y:S01]  /*1d3e0*/  STL [R1+0x26e0], R23 ;  /* 0x0026e01701007387 */ /* 0x0003e20000100800 */
[----:B0-----:R-:W-:Y:S02]  /*1d3f0*/  LEA R24, P1, R14, R27, 0x1 ;  /* 0x0000001b0e187211 */ /* 0x001fe400078208ff */
[----:B-1----:R-:W-:-:S02]  /*1d400*/  LEA.HI.X.SX32 R23, R11, R12, 0x1, P0 ;  /* 0x0000000c0b177211 */ /* 0x002fc400000f0eff */
        /* <DEDUP_REMOVED lines=25> */
[----:B-1----:R-:W-:-:S05]  /*1d5a0*/  LEA R23, P3, R5, R27, 0x1 ;  /* 0x0000001b05177211 */ /* 0x002fca00078608ff */
[----:B------:R-:W-:Y:S04]  /*1d5b0*/  STL [R1+0x2744], R23 ;  /* 0x0027441701007387 */ /* 0x000fe80000100800 */
[----:B------:R0:W-:Y:S02]  /*1d5c0*/  STL [R1+0x2710], R24 ;  /* 0x0027101801007387 */ /* 0x0001e40000100800 */
[----:B0-----:R-:W-:Y:S02]  /*1d5d0*/  LEA.HI.X.SX32 R24, R14, R12, 0x1, P1 ;  /* 0x0000000c0e187211 */ /* 0x001fe400008f0eff */
[----:B------:R-:W5:Y:S01]  /*1d5e0*/  LDL.LU R14, [R1+0x2dc] ;  /* 0x0002dc00010e7983 */ /* 0x000f620000300800 */
[----:B---3--:R-:W-:-:S05]  /*1d5f0*/  LEA R23, P2, R6, R27, 0x1 ;  /* 0x0000001b06177211 */ /* 0x008fca00078408ff */
[----:B------:R-:W-:Y:S04]  /*1d600*/  STL [R1+0x274c], R23 ;  /* 0x00274c1701007387 */ /* 0x000fe80000100800 */
[----:B------:R0:W-:Y:S02]  /*1d610*/  STL [R1+0x2718], R24 ;  /* 0x0027181801007387 */ /* 0x0001e40000100800 */
[----:B0-----:R-:W-:Y:S02]  /*1d620*/  LEA.HI.X.SX32 R24, R3, R12, 0x1, P0 ;  /* 0x0000000c03187211 */ /* 0x001fe400000f0eff */
[----:B------:R-:W3:Y:S01]  /*1d630*/  LDL.LU R3, [R1+0x2d4] ;  /* 0x0002d40001037983 */ /* 0x000ee20000300800 */
[----:B------:R-:W-:-:S05]  /*1d640*/  LEA R23, P1, R7, R27, 0x1 ;  /* 0x0000001b07177211 */ /* 0x000fca00078208ff */
[----:B------:R-:W-:Y:S04]  /*1d650*/  STL [R1+0x2754], R23 ;  /* 0x0027541701007387 */ /* 0x000fe80000100800 */
[----:B------:R0:W-:Y:S02]  /*1d660*/  STL [R1+0x2720], R24 ;  /* 0x0027201801007387 */ /* 0x0001e40000100800 */
[----:B0-----:R-:W-:Y:S02]  /*1d670*/  LEA.HI.X.SX32 R24, R22, R12, 0x1, P4 ;  /* 0x0000000c16187211 */ /* 0x001fe400020f0eff */
[----:B------:R-:W3:Y:S01]  /*1d680*/  LDL.LU R22, [R1+0x2d0] ;  /* 0x0002d00001167983 */ /* 0x000ee20000300800 */
[----:B--2---:R-:W-:-:S05]  /*1d690*/  LEA R23, P0, R8, R27, 0x1 ;  /* 0x0000001b08177211 */ /* 0x004fca00078008ff */
[----:B------:R-:W-:Y:S04]  /*1d6a0*/  STL [R1+0x275c], R23 ;  /* 0x00275c1701007387 */ /* 0x000fe80000100800 */
[----:B------:R0:W-:Y:S02]  /*1d6b0*/  STL [R1+0x2728], R24 ;  /* 0x0027281801007387 */ /* 0x0001e40000100800 */
[----:B0-----:R-:W-:Y:S02]  /*1d6c0*/  LEA.HI.X.SX32 R24, R4, R12, 0x1, P6 ;  /* 0x0000000c04187211 */ /* 0x001fe400030f0eff */
[-C--:B----4-:R-:W-:Y:S01]  /*1d6d0*/  LEA R23, P4, R9, R27.reuse, 0x1 ;  /* 0x0000001b09177211 */ /* 0x090fe200078808ff */
        /* <DEDUP_REMOVED lines=28> */
[----:B------:R-:W-:Y:S02]  /*1d8a0*/  LEA.HI.X.SX32 R23, R9, R12, 0x1, P4 ;  /* 0x0000000c09177211 */ /* 0x000fe400020f0eff */
[----:B------:R-:W-:-:S05]  /*1d8b0*/  LEA R24, P0, R16, R27, 0x1 ;  /* 0x0000001b10187211 */ /* 0x000fca00078008ff */
[----:B------:R0:W-:Y:S04]  /*1d8c0*/  STL [R1+0x2794], R24 ;  /* 0x0027941801007387 */ /* 0x0001e80000100800 */
[----:B------:R-:W5:Y:S01]  /*1d8d0*/  LDL.LU R9, [R1+0x2b0] ;  /* 0x0002b00001097983 */ /* 0x000f620000300800 */
[----:B0-----:R-:W-:-:S03]  /*1d8e0*/  LEA R24, P4, R15, R27, 0x1 ;  /* 0x0000001b0f187211 */ /* 0x001fc600078808ff */
[----:B------:R0:W-:Y:S04]  /*1d8f0*/  STL [R1+0x2760], R23 ;  /* 0x0027601701007387 */ /* 0x0001e80000100800 */
[----:B------:R1:W-:Y:S01]  /*1d900*/  STL [R1+0x279c], R24 ;  /* 0x00279c1801007387 */ /* 0x0003e20000100800 */
[----:B0-----:R-:W-:-:S03]  /*1d910*/  LEA.HI.X.SX32 R23, R10, R12, 0x1, P6 ;  /* 0x0000000c0a177211 */ /* 0x001fc600030f0eff */
[----:B------:R-:W5:Y:S04]  /*1d920*/  LDL.LU R10, [R1+0x2a8] ;  /* 0x0002a800010a7983 */ /* 0x000f680000300800 */
[----:B------:R0:W-:Y:S01]  /*1d930*/  STL [R1+0x2768], R23 ;  /* 0x0027681701007387 */ /* 0x0001e20000100800 */
[----:B-1----:R-:W-:Y:S02]  /*1d940*/  LEA R24, P6, R14, R27, 0x1 ;  /* 0x0000001b0e187211 */ /* 0x002fe400078c08ff */
[----:B0-----:R-:W-:-:S03]  /*1d950*/  LEA.HI.X.SX32 R23, R11, R12, 0x1, P5 ;  /* 0x0000000c0b177211 */ /* 0x001fc600028f0eff */
[----:B------:R3:W-:Y:S04]  /*1d960*/  STL [R1+0x27a4], R24 ;  /* 0x0027a41801007387 */ /* 0x0007e80000100800 */
[----:B------:R-:W5:Y:S04]  /*1d970*/  LDL.LU R11, [R1+0x2a4] ;  /* 0x0002a400010b7983 */ /* 0x000f680000300800 */
[----:B------:R0:W-:Y:S01]  /*1d980*/  STL [R1+0x2770], R23 ;  /* 0x0027701701007387 */ /* 0x0001e20000100800 */
[----:B---3--:R-:W-:Y:S02]  /*1d990*/  LEA R24, P5, R3, R27, 0x1 ;  /* 0x0000001b03187211 */ /* 0x008fe400078a08ff */
[----:B0-----:R-:W-:-:S03]  /*1d9a0*/  LEA.HI.X.SX32 R23, R18, R12, 0x1, P3 ;  /* 0x0000000c12177211 */ /* 0x001fc600018f0eff */
[----:B------:R-:W-:Y:S04]  /*1d9b0*/  STL [R1+0x27ac], R24 ;  /* 0x0027ac1801007387 */ /* 0x000fe80000100800 */
[----:B------:R-:W3:Y:S04]  /*1d9c0*/  LDL.LU R18, [R1+0x2a0] ;  /* 0x0002a00001127983 */ /* 0x000ee80000300800 */
[----:B------:R0:W-:Y:S02]  /*1d9d0*/  STL [R1+0x2778], R23 ;  /* 0x0027781701007387 */ /* 0x0001e40000100800 */
[----:B0-----:R-:W-:-:S02]  /*1d9e0*/  LEA.HI.X.SX32 R23, R13, R12, 0x1, P2 ;  /* 0x0000000c0d177211 */ /* 0x001fc400010f0eff */
[----:B------:R-:W3:Y:S01]  /*1d9f0*/  LDL.LU R13, [R1+0x29c] ;  /* 0x00029c00010d7983 */ /* 0x000ee20000300800 */
[----:B------:R-:W-:-:S05]  /*1da00*/  LEA R24, P3, R22, R27, 0x1 ;  /* 0x0000001b16187211 */ /* 0x000fca00078608ff */
[----:B------:R-:W-:Y:S04]  /*1da10*/  STL [R1+0x27b4], R24 ;  /* 0x0027b41801007387 */ /* 0x000fe80000100800 */
[----:B------:R0:W-:Y:S02]  /*1da20*/  STL [R1+0x2780], R23 ;  /* 0x0027801701007387 */ /* 0x0001e40000100800 */
[----:B0-----:R-:W-:Y:S02]  /*1da30*/  LEA.HI.X.SX32 R23, R17, R12, 0x1, P1 ;  /* 0x0000000c11177211 */ /* 0x001fe400008f0eff */
        /* <DEDUP_REMOVED lines=56> */
[----:B------:R-:W-:-:S05]  /*1ddc0*/  LEA R23, P6, R17, R27, 0x1 ;  /* 0x0000001b11177211 */ /* 0x000fca00078c08ff */
[----:B------:R-:W-:Y:S04]  /*1ddd0*/  STL [R1+0x2814], R23 ;  /* 0x0028141701007387 */ /* 0x000fe80000100800 */
[----:B------:R0:W-:Y:S02]  /*1dde0*/  STL [R1+0x27e0], R24 ;  /* 0x0027e01801007387 */ /* 0x0001e40000100800 */
[-C--:B0-----:R-:W-:Y:S02]  /*1ddf0*/  LEA.HI.X.SX32 R24, R9, R12.reuse, 0x1, P3 ;  /* 0x0000000c09187211 */ /* 0x081fe400018f0eff */
[----:B------:R-:W3:Y:S01]  /*1de00*/  LDL.LU R9, [R1+0x25c] ;  /* 0x00025c0001097983 */ /* 0x000ee20000300800 */
[----:B------:R-:W-:Y:S02]  /*1de10*/  LEA.HI.X.SX32 R11, R11, R12, 0x1, P1 ;  /* 0x0000000c0b0b7211 */ /* 0x000fe400008f0eff */
[----:B--2---:R-:W-:-:S05]  /*1de20*/  LEA R23, P5, R16, R27, 0x1 ;  /* 0x0000001b10177211 */ /* 0x004fca00078a08ff */
[----:B------:R-:W-:Y:S04]  /*1de30*/  STL [R1+0x281c], R23 ;  /* 0x00281c1701007387 */ /* 0x000fe80000100800 */
[----:B------:R0:W-:Y:S02]  /*1de40*/  STL [R1+0x27e8], R24 ;  /* 0x0027e81801007387 */ /* 0x0001e40000100800 */
[----:B0-----:R-:W-:Y:S02]  /*1de50*/  LEA.HI.X.SX32 R24, R10, R12, 0x1, P2 ;  /* 0x0000000c0a187211 */ /* 0x001fe400010f0eff */
[-C--:B----4-:R-:W-:Y:S01]  /*1de60*/  LEA R23, P3, R15, R27.reuse, 0x1 ;  /* 0x0000001b0f177211 */ /* 0x090fe200078608ff */
[----:B------:R-:W2:Y:S04]  /*1de70*/  LDL.LU R10, [R1+0x254] ;  /* 0x00025400010a7983 */ /* 0x000ea80000300800 */
[----:B------:R5:W-:Y:S04]  /*1de80*/  STL [R1+0x2824], R23 ;  /* 0x0028241701007387 */ /* 0x000be80000100800 */
[----:B------:R-:W-:Y:S01]  /*1de90*/  STL [R1+0x27f0], R24 ;  /* 0x0027f01801007387 */ /* 0x000fe20000100800 */
[----:B-----5:R-:W-:-:S05]  /*1dea0*/  LEA R23, P2, R14, R27, 0x1 ;  /* 0x0000001b0e177211 */ /* 0x020fca00078408ff */
[----:B------:R-:W-:Y:S04]  /*1deb0*/  STL [R1+0x282c], R23 ;  /* 0x00282c1701007387 */ /* 0x000fe80000100800 */
[----:B------:R0:W-:Y:S04]  /*1dec0*/  STL [R1+0x27f8], R11 ;  /* 0x0027f80b01007387 */ /* 0x0001e80000100800 */
[----:B0-----:R-:W4:Y:S01]  /*1ded0*/  LDL.LU R11, [R1+0x250] ;  /* 0x00025000010b7983 */ /* 0x001f220000300800 */
        /* <DEDUP_REMOVED lines=15> */
[----:B0-----:R-:W-:Y:S02]  /*1dfd0*/  LEA R24, P6, R19, R27, 0x1 ;  /* 0x0000001b13187211 */ /* 0x001fe400078c08ff */
[----:B-1----:R-:W-:-:S03]  /*1dfe0*/  LEA.HI.X.SX32 R23, R16, R12, 0x1, P5 ;  /* 0x0000000c10177211 */ /* 0x002fc600028f0eff */
[----:B------:R0:W-:Y:S04]  /*1dff0*/  STL [R1+0x284c], R24 ;  /* 0x00284c1801007387 */ /* 0x0001e80000100800 */
[----:B------:R-:W5:Y:S04]  /*1e000*/  LDL.LU R16, [R1+0x23c] ;  /* 0x00023c0001107983 */ /* 0x000f680000300800 */
        /* <DEDUP_REMOVED lines=26> */
[----:B0-----:R-:W-:Y:S02]  /*1e1b0*/  LEA.HI.X.SX32 R23, R19, R12, 0x1, P6 ;  /* 0x0000000c13177211 */ /* 0x001fe400030f0eff */
[----:B--2---:R-:W-:-:S05]  /*1e1c0*/  LEA R24, P4, R10, R27, 0x1 ;  /* 0x0000001b0a187211 */ /* 0x004fca00078808ff */
[----:B------:R0:W-:Y:S04]  /*1e1d0*/  STL [R1+0x287c], R24 ;  /* 0x00287c1801007387 */ /* 0x0001e80000100800 */
[----:B------:R-:W2:Y:S04]  /*1e1e0*/  LDL.LU R19, [R1+0x220] ;  /* 0x0002200001137983 */ /* 0x000ea80000300800 */
[----:B------:R4:W-:Y:S01]  /*1e1f0*/  STL [R1+0x2848], R23 ;  /* 0x0028481701007387 */ /* 0x0009e20000100800 */
[----:B0-----:R-:W-:-:S03]  /*1e200*/  LEA.HI.X.SX32 R24, R5, R12, 0x1, P5 ;  /* 0x0000000c05187211 */ /* 0x001fc600028f0eff */
[----:B------:R-:W2:Y:S01]  /*1e210*/  LDL.LU R5, [R1+0x21c] ;  /* 0x00021c0001057983 */ /* 0x000ea20000300800 */
[----:B----4-:R-:W-:-:S05]  /*1e220*/  LEA R23, P6, R11, R27, 0x1 ;  /* 0x0000001b0b177211 */ /* 0x010fca00078c08ff */
[----:B------:R5:W-:Y:S04]  /*1e230*/  STL [R1+0x2884], R23 ;  /* 0x0028841701007387 */ /* 0x000be80000100800 */
[----:B------:R0:W-:Y:S01]  /*1e240*/  STL [R1+0x2850], R24 ;  /* 0x0028501801007387 */ /* 0x0001e20000100800 */
[-C--:B-----5:R-:W-:Y:S02]  /*1e250*/  LEA R23, P5, R18, R27.reuse, 0x1 ;  /* 0x0000001b12177211 */ /* 0x0a0fe400078a08ff */
[----:B0-----:R-:W-:Y:S02]  /*1e260*/  LEA.HI.X.SX32 R24, R6, R12, 0x1, P3 ;  /* 0x0000000c06187211 */ /* 0x001fe400018f0eff */
[----:B------:R-:W4:Y:S04]  /*1e270*/  LDL.LU R6, [R1+0x214] ;  /* 0x0002140001067983 */ /* 0x000f280000300800 */
        /* <DEDUP_REMOVED lines=8> */
[----:B------:R-:W-:Y:S01]  /*1e300*/  LEA R23, P2, R17, R27, 0x1 ;  /* 0x0000001b11177211 */ /* 0x000fe200078408ff */
        /* <DEDUP_REMOVED lines=25> */
[----:B---3--:R-:W-:Y:S02]  /*1e4a0*/  LEA R23, P5, R22, R27, 0x1 ;  /* 0x0000001b16177211 */ /* 0x008fe400078a08ff */
[----:B------:R-:W-:-:S03]  /*1e4b0*/  LEA.HI.X.SX32 R17, R17, R12, 0x1, P2 ;  /* 0x0000000c11117211 */ /* 0x000fc600010f0eff */
[----:B------:R0:W-:Y:S04]  /*1e4c0*/  STL [R1+0x28c4], R23 ;  /* 0x0028c41701007387 */ /* 0x0001e80000100800 */
[----:B------:R-:W-:Y:S01]  /*1e4d0*/  STL [R1+0x2890], R24 ;  /* 0x0028901801007387 */ /* 0x000fe20000100800 */
[----:B0-----:R-:W-:-:S05]  /*1e4e0*/  LEA R23, P3, R4, R27, 0x1 ;  /* 0x0000001b04177211 */ /* 0x001fca00078608ff */
[----:B------:R-:W-:Y:S04]  /*1e4f0*/  STL [R1+0x28cc], R23 ;  /* 0x0028cc1701007387 */ /* 0x000fe80000100800 */
[----:B------:R0:W-:Y:S04]  /*1e500*/  STL [R1+0x2898], R17 ;  /* 0x0028981101007387 */ /* 0x0001e80000100800 */
[----:B0-----:R-:W3:Y:S01]  /*1e510*/  LDL.LU R17, [R1+0x1f0] ;  /* 0x0001f00001117983 */ /* 0x001ee20000300800 */
[----:B------:R-:W-:Y:S02]  /*1e520*/  LEA.HI.X.SX32 R23, R16, R12, 0x1, P1 ;  /* 0x0000000c10177211 */ /* 0x000fe400008f0eff */
[----:B--2---:R-:W-:-:S05]  /*1e530*/  LEA R24, P2, R19, R27, 0x1 ;  /* 0x0000001b13187211 */ /* 0x004fca00078408ff */
[----:B------:R0:W-:Y:S04]  /*1e540*/  STL [R1+0x28d4], R24 ;  /* 0x0028d41801007387 */ /* 0x0001e80000100800 */
[----:B------:R-:W2:Y:S01]  /*1e550*/  LDL.LU R16, [R1+0x1ec] ;  /* 0x0001ec0001107983 */ /* 0x000ea20000300800 */
[----:B0-----:R-:W-:-:S03]  /*1e560*/  LEA R24, P1, R5, R27, 0x1 ;  /* 0x0000001b05187211 */ /* 0x001fc600078208ff */
[----:B------:R0:W-:Y:S04]  /*1e570*/  STL [R1+0x28a0], R23 ;  /* 0x0028a01701007387 */ /* 0x0001e80000100800 */
[----:B------:R-:W-:Y:S01]  /*1e580*/  STL [R1+0x28dc], R24 ;  /* 0x0028dc1801007387 */ /* 0x000fe20000100800 */
[----:B0-----:R-:W-:-:S03]  /*1e590*/  LEA.HI.X.SX32 R23, R15, R12, 0x1, P0 ;  /* 0x0000000c0f177211 */ /* 0x001fc600000f0eff */
[----:B------:R-:W2:Y:S04]  /*1e5a0*/  LDL.LU R15, [R1+0x1e8] ;  /* 0x0001e800010f7983 */ /* 0x000ea80000300800 */
[----:B------:R0:W-:Y:S02]  /*1e5b0*/  STL [R1+0x28a8], R23 ;  /* 0x0028a81701007387 */ /* 0x0001e40000100800 */
[----:B0-----:R-:W-:Y:S02]  /*1e5c0*/  LEA.HI.X.SX32 R23, R14, R12, 0x1, P4 ;  /* 0x0000000c0e177211 */ /* 0x001fe400020f0eff */
[----:B----4-:R-:W-:-:S05]  /*1e5d0*/  LEA R24, P0, R6, R27, 0x1 ;  /* 0x0000001b06187211 */ /* 0x010fca00078008ff */
[----:B------:R5:W-:Y:S04]  /*1e5e0*/  STL [R1+0x28e4], R24 ;  /* 0x0028e41801007387 */ /* 0x000be80000100800 */
[----:B------:R-:W4:Y:S04]  /*1e5f0*/  LDL.LU R14, [R1+0x1e4] ;  /* 0x0001e400010e7983 */ /* 0x000f280000300800 */
[----:B------:R0:W-:Y:S01]  /*1e600*/  STL [R1+0x28b0], R23 ;  /* 0x0028b01701007387 */ /* 0x0001e20000100800 */
[----:B-----5:R-:W-:Y:S02]  /*1e610*/  LEA R24, P4, R7, R27, 0x1 ;  /* 0x0000001b07187211 */ /* 0x020fe400078808ff */
[----:B0-----:R-:W-:-:S03]  /*1e620*/  LEA.HI.X.SX32 R23, R3, R12, 0x1, P6 ;  /* 0x0000000c03177211 */ /* 0x001fc600030f0eff */
        /* <DEDUP_REMOVED lines=35> */
[----:B---3--:R-:W-:-:S05]  /*1e860*/  LEA R23, P4, R17, R27, 0x1 ;  /* 0x0000001b11177211 */ /* 0x008fca00078808ff */
[----:B------:R-:W-:Y:S04]  /*1e870*/  STL [R1+0x2924], R23 ;  /* 0x0029241701007387 */ /* 0x000fe80000100800 */
[----:B------:R0:W-:Y:S02]  /*1e880*/  STL [R1+0x28f0], R24 ;  /* 0x0028f01801007387 */ /* 0x0001e40000100800 */
[----:B0-----:R-:W-:Y:S02]  /*1e890*/  LEA.HI.X.SX32 R24, R9, R12, 0x1, P5 ;  /* 0x0000000c09187211 */ /* 0x001fe400028f0eff */
[----:B------:R-:W3:Y:S01]  /*1e8a0*/  LDL.LU R9, [R1+0x1c0] ;  /* 0x0001c00001097983 */ /* 0x000ee20000300800 */
[----:B--2---:R-:W-:-:S05]  /*1e8b0*/  LEA R23, P6, R16, R27, 0x1 ;  /* 0x0000001b10177211 */ /* 0x004fca00078c08ff */
[----:B------:R0:W-:Y:S04]  /*1e8c0*/  STL [R1+0x292c], R23 ;  /* 0x00292c1701007387 */ /* 0x0001e80000100800 */
[----:B------:R1:W-:Y:S01]  /*1e8d0*/  STL [R1+0x28f8], R24 ;  /* 0x0028f81801007387 */ /* 0x0003e20000100800 */
[----:B0-----:R-:W-:Y:S02]  /*1e8e0*/  LEA R23, P5, R15, R27, 0x1 ;  /* 0x0000001b0f177211 */ /* 0x001fe400078a08ff */
[-C--:B-1----:R-:W-:Y:S02]  /*1e8f0*/  LEA.HI.X.SX32 R24, R10, R12.reuse, 0x1, P3 ;  /* 0x0000000c0a187211 */ /* 0x082fe400018f0eff */
[----:B------:R-:W2:Y:S04]  /*1e900*/  LDL.LU R10, [R1+0x1bc] ;  /* 0x0001bc00010a7983 */ /* 0x000ea80000300800 */
[----:B------:R-:W-:Y:S04]  /*1e910*/  STL [R1+0x2934], R23 ;  /* 0x0029341701007387 */ /* 0x000fe80000100800 */
[----:B------:R0:W-:Y:S02]  /*1e920*/  STL [R1+0x2900], R24 ;  /* 0x0029001801007387 */ /* 0x0001e40000100800 */
[----:B0-----:R-:W-:-:S02]  /*1e930*/  LEA.HI.X.SX32 R24, R11, R12, 0x1, P2 ;  /* 0x0000000c0b187211 */ /* 0x001fc400010f0eff */
[----:B------:R-:W2:Y:S01]  /*1e940*/  LDL.LU R11, [R1+0x1b8] ;  /* 0x0001b800010b7983 */ /* 0x000ea20000300800 */
[----:B----4-:R-:W-:-:S05]  /*1e950*/  LEA R23, P3, R14, R27, 0x1 ;  /* 0x0000001b0e177211 */ /* 0x010fca00078608ff */
[----:B------:R-:W-:Y:S04]  /*1e960*/  STL [R1+0x293c], R23 ;  /* 0x00293c1701007387 */ /* 0x000fe80000100800 */
[----:B------:R0:W-:Y:S02]  /*1e970*/  STL [R1+0x2908], R24 ;  /* 0x0029081801007387 */ /* 0x0001e40000100800 */
[----:B0-----:R-:W-:Y:S02]  /*1e980*/  LEA.HI.X.SX32 R24, R18, R12, 0x1, P1 ;  /* 0x0000000c12187211 */ /* 0x001fe400008f0eff */
[-C--:B-----5:R-:W-:Y:S01]  /*1e990*/  LEA R23, P2, R3, R27.reuse, 0x1 ;  /* 0x0000001b03177211 */ /* 0x0a0fe200078408ff */
        /* <DEDUP_REMOVED lines=20> */
[----:B------:R-:W-:Y:S02]  /*1eae0*/  LEA R23, P6, R5, R27, 0x1 ;  /* 0x0000001b05177211 */ /* 0x000fe400078c08ff */
        /* <DEDUP_REMOVED lines=13> */
[----:B------:R-:W-:Y:S01]  /*1ebc0*/  STL [R1+0x297c], R24 ;  /* 0x00297c1801007387 */ /* 0x000fe20000100800 */
[----:B0-----:R-:W-:-:S03]  /*1ebd0*/  LEA.HI.X.SX32 R23, R22, R12, 0x1, P1 ;  /* 0x0000000c16177211 */ /* 0x001fc600008f0eff */
[----:B------:R-:W5:Y:S04]  /*1ebe0*/  LDL.LU R22, [R1+0x198] ;  /* 0x0001980001167983 */ /* 0x000f680000300800 */
[----:B------:R0:W-:Y:S02]  /*1ebf0*/  STL [R1+0x2948], R23 ;  /* 0x0029481701007387 */ /* 0x0001e40000100800 */
[----:B0-----:R-:W-:Y:S02]  /*1ec00*/  LEA.HI.X.SX32 R23, R4, R12, 0x1, P0 ;  /* 0x0000000c04177211 */ /* 0x001fe400000f0eff */
[----:B---3--:R-:W-:-:S05]  /*1ec10*/  LEA R24, P1, R9, R27, 0x1 ;  /* 0x0000001b09187211 */ /* 0x008fca00078208ff */
[----:B------:R-:W-:Y:S04]  /*1ec20*/  STL [R1+0x2984], R24 ;  /* 0x0029841801007387 */ /* 0x000fe80000100800 */
[----:B------:R-:W3:Y:S04]  /*1ec30*/  LDL.LU R4, [R1+0x194] ;  /* 0x0001940001047983 */ /* 0x000ee80000300800 */
[----:B------:R0:W-:Y:S02]  /*1ec40*/  STL [R1+0x2950], R23 ;  /* 0x0029501701007387 */ /* 0x0001e40000100800 */
[----:B0-----:R-:W-:-:S02]  /*1ec50*/  LEA.HI.X.SX32 R23, R19, R12, 0x1, P4 ;  /* 0x0000000c13177211 */ /* 0x001fc400020f0eff */
[----:B--2---:R-:W-:-:S05]  /*1ec60*/  LEA R24, P0, R10, R27, 0x1 ;  /* 0x0000001b0a187211 */ /* 0x004fca00078008ff */
[----:B------:R0:W-:Y:S04]  /*1ec70*/  STL [R1+0x298c], R24 ;  /* 0x00298c1801007387 */ /* 0x0001e80000100800 */
[----:B------:R-:W2:Y:S04]  /*1ec80*/  LDL.LU R19, [R1+0x190] ;  /* 0x0001900001137983 */ /* 0x000ea80000300800 */
[----:B------:R1:W-:Y:S01]  /*1ec90*/  STL [R1+0x2958], R23 ;  /* 0x0029581701007387 */ /* 0x0003e20000100800 */
[----:B0-----:R-:W-:Y:S02]  /*1eca0*/  LEA R24, P4, R11, R27, 0x1 ;  /* 0x0000001b0b187211 */ /* 0x001fe400078808ff */
[----:B-1----:R-:W-:-:S02]  /*1ecb0*/  LEA.HI.X.SX32 R23, R5, R12, 0x1, P6 ;  /* 0x0000000c05177211 */ /* 0x002fc400030f0eff */
[----:B------:R-:W2:Y:S04]  /*1ecc0*/  LDL.LU R5, [R1+0x18c] ;  /* 0x00018c0001057983 */ /* 0x000ea80000300800 */
[----:B------:R-:W-:Y:S04]  /*1ecd0*/  STL [R1+0x2994], R24 ;  /* 0x0029941801007387 */ /* 0x000fe80000100800 */
[----:B------:R0:W-:Y:S02]  /*1ece0*/  STL [R1+0x2960], R23 ;  /* 0x0029601701007387 */ /* 0x0001e40000100800 */
[----:B0-----:R-:W-:-:S02]  /*1ecf0*/  LEA.HI.X.SX32 R23, R6, R12, 0x1, P5 ;  /* 0x0000000c06177211 */ /* 0x001fc400028f0eff */
        /* <DEDUP_REMOVED lines=27> */
[----:B------:R0:W-:Y:S04]  /*1eeb0*/  STL [R1+0x29c4], R23 ;  /* 0x0029c41701007387 */ /* 0x0001e80000100800 */
[----:B------:R1:W-:Y:S01]  /*1eec0*/  STL [R1+0x2990], R24 ;  /* 0x0029901801007387 */ /* 0x0003e20000100800 */
[----:B0-----:R-:W-:Y:S02]  /*1eed0*/  LEA R23, P4, R3, R27, 0x1 ;  /* 0x0000001b03177211 */ /* 0x001fe400078808ff */
[-C--:B-1----:R-:W-:Y:S02]  /*1eee0*/  LEA.HI.X.SX32 R24, R18, R12.reuse, 0x1, P6 ;  /* 0x0000000c12187211 */ /* 0x082fe400030f0eff */
[----:B------:R-:W5:Y:S04]  /*1eef0*/  LDL.LU R18, [R1+0x170] ;  /* 0x0001700001127983 */ /* 0x000f680000300800 */
[----:B------:R-:W-:Y:S04]  /*1ef00*/  STL [R1+0x29cc], R23 ;  /* 0x0029cc1701007387 */ /* 0x000fe80000100800 */
[----:B------:R0:W-:Y:S02]  /*1ef10*/  STL [R1+0x2998], R24 ;  /* 0x0029981801007387 */ /* 0x0001e40000100800 */
[----:B0-----:R-:W-:-:S02]  /*1ef20*/  LEA.HI.X.SX32 R24, R13, R12, 0x1, P5 ;  /* 0x0000000c0d187211 */ /* 0x001fc400028f0eff */
[----:B------:R-:W5:Y:S01]  /*1ef30*/  LDL.LU R13, [R1+0x16c] ;  /* 0x00016c00010d7983 */ /* 0x000f620000300800 */
[----:B------:R-:W-:-:S05]  /*1ef40*/  LEA R23, P6, R22, R27, 0x1 ;  /* 0x0000001b16177211 */ /* 0x000fca00078c08ff */
[----:B------:R-:W-:Y:S04]  /*1ef50*/  STL [R1+0x29d4], R23 ;  /* 0x0029d41701007387 */ /* 0x000fe80000100800 */
[----:B------:R0:W-:Y:S02]  /*1ef60*/  STL [R1+0x29a0], R24 ;  /* 0x0029a01801007387 */ /* 0x0001e40000100800 */
[-C--:B0-----:R-:W-:Y:S02]  /*1ef70*/  LEA.HI.X.SX32 R24, R17, R12.reuse, 0x1, P3 ;  /* 0x0000000c11187211 */ /* 0x081fe400018f0eff */
[----:B---3--:R-:W-:Y:S01]  /*1ef80*/  LEA R23, P5, R4, R27, 0x1 ;  /* 0x0000001b04177211 */ /* 0x008fe200078a08ff */
        /* <DEDUP_REMOVED lines=8> */
[----:B------:R1:W-:Y:S01]  /*1f010*/  STL [R1+0x29b0], R24 ;  /* 0x0029b01801007387 */ /* 0x0003e20000100800 */
[-C--:B0-----:R-:W-:Y:S02]  /*1f020*/  LEA R23, P2, R5, R27.reuse, 0x1 ;  /* 0x0000001b05177211 */ /* 0x081fe400078408ff */
[----:B-1----:R-:W-:Y:S02]  /*1f030*/  LEA.HI.X.SX32 R24, R15, R12, 0x1, P1 ;  /* 0x0000000c0f187211 */ /* 0x002fe400008f0eff */
[----:B------:R-:W2:Y:S04]  /*1f040*/  LDL.LU R15, [R1+0x160] ;  /* 0x00016000010f7983 */ /* 0x000ea80000300800 */
[----:B------:R0:W-:Y:S04]  /*1f050*/  STL [R1+0x29ec], R23 ;  /* 0x0029ec1701007387 */ /* 0x0001e80000100800 */
[----:B------:R1:W-:Y:S01]  /*1f060*/  STL [R1+0x29b8], R24 ;  /* 0x0029b81801007387 */ /* 0x0003e20000100800 */
[----:B0-----:R-:W-:-:S02]  /*1f070*/  LEA R23, P1, R6, R27, 0x1 ;  /* 0x0000001b06177211 */ /* 0x001fc400078208ff */
        /* <DEDUP_REMOVED lines=29> */
[----:B------:R-:W-:-:S05]  /*1f250*/  LEA R24, P2, R18, R27, 0x1 ;  /* 0x0000001b12187211 */ /* 0x000fca00078408ff */
[----:B------:R0:W-:Y:S04]  /*1f260*/  STL [R1+0x2a24], R24 ;  /* 0x002a241801007387 */ /* 0x0001e80000100800 */
[----:B------:R-:W5:Y:S04]  /*1f270*/  LDL.LU R6, [R1+0x144] ;  /* 0x0001440001067983 */ /* 0x000f680000300800 */
[----:B------:R1:W-:Y:S01]  /*1f280*/  STL [R1+0x29f0], R23 ;  /* 0x0029f01701007387 */ /* 0x0003e20000100800 */
[----:B0-----:R-:W-:Y:S02]  /*1f290*/  LEA R24, P1, R13, R27, 0x1 ;  /* 0x0000001b0d187211 */ /* 0x001fe400078208ff */
[----:B-1----:R-:W-:-:S03]  /*1f2a0*/  LEA.HI.X.SX32 R23, R7, R12, 0x1, P0 ;  /* 0x0000000c07177211 */ /* 0x002fc600000f0eff */
[----:B------:R-:W-:Y:S04]  /*1f2b0*/  STL [R1+0x2a2c], R24 ;  /* 0x002a2c1801007387 */ /* 0x000fe80000100800 */
[----:B------:R-:W5:Y:S04]  /*1f2c0*/  LDL.LU R7, [R1+0x140] ;  /* 0x0001400001077983 */ /* 0x000f680000300800 */
        /* <DEDUP_REMOVED lines=22> */
[----:B-1----:R-:W-:Y:S02]  /*1f430*/  LEA.HI.X.SX32 R23, R18, R12, 0x1, P2 ;  /* 0x0000000c12177211 */ /* 0x002fe400010f0eff */
[----:B------:R-:W2:Y:S04]  /*1f440*/  LDL.LU R18, [R1+0x12c] ;  /* 0x00012c0001127983 */ /* 0x000ea80000300800 */
[----:B------:R4:W-:Y:S04]  /*1f450*/  STL [R1+0x2a54], R24 ;  /* 0x002a541801007387 */ /* 0x0009e80000100800 */
[----:B------:R0:W-:Y:S01]  /*1f460*/  STL [R1+0x2a20], R23 ;  /* 0x002a201701007387 */ /* 0x0001e20000100800 */
[----:B----4-:R-:W-:-:S02]  /*1f470*/  LEA R24, P2, R22, R27, 0x1 ;  /* 0x0000001b16187211 */ /* 0x010fc400078408ff */
[----:B0-----:R-:W-:-:S03]  /*1f480*/  LEA.HI.X.SX32 R23, R13, R12, 0x1, P1 ;  /* 0x0000000c0d177211 */ /* 0x001fc600008f0eff */
[----:B------:R-:W-:Y:S04]  /*1f490*/  STL [R1+0x2a5c], R24 ;  /* 0x002a5c1801007387 */ /* 0x000fe80000100800 */
[----:B------:R-:W4:Y:S04]  /*1f4a0*/  LDL.LU R13, [R1+0x128] ;  /* 0x00012800010d7983 */ /* 0x000f280000300800 */
[----:B------:R0:W-:Y:S02]  /*1f4b0*/  STL [R1+0x2a28], R23 ;  /* 0x002a281701007387 */ /* 0x0001e40000100800 */
[----:B0-----:R-:W-:-:S02]  /*1f4c0*/  LEA.HI.X.SX32 R23, R17, R12, 0x1, P0 ;  /* 0x0000000c11177211 */ /* 0x001fc400000f0eff */
[----:B------:R-:W4:Y:S01]  /*1f4d0*/  LDL.LU R17, [R1+0x124] ;  /* 0x0001240001117983 */ /* 0x000f220000300800 */
[----:B-----5:R-:W-:-:S05]  /*1f4e0*/  LEA R24, P1, R4, R27, 0x1 ;  /* 0x0000001b04187211 */ /* 0x020fca00078208ff */
        /* <DEDUP_REMOVED lines=12> */
[----:B0-----:R-:W-:Y:S02]  /*1f5b0*/  LEA.HI.X.SX32 R23, R14, R12, 0x1, P5 ;  /* 0x0000000c0e177211 */ /* 0x001fe400028f0eff */
[----:B------:R-:W5:Y:S01]  /*1f5c0*/  LDL.LU R14, [R1+0x118] ;  /* 0x00011800010e7983 */ /* 0x000f620000300800 */
[----:B------:R-:W-:-:S05]  /*1f5d0*/  LEA R24, P6, R6, R27, 0x1 ;  /* 0x0000001b06187211 */ /* 0x000fca00078c08ff */
[----:B------:R0:W-:Y:S04]  /*1f5e0*/  STL [R1+0x2a7c], R24 ;  /* 0x002a7c1801007387 */ /* 0x0001e80000100800 */
[----:B------:R1:W-:Y:S01]  /*1f5f0*/  STL [R1+0x2a48], R23 ;  /* 0x002a481701007387 */ /* 0x0003e20000100800 */
[----:B0-----:R-:W-:Y:S02]  /*1f600*/  LEA R24, P5, R7, R27, 0x1 ;  /* 0x0000001b07187211 */ /* 0x001fe400078a08ff */
[-C--:B-1----:R-:W-:Y:S02]  /*1f610*/  LEA.HI.X.SX32 R23, R3, R12.reuse, 0x1, P3 ;  /* 0x0000000c03177211 */ /* 0x082fe400018f0eff */
[----:B------:R-:W5:Y:S04]  /*1f620*/  LDL.LU R3, [R1+0x114] ;  /* 0x0001140001037983 */ /* 0x000f680000300800 */
[----:B------:R-:W-:Y:S04]  /*1f630*/  STL [R1+0x2a84], R24 ;  /* 0x002a841801007387 */ /* 0x000fe80000100800 */
[----:B------:R0:W-:Y:S01]  /*1f640*/  STL [R1+0x2a50], R23 ;  /* 0x002a501701007387 */ /* 0x0001e20000100800 */
[----:B------:R-:W-:-:S03]  /*1f650*/  LEA.HI.X.SX32 R22, R22, R12, 0x1, P2 ;  /* 0x0000000c16167211 */ /* 0x000fc600010f0eff */
[----:B0-----:R-:W5:Y:S01]  /*1f660*/  LDL.LU R23, [R1+0x110] ;  /* 0x0001100001177983 */ /* 0x001f620000300800 */
[----:B------:R-:W-:-:S05]  /*1f670*/  LEA R24, P3, R8, R27, 0x1 ;  /* 0x0000001b08187211 */ /* 0x000fca00078608ff */
[----:B------:R3:W-:Y:S04]  /*1f680*/  STL [R1+0x2a8c], R24 ;  /* 0x002a8c1801007387 */ /* 0x0007e80000100800 */
[----:B------:R0:W-:Y:S01]  /*1f690*/  STL [R1+0x2a58], R22 ;  /* 0x002a581601007387 */ /* 0x0001e20000100800 */
[-C--:B---3--:R-:W-:Y:S02]  /*1f6a0*/  LEA R24, P2, R9, R27.reuse, 0x1 ;  /* 0x0000001b09187211 */ /* 0x088fe400078408ff */
[----:B0-----:R-:W-:Y:S02]  /*1f6b0*/  LEA.HI.X.SX32 R22, R4, R12, 0x1, P1 ;  /* 0x0000000c04167211 */ /* 0x001fe400008f0eff */
[----:B------:R-:W3:Y:S04]  /*1f6c0*/  LDL.LU R4, [R1+0x10c] ;  /* 0x00010c0001047983 */ /* 0x000ee80000300800 */
[----:B------:R0:W-:Y:S04]  /*1f6d0*/  STL [R1+0x2a94], R24 ;  /* 0x002a941801007387 */ /* 0x0001e80000100800 */
[----:B------:R1:W-:Y:S01]  /*1f6e0*/  STL [R1+0x2a60], R22 ;  /* 0x002a601601007387 */ /* 0x0003e20000100800 */
[----:B------:R-:W-:-:S02]  /*1f6f0*/  LEA R25, P1, R10, R27, 0x1 ;  /* 0x0000001b0a197211 */ /* 0x000fc400078208ff */
[-C--:B0-----:R-:W-:Y:S01]  /*1f700*/  LEA.HI.X.SX32 R24, R19, R12.reuse, 0x1, P0 ;  /* 0x0000000c13187211 */ /* 0x081fe200000f0eff */
[----:B-1----:R-:W3:Y:S04]  /*1f710*/  LDL.LU R22, [R1+0x108] ;  /* 0x0001080001167983 */ /* 0x002ee80000300800 */
[----:B------:R-:W-:Y:S04]  /*1f720*/  STL [R1+0x2a9c], R25 ;  /* 0x002a9c1901007387 */ /* 0x000fe80000100800 */
[----:B------:R0:W-:Y:S02]  /*1f730*/  STL [R1+0x2a68], R24 ;  /* 0x002a681801007387 */ /* 0x0001e40000100800 */
[----:B0-----:R-:W-:-:S02]  /*1f740*/  LEA.HI.X.SX32 R24, R5, R12, 0x1, P4 ;  /* 0x0000000c05187211 */ /* 0x001fc400020f0eff */
[----:B------:R-:W3:Y:S01]  /*1f750*/  LDL.LU R5, [R1+0x104] ;  /* 0x0001040001057983 */ /* 0x000ee20000300800 */
[-C--:B------:R-:W-:Y:S02]  /*1f760*/  LEA.HI.X.SX32 R6, R6, R12.reuse, 0x1, P6 ;  /* 0x0000000c06067211 */ /* 0x080fe400030f0eff */
[----:B------:R-:W-:Y:S02]  /*1f770*/  LEA.HI.X.SX32 R10, R10, R12, 0x1, P1 ;  /* 0x0000000c0a0a7211 */ /* 0x000fe400008f0eff */
[----:B--2---:R-:W-:-:S05]  /*1f780*/  LEA R19, P0, R11, R27, 0x1 ;  /* 0x0000001b0b137211 */ /* 0x004fca00078008ff */
[----:B------:R0:W-:Y:S04]  /*1f790*/  STL [R1+0x2aa4], R19 ;  /* 0x002aa41301007387 */ /* 0x0001e80000100800 */
[----:B------:R1:W-:Y:S01]  /*1f7a0*/  STL [R1+0x2a70], R24 ;  /* 0x002a701801007387 */ /* 0x0003e20000100800 */
[----:B0-----:R-:W-:-:S05]  /*1f7b0*/  LEA R19, P4, R18, R27, 0x1 ;  /* 0x0000001b12137211 */ /* 0x001fca00078808ff */
[----:B------:R-:W-:Y:S04]  /*1f7c0*/  STL [R1+0x2aac], R19 ;  /* 0x002aac1301007387 */ /* 0x000fe80000100800 */
[----:B------:R0:W-:Y:S01]  /*1f7d0*/  STL [R1+0x2a78], R6 ;  /* 0x002a780601007387 */ /* 0x0001e20000100800 */
[----:B-1----:R-:W-:-:S03]  /*1f7e0*/  LEA.HI.X.SX32 R24, R7, R12, 0x1, P5 ;  /* 0x0000000c07187211 */ /* 0x002fc600028f0eff */
[----:B0-----:R-:W2:Y:S01]  /*1f7f0*/  LDL.LU R6, [R1+0x100] ;  /* 0x0001000001067983 */ /* 0x001ea20000300800 */
[----:B----4-:R-:W-:-:S05]  /*1f800*/  LEA R19, P6, R13, R27, 0x1 ;  /* 0x0000001b0d137211 */ /* 0x010fca00078c08ff */
[----:B------:R0:W-:Y:S04]  /*1f810*/  STL [R1+0x2ab4], R19 ;  /* 0x002ab41301007387 */ /* 0x0001e80000100800 */
[----:B0-----:R-:W4:Y:S01]  /*1f820*/  LDL.LU R19, [R1+0xfc] ;  /* 0x0000fc0001137983 */ /* 0x001f220000300800 */
[----:B------:R-:W-:-:S03]  /*1f830*/  LEA R7, P5, R17, R27, 0x1 ;  /* 0x0000001b11077211 */ /* 0x000fc600078a08ff */
[----:B------:R0:W-:Y:S04]  /*1f840*/  STL [R1+0x2a80], R24 ;  /* 0x002a801801007387 */ /* 0x0001e80000100800 */
[----:B------:R1:W-:Y:S01]  /*1f850*/  STL [R1+0x2abc], R7 ;  /* 0x002abc0701007387 */ /* 0x0003e20000100800 */
[----:B0-----:R-:W-:-:S03]  /*1f860*/  LEA.HI.X.SX32 R24, R8, R12, 0x1, P3 ;  /* 0x0000000c08187211 */ /* 0x001fc600018f0eff */
[----:B-1----:R-:W4:Y:S04]  /*1f870*/  LDL.LU R7, [R1+0xf8] ;  /* 0x0000f80001077983 */ /* 0x002f280000300800 */
[----:B------:R0:W-:Y:S01]  /*1f880*/  STL [R1+0x2a88], R24 ;  /* 0x002a881801007387 */ /* 0x0001e20000100800 */
[----:B-----5:R-:W-:Y:S02]  /*1f890*/  LEA R8, P3, R16, R27, 0x1 ;  /* 0x0000001b10087211 */ /* 0x020fe400078608ff */
[----:B0-----:R-:W-:-:S03]  /*1f8a0*/  LEA.HI.X.SX32 R24, R9, R12, 0x1, P2 ;  /* 0x0000000c09187211 */ /* 0x001fc600010f0eff */
[----:B------:R0:W-:Y:S04]  /*1f8b0*/  STL [R1+0x2ac4], R8 ;  /* 0x002ac40801007387 */ /* 0x0001e80000100800 */
[----:B0-----:R-:W5:Y:S01]  /*1f8c0*/  LDL.LU R8, [R1+0xf4] ;  /* 0x0000f40001087983 */ /* 0x001f620000300800 */
[----:B------:R-:W-:-:S03]  /*1f8d0*/  LEA R9, P2, R15, R27, 0x1 ;  /* 0x0000001b0f097211 */ /* 0x000fc600078408ff */
[----:B------:R-:W-:Y:S04]  /*1f8e0*/  STL [R1+0x2a90], R24 ;  /* 0x002a901801007387 */ /* 0x000fe80000100800 */
[----:B------:R0:W-:Y:S04]  /*1f8f0*/  STL [R1+0x2acc], R9 ;  /* 0x002acc0901007387 */ /* 0x0001e80000100800 */
[----:B0-----:R-:W5:Y:S04]  /*1f900*/  LDL.LU R9, [R1+0xf0] ;  /* 0x0000f00001097983 */ /* 0x001f680000300800 */
[----:B------:R0:W-:Y:S01]  /*1f910*/  STL [R1+0x2a98], R10 ;  /* 0x002a980a01007387 */ /* 0x0001e20000100800 */
[----:B------:R-:W-:-:S02]  /*1f920*/  LEA R25, P1, R14, R27, 0x1 ;  /* 0x0000001b0e197211 */ /* 0x000fc400078208ff */
[----:B------:R-:W-:Y:S01]  /*1f930*/  LEA.HI.X.SX32 R24, R11, R12, 0x1, P0 ;  /* 0x0000000c0b187211 */ /* 0x000fe200000f0eff */
[----:B0-----:R-:W5:Y:S04]  /*1f940*/  LDL.LU R10, [R1+0xec] ;  /* 0x0000ec00010a7983 */ /* 0x001f680000300800 */
[----:B------:R0:W-:Y:S04]  /*1f950*/  STL [R1+0x2ad4], R25 ;  /* 0x002ad41901007387 */ /* 0x0001e80000100800 */
[----:B------:R-:W5:Y:S04]  /*1f960*/  LDL.LU R11, [R1+0xe8] ;  /* 0x0000e800010b7983 */ /* 0x000f680000300800 */
[----:B------:R1:W-:Y:S01]  /*1f970*/  STL [R1+0x2aa0], R24 ;  /* 0x002aa01801007387 */ /* 0x0003e20000100800 */
[----:B0-----:R-:W-:-:S05]  /*1f980*/  LEA R25, P0, R3, R27, 0x1 ;  /* 0x0000001b03197211 */ /* 0x001fca00078008ff */
[----:B------:R0:W-:Y:S01]  /*1f990*/  STL [R1+0x2adc], R25 ;  /* 0x002adc1901007387 */ /* 0x0001e20000100800 */
[----:B-1----:R-:W-:-:S03]  /*1f9a0*/  LEA.HI.X.SX32 R24, R18, R12, 0x1, P4 ;  /* 0x0000000c12187211 */ /* 0x002fc600020f0eff */
[----:B------:R-:W5:Y:S04]  /*1f9b0*/  LDL.LU R18, [R1+0xe4] ;  /* 0x0000e40001127983 */ /* 0x000f680000300800 */
[----:B------:R1:W-:Y:S01]  /*1f9c0*/  STL [R1+0x2aa8], R24 ;  /* 0x002aa81801007387 */ /* 0x0003e20000100800 */
[----:B0-----:R-:W-:Y:S02]  /*1f9d0*/  LEA R25, P4, R23, R27, 0x1 ;  /* 0x0000001b17197211 */ /* 0x001fe400078808ff */
[----:B-1----:R-:W-:-:S03]  /*1f9e0*/  LEA.HI.X.SX32 R24, R13, R12, 0x1, P6 ;  /* 0x0000000c0d187211 */ /* 0x002fc600030f0eff */
[----:B------:R3:W-:Y:S04]  /*1f9f0*/  STL [R1+0x2ae4], R25 ;  /* 0x002ae41901007387 */ /* 0x0007e80000100800 */
[----:B------:R-:W5:Y:S04]  /*1fa00*/  LDL.LU R13, [R1+0xe0] ;  /* 0x0000e000010d7983 */ /* 0x000f680000300800 */
[----:B------:R0:W-:Y:S01]  /*1fa10*/  STL [R1+0x2ab0], R24 ;  /* 0x002ab01801007387 */ /* 0x0001e20000100800 */
[----:B---3--:R-:W-:Y:S02]  /*1fa20*/  LEA R25, P6, R4, R27, 0x1 ;  /* 0x0000001b04197211 */ /* 0x008fe400078c08ff */
[----:B0-----:R-:W-:-:S03]  /*1fa30*/  LEA.HI.X.SX32 R24, R17, R12, 0x1, P5 ;  /* 0x0000000c11187211 */ /* 0x001fc600028f0eff */
[----:B------:R0:W-:Y:S04]  /*1fa40*/  STL [R1+0x2aec], R25 ;  /* 0x002aec1901007387 */ /* 0x0001e80000100800 */
[----:B------:R-:W3:Y:S04]  /*1fa50*/  LDL.LU R17, [R1+0xdc] ;  /* 0x0000dc0001117983 */ /* 0x000ee80000300800 */
[----:B------:R1:W-:Y:S01]  /*1fa60*/  STL [R1+0x2ab8], R24 ;  /* 0x002ab81801007387 */ /* 0x0003e20000100800 */
[----:B0-----:R-:W-:Y:S02]  /*1fa70*/  LEA R25, P5, R22, R27, 0x1 ;  /* 0x0000001b16197211 */ /* 0x001fe400078a08ff */
[----:B-1----:R-:W-:-:S03]  /*1fa80*/  LEA.HI.X.SX32 R24, R16, R12, 0x1, P3 ;  /* 0x0000000c10187211 */ /* 0x002fc600018f0eff */
[----:B------:R-:W-:Y:S04]  /*1fa90*/  STL [R1+0x2af4], R25 ;  /* 0x002af41901007387 */ /* 0x000fe80000100800 */
[----:B------:R-:W-:Y:S01]  /*1faa0*/  STL [R1+0x2ac0], R24 ;  /* 0x002ac01801007387 */ /* 0x000fe20000100800 */
[----:B------:R-:W-:-:S05]  /*1fab0*/  LEA R16, P3, R5, R27, 0x1 ;  /* 0x0000001b05107211 */ /* 0x000fca00078608ff */
[----:B------:R0:W-:Y:S04]  /*1fac0*/  STL [R1+0x2afc], R16 ;  /* 0x002afc1001007387 */ /* 0x0001e80000100800 */
[----:B0-----:R-:W3:Y:S01]  /*1fad0*/  LDL.LU R16, [R1+0xd8] ;  /* 0x0000d80001107983 */ /* 0x001ee20000300800 */
[-C--:B------:R-:W-:Y:S02]  /*1fae0*/  LEA.HI.X.SX32 R15, R15, R12.reuse, 0x1, P2 ;  /* 0x0000000c0f0f7211 */ /* 0x080fe400010f0eff */
[----:B------:R-:W-:-:S03]  /*1faf0*/  LEA.HI.X.SX32 R14, R14, R12, 0x1, P1 ;  /* 0x0000000c0e0e7211 */ /* 0x000fc600008f0eff */
[----:B------:R0:W-:Y:S01]  /*1fb00*/  STL [R1+0x2ac8], R15 ;  /* 0x002ac80f01007387 */ /* 0x0001e20000100800 */
[----:B------:R-:W-:-:S03]  /*1fb10*/  LEA.HI.X.SX32 R3, R3, R12, 0x1, P0 ;  /* 0x0000000c03037211 */ /* 0x000fc600000f0eff */
[----:B0-----:R-:W3:Y:S01]  /*1fb20*/  LDL.LU R15, [R1+0xd4] ;  /* 0x0000d400010f7983 */ /* 0x001ee20000300800 */
[----:B------:R-:W-:Y:S02]  /*1fb30*/  LEA.HI.X.SX32 R25, R23, R12, 0x1, P4 ;  /* 0x0000000c17197211 */ /* 0x000fe400020f0eff */
[----:B--2---:R-:W-:-:S05]  /*1fb40*/  LEA R24, P2, R6, R27, 0x1 ;  /* 0x0000001b06187211 */ /* 0x004fca00078408ff */
[----:B------:R-:W-:Y:S04]  /*1fb50*/  STL [R1+0x2b04], R24 ;  /* 0x002b041801007387 */ /* 0x000fe80000100800 */
[----:B------:R0:W-:Y:S04]  /*1fb60*/  STL [R1+0x2ad0], R14 ;  /* 0x002ad00e01007387 */ /* 0x0001e80000100800 */
[----:B0-----:R-:W2:Y:S01]  /*1fb70*/  LDL.LU R14, [R1+0xd0] ;  /* 0x0000d000010e7983 */ /* 0x001ea20000300800 */
[----:B----4-:R-:W-:-:S05]  /*1fb80*/  LEA R24, P1, R19, R27, 0x1 ;  /* 0x0000001b13187211 */ /* 0x010fca00078208ff */
[----:B------:R0:W-:Y:S04]  /*1fb90*/  STL [R1+0x2b0c], R24 ;  /* 0x002b0c1801007387 */ /* 0x0001e80000100800 */
[----:B------:R1:W-:Y:S01]  /*1fba0*/  STL [R1+0x2ad8], R3 ;  /* 0x002ad80301007387 */ /* 0x0003e20000100800 */
[----:B0-----:R-:W-:-:S03]  /*1fbb0*/  LEA R24, P0, R7, R27, 0x1 ;  /* 0x0000001b07187211 */ /* 0x001fc600078008ff */
[----:B-1----:R-:W4:Y:S04]  /*1fbc0*/  LDL.LU R3, [R1+0xcc] ;  /* 0x0000cc0001037983 */ /* 0x002f280000300800 */
[----:B------:R0:W-:Y:S04]  /*1fbd0*/  STL [R1+0x2b14], R24 ;  /* 0x002b141801007387 */ /* 0x0001e80000100800 */
[----:B------:R-:W-:Y:S01]  /*1fbe0*/  STL [R1+0x2ae0], R25 ;  /* 0x002ae01901007387 */ /* 0x000fe20000100800 */
[----:B0-----:R-:W-:-:S03]  /*1fbf0*/  LEA.HI.X.SX32 R24, R4, R12, 0x1, P6 ;  /* 0x0000000c04187211 */ /* 0x001fc600030f0eff */
[----:B------:R-:W4:Y:S01]  /*1fc00*/  LDL.LU R4, [R1+0xc8] ;  /* 0x0000c80001047983 */ /* 0x000f220000300800 */
[----:B-----5:R-:W-:-:S05]  /*1fc10*/  LEA R23, P4, R8, R27, 0x1 ;  /* 0x0000001b08177211 */ /* 0x020fca00078808ff */
[----:B------:R0:W-:Y:S04]  /*1fc20*/  STL [R1+0x2b1c], R23 ;  /* 0x002b1c1701007387 */ /* 0x0001e80000100800 */
[----:B------:R1:W-:Y:S01]  /*1fc30*/  STL [R1+0x2ae8], R24 ;  /* 0x002ae81801007387 */ /* 0x0003e20000100800 */
[----:B0-----:R-:W-:Y:S02]  /*1fc40*/  LEA R23, P6, R9, R27, 0x1 ;  /* 0x0000001b09177211 */ /* 0x001fe400078c08ff */
[----:B-1----:R-:W-:-:S03]  /*1fc50*/  LEA.HI.X.SX32 R24, R22, R12, 0x1, P5 ;  /* 0x0000000c16187211 */ /* 0x002fc600028f0eff */
[----:B------:R0:W-:Y:S01]  /*1fc60*/  STL [R1+0x2b24], R23 ;  /* 0x002b241701007387 */ /* 0x0001e20000100800 */
[----:B------:R-:W-:-:S03]  /*1fc70*/  LEA R22, P5, R10, R27, 0x1 ;  /* 0x0000001b0a167211 */ /* 0x000fc600078a08ff */
[----:B0-----:R-:W5:Y:S04]  /*1fc80*/  LDL.LU R23, [R1+0xc4] ;  /* 0x0000c40001177983 */ /* 0x001f680000300800 */
        /* <DEDUP_REMOVED lines=10> */
[----:B------:R0:W-:Y:S01]  /*1fd30*/  STL [R1+0x2b00], R24 ;  /* 0x002b001801007387 */ /* 0x0001e20000100800 */
[----:B------:R-:W-:-:S03]  /*1fd40*/  LEA.HI.X.SX32 R19, R19, R12, 0x1, P1 ;  /* 0x0000000c13137211 */ /* 0x000fc600008f0eff */
[----:B------:R1:W-:Y:S01]  /*1fd50*/  STL [R1+0x2b3c], R22 ;  /* 0x002b3c1601007387 */ /* 0x0003e20000100800 */
[----:B0-----:R-:W-:-:S03]  /*1fd60*/  LEA R24, P1, R13, R27, 0x1 ;  /* 0x0000001b0d187211 */ /* 0x001fc600078208ff */
[----:B-1----:R-:W5:Y:S04]  /*1fd70*/  LDL.LU R22, [R1+0xb8] ;  /* 0x0000b80001167983 */ /* 0x002f680000300800 */
[----:B------:R0:W-:Y:S04]  /*1fd80*/  STL [R1+0x2b08], R19 ;  /* 0x002b081301007387 */ /* 0x0001e80000100800 */
[----:B------:R3:W-:Y:S01]  /*1fd90*/  STL [R1+0x2b44], R24 ;  /* 0x002b441801007387 */ /* 0x0007e20000100800 */
[----:B0-----:R-:W-:-:S03]  /*1fda0*/  LEA.HI.X.SX32 R19, R7, R12, 0x1, P0 ;  /* 0x0000000c07137211 */ /* 0x001fc600000f0eff */
[----:B------:R-:W5:Y:S01]  /*1fdb0*/  LDL.LU R7, [R1+0xb4] ;  /* 0x0000b40001077983 */ /* 0x000f620000300800 */
[----:B---3--:R-:W-:-:S03]  /*1fdc0*/  LEA R24, P0, R17, R27, 0x1 ;  /* 0x0000001b11187211 */ /* 0x008fc600078008ff */
[----:B------:R0:W-:Y:S04]  /*1fdd0*/  STL [R1+0x2b10], R19 ;  /* 0x002b101301007387 */ /* 0x0001e80000100800 */
[----:B------:R-:W-:Y:S01]  /*1fde0*/  STL [R1+0x2b4c], R24 ;  /* 0x002b4c1801007387 */ /* 0x000fe20000100800 */
[----:B0-----:R-:W-:-:S05]  /*1fdf0*/  LEA.HI.X.SX32 R19, R8, R12, 0x1, P4 ;  /* 0x0000000c08137211 */ /* 0x001fca00020f0eff */
[----:B------:R0:W-:Y:S04]  /*1fe00*/  STL [R1+0x2b18], R19 ;  /* 0x002b181301007387 */ /* 0x0001e80000100800 */
[----:B0-----:R-:W3:Y:S01]  /*1fe10*/  LDL.LU R19, [R1+0xb0] ;  /* 0x0000b00001137983 */ /* 0x001ee20000300800 */
[----:B------:R-:W-:-:S05]  /*1fe20*/  LEA R8, P4, R16, R27, 0x1 ;  /* 0x0000001b10087211 */ /* 0x000fca00078808ff */
[----:B------:R0:W-:Y:S04]  /*1fe30*/  STL [R1+0x2b54], R8 ;  /* 0x002b540801007387 */ /* 0x0001e80000100800 */
[----:B0-----:R-:W3:Y:S01]  /*1fe40*/  LDL.LU R8, [R1+0xac] ;  /* 0x0000ac0001087983 */ /* 0x001ee20000300800 */
[----:B------:R-:W-:Y:S02]  /*1fe50*/  LEA.HI.X.SX32 R24, R9, R12, 0x1, P6 ;  /* 0x0000000c09187211 */ /* 0x000fe400030f0eff */
[----:B------:R-:W-:-:S03]  /*1fe60*/  LEA R9, P6, R15, R27, 0x1 ;  /* 0x0000001b0f097211 */ /* 0x000fc600078c08ff */
[----:B------:R0:W-:Y:S01]  /*1fe70*/  STL [R1+0x2b20], R24 ;  /* 0x002b201801007387 */ /* 0x0001e20000100800 */
[----:B------:R-:W-:-:S03]  /*1fe80*/  LEA.HI.X.SX32 R11, R11, R12, 0x1, P3 ;  /* 0x0000000c0b0b7211 */ /* 0x000fc600018f0eff */
[----:B------:R1:W-:Y:S01]  /*1fe90*/  STL [R1+0x2b5c], R9 ;  /* 0x002b5c0901007387 */ /* 0x0003e20000100800 */
[----:B0-----:R-:W-:-:S03]  /*1fea0*/  LEA.HI.X.SX32 R24, R10, R12, 0x1, P5 ;  /* 0x0000000c0a187211 */ /* 0x001fc600028f0eff */
[----:B-1----:R-:W3:Y:S04]  /*1feb0*/  LDL.LU R9, [R1+0xa8] ;  /* 0x0000a80001097983 */ /* 0x002ee80000300800 */
[----:B------:R-:W-:Y:S01]  /*1fec0*/  STL [R1+0x2b28], R24 ;  /* 0x002b281801007387 */ /* 0x000fe20000100800 */
[----:B------:R-:W-:Y:S02]  /*1fed0*/  LEA.HI.X.SX32 R25, R18, R12, 0x1, P2 ;  /* 0x0000000c12197211 */ /* 0x000fe400010f0eff */
[----:B--2---:R-:W-:-:S05]  /*1fee0*/  LEA R10, P5, R14, R27, 0x1 ;  /* 0x0000001b0e0a7211 */ /* 0x004fca00078a08ff */
[----:B------:R0:W-:Y:S04]  /*1fef0*/  STL [R1+0x2b64], R10 ;  /* 0x002b640a01007387 */ /* 0x0001e80000100800 */
[----:B0-----:R-:W2:Y:S04]  /*1ff00*/  LDL.LU R10, [R1+0xa4] ;  /* 0x0000a400010a7983 */ /* 0x001ea80000300800 */
[----:B------:R0:W-:Y:S01]  /*1ff10*/  STL [R1+0x2b30], R11 ;  /* 0x002b300b01007387 */ /* 0x0001e20000100800 */
[----:B----4-:R-:W-:-:S03]  /*1ff20*/  LEA R24, P3, R3, R27, 0x1 ;  /* 0x0000001b03187211 */ /* 0x010fc600078608ff */
[----:B0-----:R-:W4:Y:S04]  /*1ff30*/  LDL.LU R11, [R1+0xa0] ;  /* 0x0000a000010b7983 */ /* 0x001f280000300800 */
[----:B------:R0:W-:Y:S04]  /*1ff40*/  STL [R1+0x2b6c], R24 ;  /* 0x002b6c1801007387 */ /* 0x0001e80000100800 */
[----:B------:R-:W4:Y:S01]  /*1ff50*/  LDL.LU R18, [R1+0x9c] ;  /* 0x00009c0001127983 */ /* 0x000f220000300800 */
[----:B0-----:R-:W-:-:S03]  /*1ff60*/  LEA R24, P2, R4, R27, 0x1 ;  /* 0x0000001b04187211 */ /* 0x001fc600078408ff */
[----:B------:R0:W-:Y:S04]  /*1ff70*/  STL [R1+0x2b38], R25 ;  /* 0x002b381901007387 */ /* 0x0001e80000100800 */
[----:B------:R-:W-:Y:S01]  /*1ff80*/  STL [R1+0x2b74], R24 ;  /* 0x002b741801007387 */ /* 0x000fe20000100800 */
[----:B0-----:R-:W-:-:S03]  /*1ff90*/  LEA.HI.X.SX32 R25, R13, R12, 0x1, P1 ;  /* 0x0000000c0d197211 */ /* 0x001fc600008f0eff */
[----:B------:R-:W4:Y:S04]  /*1ffa0*/  LDL.LU R13, [R1+0x98] ;  /* 0x00009800010d7983 */ /* 0x000f280000300800 */
[----:B------:R0:W-:Y:S02]  /*1ffb0*/  STL [R1+0x2b40], R25 ;  /* 0x002b401901007387 */ /* 0x0001e40000100800 */
[----:B0-----:R-:W-:Y:S02]  /*1ffc0*/  LEA.HI.X.SX32 R25, R17, R12, 0x1, P0 ;  /* 0x0000000c11197211 */ /* 0x001fe400000f0eff */
[----:B------:R-:W4:Y:S01]  /*1ffd0*/  LDL.LU R17, [R1+0x94] ;  /* 0x0000940001117983 */ /* 0x000f220000300800 */
[----:B-----5:R-:W-:-:S05]  /*1ffe0*/  LEA R24, P1, R23, R27, 0x1 ;  /* 0x0000001b17187211 */ /* 0x020fca00078208ff */
        /* <DEDUP_REMOVED lines=28> */
[----:B------:R-:W-:Y:S02]  /*201b0*/  LEA R24, P2, R8, R27, 0x1 ;  /* 0x0000001b08187211 */ /* 0x000fe400078408ff */
[----:B------:R-:W-:-:S03]  /*201c0*/  LEA.HI.X.SX32 R23, R5, R12, 0x1, P0 ;  /* 0x0000000c05177211 */ /* 0x000fc600000f0eff */
[----:B------:R0:W-:Y:S04]  /*201d0*/  STL [R1+0x2bac], R24 ;  /* 0x002bac1801007387 */ /* 0x0001e80000100800 */
[----:B------:R-:W-:Y:S04]  /*201e0*/  STL [R1+0x2b78], R25 ;  /* 0x002b781901007387 */ /* 0x000fe80000100800 */
[----:B------:R-:W3:Y:S01]  /*201f0*/  LDL.LU R5, [R1+0x7c] ;  /* 0x00007c0001057983 */ /* 0x000ee20000300800 */
[----:B0-----:R-:W-:-:S05]  /*20200*/  LEA R24, P1, R9, R27, 0x1 ;  /* 0x0000001b09187211 */ /* 0x001fca00078208ff */
[----:B------:R0:W-:Y:S04]  /*20210*/  STL [R1+0x2bb4], R24 ;  /* 0x002bb41801007387 */ /* 0x0001e80000100800 */
[----:B------:R4:W-:Y:S01]  /*20220*/  STL [R1+0x2b80], R23 ;  /* 0x002b801701007387 */ /* 0x0009e20000100800 */
[-C--:B------:R-:W-:Y:S02]  /*20230*/  LEA.HI.X.SX32 R22, R22, R12.reuse, 0x1, P6 ;  /* 0x0000000c16167211 */ /* 0x080fe400030f0eff */
[----:B0-----:R-:W-:Y:S02]  /*20240*/  LEA.HI.X.SX32 R24, R6, R12, 0x1, P4 ;  /* 0x0000000c06187211 */ /* 0x001fe400020f0eff */
[----:B--2---:R-:W-:-:S05]  /*20250*/  LEA R25, P0, R10, R27, 0x1 ;  /* 0x0000001b0a197211 */ /* 0x004fca00078008ff */
[----:B------:R-:W-:Y:S04]  /*20260*/  STL [R1+0x2bbc], R25 ;  /* 0x002bbc1901007387 */ /* 0x000fe80000100800 */
[----:B------:R-:W2:Y:S01]  /*20270*/  LDL.LU R6, [R1+0x78] ;  /* 0x0000780001067983 */ /* 0x000ea20000300800 */
[----:B----4-:R-:W-:-:S03]  /*20280*/  LEA R23, P4, R11, R27, 0x1 ;  /* 0x0000001b0b177211 */ /* 0x010fc600078808ff */
[----:B------:R0:W-:Y:S04]  /*20290*/  STL [R1+0x2b88], R24 ;  /* 0x002b881801007387 */ /* 0x0001e80000100800 */
[----:B------:R1:W-:Y:S01]  /*202a0*/  STL [R1+0x2bc4], R23 ;  /* 0x002bc41701007387 */ /* 0x0003e20000100800 */
[----:B0-----:R-:W-:-:S03]  /*202b0*/  LEA R24, P6, R18, R27, 0x1 ;  /* 0x0000001b12187211 */ /* 0x001fc600078c08ff */
[----:B------:R0:W-:Y:S01]  /*202c0*/  STL [R1+0x2b90], R22 ;  /* 0x002b901601007387 */ /* 0x0001e20000100800 */
[----:B-1----:R-:W-:-:S03]  /*202d0*/  LEA.HI.X.SX32 R23, R7, R12, 0x1, P5 ;  /* 0x0000000c07177211 */ /* 0x002fc600028f0eff */
[----:B------:R-:W-:Y:S04]  /*202e0*/  STL [R1+0x2bcc], R24 ;  /* 0x002bcc1801007387 */ /* 0x000fe80000100800 */
[----:B------:R-:W4:Y:S04]  /*202f0*/  LDL.LU R7, [R1+0x74] ;  /* 0x0000740001077983 */ /* 0x000f280000300800 */
[----:B------:R1:W-:Y:S01]  /*20300*/  STL [R1+0x2b98], R23 ;  /* 0x002b981701007387 */ /* 0x0003e20000100800 */
[----:B0-----:R-:W-:Y:S02]  /*20310*/  LEA R22, P5, R13, R27, 0x1 ;  /* 0x0000001b0d167211 */ /* 0x001fe400078a08ff */
[----:B-1----:R-:W-:-:S03]  /*20320*/  LEA.HI.X.SX32 R23, R19, R12, 0x1, P3 ;  /* 0x0000000c13177211 */ /* 0x002fc600018f0eff */
[----:B------:R0:W-:Y:S01]  /*20330*/  STL [R1+0x2bd4], R22 ;  /* 0x002bd41601007387 */ /* 0x0001e20000100800 */
[----:B------:R-:W-:-:S03]  /*20340*/  LEA.HI.X.SX32 R19, R8, R12, 0x1, P2 ;  /* 0x0000000c08137211 */ /* 0x000fc600010f0eff */
[----:B------:R-:W-:Y:S04]  /*20350*/  STL [R1+0x2ba0], R23 ;  /* 0x002ba01701007387 */ /* 0x000fe80000100800 */
[----:B------:R-:W4:Y:S01]  /*20360*/  LDL.LU R8, [R1+0x70] ;  /* 0x0000700001087983 */ /* 0x000f220000300800 */
[----:B0-----:R-:W-:-:S05]  /*20370*/  LEA R22, P3, R17, R27, 0x1 ;  /* 0x0000001b11167211 */ /* 0x001fca00078608ff */
[----:B------:R-:W-:Y:S04]  /*20380*/  STL [R1+0x2bdc], R22 ;  /* 0x002bdc1601007387 */ /* 0x000fe80000100800 */
        /* <DEDUP_REMOVED lines=15> */
[----:B------:R1:W-:Y:S04]  /*20480*/  STL [R1+0x2bc0], R19 ;  /* 0x002bc01301007387 */ /* 0x0003e80000100800 */
[----:B------:R-:W5:Y:S01]  /*20490*/  LDL.LU R28, [R1+0x60] ;  /* 0x00006000011c7983 */ /* 0x000f620000300800 */
[----:B0-----:R-:W-:-:S02]  /*204a0*/  LEA R22, P4, R3, R27, 0x1 ;  /* 0x0000001b03167211 */ /* 0x001fc400078808ff */
[----:B-1----:R-:W-:-:S03]  /*204b0*/  LEA.HI.X.SX32 R19, R18, R12, 0x1, P6 ;  /* 0x0000000c12137211 */ /* 0x002fc600030f0eff */
[----:B------:R-:W-:Y:S04]  /*204c0*/  STL [R1+0x2bfc], R22 ;  /* 0x002bfc1601007387 */ /* 0x000fe80000100800 */
[----:B------:R-:W5:Y:S04]  /*204d0*/  LDL.LU R26, [R1+0x5c] ;  /* 0x00005c00011a7983 */ /* 0x000f680000300800 */
[----:B------:R-:W-:Y:S04]  /*204e0*/  STL [R1+0x2bc8], R19 ;  /* 0x002bc81301007387 */ /* 0x000fe80000100800 */
[----:B------:R-:W5:Y:S01]  /*204f0*/  LDL.LU R25, [R1+0x58] ;  /* 0x0000580001197983 */ /* 0x000f620000300800 */
[----:B---3--:R-:W-:-:S02]  /*20500*/  LEA R18, P6, R4, R27, 0x1 ;  /* 0x0000001b04127211 */ /* 0x008fc400078c08ff */
[----:B------:R-:W-:-:S03]  /*20510*/  LEA.HI.X.SX32 R13, R13, R12, 0x1, P5 ;  /* 0x0000000c0d0d7211 */ /* 0x000fc600028f0eff */
[----:B------:R-:W-:Y:S04]  /*20520*/  STL [R1+0x2c04], R18 ;  /* 0x002c041201007387 */ /* 0x000fe80000100800 */
[----:B------:R-:W3:Y:S04]  /*20530*/  LDL.LU R24, [R1+0x54] ;  /* 0x0000540001187983 */ /* 0x000ee80000300800 */
[----:B------:R0:W-:Y:S04]  /*20540*/  STL [R1+0x2bd0], R13 ;  /* 0x002bd00d01007387 */ /* 0x0001e80000100800 */
[----:B0-----:R-:W3:Y:S01]  /*20550*/  LDL.LU R13, [R1+0x50] ;  /* 0x00005000010d7983 */ /* 0x001ee20000300800 */
[----:B------:R-:W-:-:S02]  /*20560*/  LEA R19, P5, R5, R27, 0x1 ;  /* 0x0000001b05137211 */ /* 0x000fc400078a08ff */
[----:B------:R-:W-:-:S03]  /*20570*/  LEA.HI.X.SX32 R18, R17, R12, 0x1, P3 ;  /* 0x0000000c11127211 */ /* 0x000fc600018f0eff */
[----:B------:R0:W-:Y:S04]  /*20580*/  STL [R1+0x2c0c], R19 ;  /* 0x002c0c1301007387 */ /* 0x0001e80000100800 */
[----:B------:R-:W3:Y:S04]  /*20590*/  LDL.LU R23, [R1+0x4c] ;  /* 0x00004c0001177983 */ /* 0x000ee80000300800 */
[----:B------:R1:W-:Y:S04]  /*205a0*/  STL [R1+0x2bd8], R18 ;  /* 0x002bd81201007387 */ /* 0x0003e80000100800 */
[----:B------:R-:W3:Y:S04]  /*205b0*/  LDL.LU R22, [R1+0x48] ;  /* 0x0000480001167983 */ /* 0x000ee80000300800 */
[----:B0-----:R-:W3:Y:S01]  /*205c0*/  LDL.LU R19, [R1+0x3c] ;  /* 0x00003c0001137983 */ /* 0x001ee20000300800 */
[----:B------:R-:W-:-:S02]  /*205d0*/  LEA.HI.X.SX32 R15, R15, R12, 0x1, P1 ;  /* 0x0000000c0f0f7211 */ /* 0x000fc400008f0eff */
[-C--:B------:R-:W-:Y:S02]  /*205e0*/  LEA.HI.X.SX32 R14, R14, R12.reuse, 0x1, P0 ;  /* 0x0000000c0e0e7211 */ /* 0x080fe400000f0eff */
[-C--:B------:R-:W-:Y:S02]  /*205f0*/  LEA.HI.X.SX32 R3, R3, R12.reuse, 0x1, P4 ;  /* 0x0000000c03037211 */ /* 0x080fe400020f0eff */
[-C--:B------:R-:W-:Y:S02]  /*20600*/  LEA.HI.X.SX32 R4, R4, R12.reuse, 0x1, P6 ;  /* 0x0000000c04047211 */ /* 0x080fe400030f0eff */
[----:B------:R-:W-:Y:S02]  /*20610*/  LEA.HI.X.SX32 R5, R5, R12, 0x1, P5 ;  /* 0x0000000c05057211 */ /* 0x000fe400028f0eff */
[----:B--2---:R-:W-:-:S05]  /*20620*/  LEA R17, P3, R6, R27, 0x1 ;  /* 0x0000001b06117211 */ /* 0x004fca00078608ff */
[----:B------:R0:W-:Y:S04]  /*20630*/  STL [R1+0x2c14], R17 ;  /* 0x002c141101007387 */ /* 0x0001e80000100800 */
[----:B-1----:R-:W2:Y:S01]  /*20640*/  LDL.LU R18, [R1+0x30] ;  /* 0x0000300001127983 */ /* 0x002ea20000300800 */
[----:B0-----:R-:W-:-:S05]  /*20650*/  LEA.HI.X.SX32 R17, R16, R12, 0x1, P2 ;  /* 0x0000000c10117211 */ /* 0x001fca00010f0eff */
[----:B------:R0:W-:Y:S01]  /*20660*/  STL [R1+0x2be0], R17 ;  /* 0x002be01101007387 */ /* 0x0001e20000100800 */
[----:B----4-:R-:W-:-:S03]  /*20670*/  LEA R16, P2, R7, R27, 0x1 ;  /* 0x0000001b07107211 */ /* 0x010fc600078408ff */
[----:B0-----:R-:W4:Y:S04]  /*20680*/  LDL.LU R17, [R1+0x20] ;  /* 0x0000200001117983 */ /* 0x001f280000300800 */
[----:B------:R0:W-:Y:S04]  /*20690*/  STL [R1+0x2c1c], R16 ;  /* 0x002c1c1001007387 */ /* 0x0001e80000100800 */
[----:B0-----:R-:W2:Y:S04]  /*206a0*/  LDL.LU R16, [R1+0x18] ;  /* 0x0000180001107983 */ /* 0x001ea80000300800 */
[----:B------:R0:W-:Y:S02]  /*206b0*/  STL [R1+0x2be8], R15 ;  /* 0x002be80f01007387 */ /* 0x0001e40000100800 */
[----:B0-----:R-:W-:-:S05]  /*206c0*/  LEA R15, P1, R8, R27, 0x1 ;  /* 0x0000001b080f7211 */ /* 0x001fca00078208ff */
[----:B------:R0:W-:Y:S04]  /*206d0*/  STL [R1+0x2c24], R15 ;  /* 0x002c240f01007387 */ /* 0x0001e80000100800 */
[----:B0-----:R-:W2:Y:S04]  /*206e0*/  LDL.LU R15, [R1+0x8] ;  /* 0x00000800010f7983 */ /* 0x001ea80000300800 */
[----:B------:R0:W-:Y:S02]  /*206f0*/  STL [R1+0x2bf0], R14 ;  /* 0x002bf00e01007387 */ /* 0x0001e40000100800 */
[----:B0-----:R-:W-:-:S05]  /*20700*/  LEA R14, P0, R9, R27, 0x1 ;  /* 0x0000001b090e7211 */ /* 0x001fca00078008ff */
[----:B------:R0:W-:Y:S04]  /*20710*/  STL [R1+0x2c2c], R14 ;  /* 0x002c2c0e01007387 */ /* 0x0001e80000100800 */
[----:B0-----:R-:W4:Y:S04]  /*20720*/  LDL.LU R14, [R1] ;  /* 0x00000000010e7983 */ /* 0x001f280000300800 */
[----:B------:R5:W-:Y:S02]  /*20730*/  STL [R1+0x2bf8], R3 ;  /* 0x002bf80301007387 */ /* 0x000be40000100800 */
[----:B-----5:R-:W-:-:S05]  /*20740*/  LEA R3, P4, R10, R27, 0x1 ;  /* 0x0000001b0a037211 */ /* 0x020fca00078808ff */
[----:B------:R0:W-:Y:S04]  /*20750*/  STL [R1+0x2c34], R3 ;  /* 0x002c340301007387 */ /* 0x0001e80000100800 */
[----:B0-----:R-:W5:Y:S04]  /*20760*/  LDL.LU R3, [R1+0x3210] ;  /* 0x0032100001037983 */ /* 0x001f680000300800 */
[----:B------:R0:W-:Y:S02]  /*20770*/  STL [R1+0x2c00], R4 ;  /* 0x002c000401007387 */ /* 0x0001e40000100800 */
[----:B0-----:R-:W-:-:S05]  /*20780*/  LEA R4, P6, R11, R27, 0x1 ;  /* 0x0000001b0b047211 */ /* 0x001fca00078c08ff */
[----:B------:R0:W-:Y:S01]  /*20790*/  STL [R1+0x2c3c], R4 ;  /* 0x002c3c0401007387 */ /* 0x0001e20000100800 */
[----:B------:R-:W-:-:S03]  /*207a0*/  LEA.HI.X.SX32 R6, R6, R12, 0x1, P3 ;  /* 0x0000000c06067211 */ /* 0x000fc600018f0eff */
        /* <DEDUP_REMOVED lines=17> */
[----:B---3--:R-:W-:-:S05]  /*208c0*/  LEA R8, P1, R24, R27, 0x1 ;  /* 0x0000001b18087211 */ /* 0x008fca00078208ff */
[----:B------:R0:W-:Y:S01]  /*208d0*/  STL [R1+0x2c5c], R8 ;  /* 0x002c5c0801007387 */ /* 0x0001e20000100800 */
[----:B------:R-:W-:-:S03]  /*208e0*/  LEA.HI.X.SX32 R10, R10, R12, 0x1, P4 ;  /* 0x0000000c0a0a7211 */ /* 0x000fc600020f0eff */
[----:B0-----:R-:W3:Y:S04]  /*208f0*/  LDL.LU R8, [R1+0x31fc] ;  /* 0x0031fc0001087983 */ /* 0x001ee80000300800 */
        /* <DEDUP_REMOVED lines=8> */
[----:B0-----:R-:W3:Y:S04]  /*20980*/  LDL.LU R10, [R1+0x31f4] ;  /* 0x0031f400010a7983 */ /* 0x001ee80000300800 */
[----:B------:R0:W-:Y:S02]  /*20990*/  STL [R1+0x2c38], R11 ;  /* 0x002c380b01007387 */ /* 0x0001e40000100800 */
[----:B0-----:R-:W-:-:S05]  /*209a0*/  LEA R11, P6, R22, R27, 0x1 ;  /* 0x0000001b160b7211 */ /* 0x001fca00078c08ff */
[----:B------:R0:W-:Y:S04]  /*209b0*/  STL [R1+0x2c74], R11 ;  /* 0x002c740b01007387 */ /* 0x0001e80000100800 */
[----:B0-----:R-:W5:Y:S01]  /*209c0*/  LDL.LU R11, [R1+0x31f0] ;  /* 0x0031f000010b7983 */ /* 0x001f620000300800 */
[-C--:B------:R-:W-:Y:S02]  /*209d0*/  LEA.HI.X.SX32 R28, R28, R12.reuse, 0x1, P5 ;  /* 0x0000000c1c1c7211 */ /* 0x080fe400028f0eff */
[----:B------:R-:W-:-:S03]  /*209e0*/  LEA.HI.X.SX32 R26, R26, R12, 0x1, P3 ;  /* 0x0000000c1a1a7211 */ /* 0x000fc600018f0eff */
[----:B------:R0:W-:Y:S02]  /*209f0*/  STL [R1+0x2c40], R28 ;  /* 0x002c401c01007387 */ /* 0x0001e40000100800 */
[----:B0-----:R-:W-:-:S05]  /*20a00*/  LEA R28, P5, R19, R27, 0x1 ;  /* 0x0000001b131c7211 */ /* 0x001fca00078a08ff */
[----:B------:R2:W-:Y:S04]  /*20a10*/  STL [R1+0x2c7c], R28 ;  /* 0x002c7c1c01007387 */ /* 0x0005e80000100800 */
[----:B------:R0:W-:Y:S01]  /*20a20*/  STL [R1+0x2c48], R26 ;  /* 0x002c481a01007387 */ /* 0x0001e20000100800 */
[----:B--2---:R-:W-:Y:S02]  /*20a30*/  LEA R28, P3, R18, R27, 0x1 ;  /* 0x0000001b121c7211 */ /* 0x004fe400078608ff */
[----:B0-----:R-:W-:-:S03]  /*20a40*/  LEA.HI.X.SX32 R26, R25, R12, 0x1, P2 ;  /* 0x0000000c191a7211 */ /* 0x001fc600010f0eff */
[----:B------:R4:W-:Y:S01]  /*20a50*/  STL [R1+0x2c84], R28 ;  /* 0x002c841c01007387 */ /* 0x0009e20000100800 */
[----:B------:R-:W-:-:S03]  /*20a60*/  LEA.HI.X.SX32 R25, R24, R12, 0x1, P1 ;  /* 0x0000000c18197211 */ /* 0x000fc600008f0eff */
[----:B------:R0:W-:Y:S01]  /*20a70*/  STL [R1+0x2c50], R26 ;  /* 0x002c501a01007387 */ /* 0x0001e20000100800 */
[----:B------:R-:W-:Y:S02]  /*20a80*/  LEA.HI.X.SX32 R24, R13, R12, 0x1, P0 ;  /* 0x0000000c0d187211 */ /* 0x000fe400000f0eff */
[-C--:B----4-:R-:W-:Y:S02]  /*20a90*/  LEA R28, P2, R17, R27.reuse, 0x1 ;  /* 0x0000001b111c7211 */ /* 0x090fe400078408ff */
[----:B0-----:R-:W-:-:S03]  /*20aa0*/  LEA R26, P1, R16, R27, 0x1 ;  /* 0x0000001b101a7211 */ /* 0x001fc600078208ff */
[----:B------:R-:W-:Y:S04]  /*20ab0*/  STL [R1+0x2c8c], R28 ;  /* 0x002c8c1c01007387 */ /* 0x000fe80000100800 */
[----:B------:R0:W-:Y:S04]  /*20ac0*/  STL [R1+0x2c58], R25 ;  /* 0x002c581901007387 */ /* 0x0001e80000100800 */
[----:B------:R-:W-:Y:S04]  /*20ad0*/  STL [R1+0x2c94], R26 ;  /* 0x002c941a01007387 */ /* 0x000fe80000100800 */
[----:B------:R-:W2:Y:S01]  /*20ae0*/  LDL.LU R13, [R1+0x440] ;  /* 0x00044000010d7983 */ /* 0x000ea20000300800 */
[----:B0-----:R-:W-:-:S03]  /*20af0*/  LEA R25, P0, R15, R27, 0x1 ;  /* 0x0000001b0f197211 */ /* 0x001fc600078008ff */
[----:B------:R0:W-:Y:S01]  /*20b00*/  STL [R1+0x2c60], R24 ;  /* 0x002c601801007387 */ /* 0x0001e20000100800 */
[----:B------:R-:W-:-:S03]  /*20b10*/  LEA.HI.X.SX32 R22, R22, R12, 0x1, P6 ;  /* 0x0000000c16167211 */ /* 0x000fc600030f0eff */
[----:B------:R-:W-:Y:S01]  /*20b20*/  STL [R1+0x2c9c], R25 ;  /* 0x002c9c1901007387 */ /* 0x000fe20000100800 */
[----:B0-----:R-:W-:Y:S02]  /*20b30*/  LEA.HI.X.SX32 R24, R23, R12, 0x1, P4 ;  /* 0x0000000c17187211 */ /* 0x001fe400020f0eff */
[----:B------:R-:W-:-:S03]  /*20b40*/  LEA R23, P4, R14, R27, 0x1 ;  /* 0x0000001b0e177211 */ /* 0x000fc600078808ff */
[----:B------:R-:W-:Y:S04]  /*20b50*/  STL [R1+0x2c68], R24 ;  /* 0x002c681801007387 */ /* 0x000fe80000100800 */
[----:B------:R-:W-:Y:S04]  /*20b60*/  STL [R1+0x2ca4], R23 ;  /* 0x002ca41701007387 */ /* 0x000fe80000100800 */
[----:B------:R0:W-:Y:S02]  /*20b70*/  STL [R1+0x2c70], R22 ;  /* 0x002c701601007387 */ /* 0x0001e40000100800 */
[----:B0-----:R-:W-:-:S02]  /*20b80*/  LEA.HI.X.SX32 R22, R19, R12, 0x1, P5 ;  /* 0x0000000c13167211 */ /* 0x001fc400028f0eff */
[-C--:B---3--:R-:W-:Y:S02]  /*20b90*/  LEA R19, P5, R10, R27.reuse, 0x1 ;  /* 0x0000001b0a137211 */ /* 0x088fe400078a08ff */
[----:B-----5:R-:W-:-:S05]  /*20ba0*/  LEA R23, P6, R11, R27, 0x1 ;  /* 0x0000001b0b177211 */ /* 0x020fca00078c08ff */
[----:B------:R0:W-:Y:S04]  /*20bb0*/  STL [R1+0x2cac], R23 ;  /* 0x002cac1701007387 */ /* 0x0001e80000100800 */
[----:B------:R-:W-:Y:S04]  /*20bc0*/  STL [R1+0x2c78], R22 ;  /* 0x002c781601007387 */ /* 0x000fe80000100800 */
[----:B------:R-:W3:Y:S04]  /*20bd0*/  LDL.LU R24, [R1+0x448] ;  /* 0x0004480001187983 */ /* 0x000ee80000300800 */
[----:B------:R1:W-:Y:S04]  /*20be0*/  STL [R1+0x2cb4], R19 ;  /* 0x002cb41301007387 */ /* 0x0003e80000100800 */
[----:B0-----:R-:W4:Y:S01]  /*20bf0*/  LDL.LU R23, [R1+0x444] ;  /* 0x0004440001177983 */ /* 0x001f220000300800 */
[----:B------:R-:W-:-:S02]  /*20c00*/  LEA.HI.X.SX32 R18, R18, R12, 0x1, P3 ;  /* 0x0000000c12127211 */ /* 0x000fc400018f0eff */
[----:B------:R-:W-:-:S03]  /*20c10*/  LEA.HI.X.SX32 R17, R17, R12, 0x1, P2 ;  /* 0x0000000c11117211 */ /* 0x000fc600010f0eff */
[----:B------:R0:W-:Y:S01]  /*20c20*/  STL [R1+0x2c80], R18 ;  /* 0x002c801201007387 */ /* 0x0001e20000100800 */
[-C--:B-1----:R-:W-:Y:S02]  /*20c30*/  LEA R19, P2, R8, R27.reuse, 0x1 ;  /* 0x0000001b08137211 */ /* 0x082fe400078408ff */
[----:B0-----:R-:W-:-:S05]  /*20c40*/  LEA R18, P3, R9, R27, 0x1 ;  /* 0x0000001b09127211 */ /* 0x001fca00078608ff */
[----:B------:R0:W-:Y:S04]  /*20c50*/  STL [R1+0x2cbc], R18 ;  /* 0x002cbc1201007387 */ /* 0x0001e80000100800 */
[----:B------:R1:W-:Y:S01]  /*20c60*/  STL [R1+0x2c88], R17 ;  /* 0x002c881101007387 */ /* 0x0003e20000100800 */
[-C--:B------:R-:W-:Y:S02]  /*20c70*/  LEA.HI.X.SX32 R14, R14, R12.reuse, 0x1, P4 ;  /* 0x0000000c0e0e7211 */ /* 0x080fe400020f0eff */
[-C--:B0-----:R-:W-:Y:S02]  /*20c80*/  LEA.HI.X.SX32 R18, R16, R12.reuse, 0x1, P1 ;  /* 0x0000000c10127211 */ /* 0x081fe400008f0eff */
[----:B------:R-:W-:Y:S02]  /*20c90*/  LEA.HI.X.SX32 R16, R15, R12, 0x1, P0 ;  /* 0x0000000c0f107211 */ /* 0x000fe400000f0eff */
[-C--:B-1----:R-:W-:Y:S01]  /*20ca0*/  LEA R17, P1, R7, R27.reuse, 0x1 ;  /* 0x0000001b07117211 */ /* 0x082fe200078208ff */
[----:B------:R-:W-:Y:S01]  /*20cb0*/  STL [R1+0x2cc4], R19 ;  /* 0x002cc41301007387 */ /* 0x000fe20000100800 */
[----:B------:R-:W-:Y:S01]  /*20cc0*/  LEA R15, P0, R6, R27, 0x1 ;  /* 0x0000001b060f7211 */ /* 0x000fe200078008ff */
[----:B------:R-:W-:-:S02]  /*20cd0*/  IMAD R2, R2, c[0x0][0x190], RZ ;  /* 0x0000640002027a24 */ /* 0x000fc400078e02ff */
[----:B------:R-:W-:Y:S04]  /*20ce0*/  STL [R1+0x2c90], R18 ;  /* 0x002c901201007387 */ /* 0x000fe80000100800 */
[----:B------:R-:W-:Y:S04]  /*20cf0*/  STL [R1+0x2ccc], R17 ;  /* 0x002ccc1101007387 */ /* 0x000fe80000100800 */
[----:B------:R0:W-:Y:S04]  /*20d00*/  STL [R1+0x2c98], R16 ;  /* 0x002c981001007387 */ /* 0x0001e80000100800 */
[----:B------:R1:W-:Y:S01]  /*20d10*/  STL [R1+0x2cd0], R15 ;  /* 0x002cd00f01007387 */ /* 0x0003e20000100800 */
[----:B------:R-:W-:-:S03]  /*20d20*/  IMAD R0, R0, c[0x0][0x190], RZ ;  /* 0x0000640000007a24 */ /* 0x000fc600078e02ff */
[----:B------:R5:W-:Y:S01]  /*20d30*/  STL [R1+0x2ca0], R14 ;  /* 0x002ca00e01007387 */ /* 0x000be20000100800 */
[-C--:B0-----:R-:W-:Y:S02]  /*20d40*/  LEA R16, P4, R4, R27.reuse, 0x1 ;  /* 0x0000001b04107211 */ /* 0x081fe400078808ff */
[-C--:B-1----:R-:W-:Y:S02]  /*20d50*/  LEA.HI.X.SX32 R15, R11, R12.reuse, 0x1, P6 ;  /* 0x0000000c0b0f7211 */ /* 0x082fe400030f0eff */
[-C--:B------:R-:W-:Y:S02]  /*20d60*/  LEA.HI.X.SX32 R11, R10, R12.reuse, 0x1, P5 ;  /* 0x0000000c0a0b7211 */ /* 0x080fe400028f0eff */
[-C--:B-----5:R-:W-:Y:S01]  /*20d70*/  LEA R14, P6, R3, R27.reuse, 0x1 ;  /* 0x0000001b030e7211 */ /* 0x0a0fe200078c08ff */
[----:B------:R-:W-:Y:S01]  /*20d80*/  STL [R1+0x2cd4], R16 ;  /* 0x002cd41001007387 */ /* 0x000fe20000100800 */
[----:B------:R-:W-:Y:S02]  /*20d90*/  LEA R10, P5, R2, R27, 0x1 ;  /* 0x0000001b020a7211 */ /* 0x000fe400078a08ff */
[----:B------:R-:W-:Y:S01]  /*20da0*/  LEA.HI.X.SX32 R9, R9, R12, 0x1, P3 ;  /* 0x0000000c09097211 */ /* 0x000fe200018f0eff */
[----:B------:R-:W-:Y:S01]  /*20db0*/  STL [R1+0x2ca8], R15 ;  /* 0x002ca80f01007387 */ /* 0x000fe20000100800 */
[----:B------:R-:W-:-:S03]  /*20dc0*/  IMAD R29, R29, c[0x0][0x190], RZ ;  /* 0x000064001d1d7a24 */ /* 0x000fc600078e02ff */
[----:B------:R-:W-:Y:S04]  /*20dd0*/  STL [R1+0x2cd8], R14 ;  /* 0x002cd80e01007387 */ /* 0x000fe80000100800 */
[----:B------:R0:W-:Y:S04]  /*20de0*/  STL [R1+0x2cb0], R11 ;  /* 0x002cb00b01007387 */ /* 0x0001e80000100800 */
[----:B------:R1:W-:Y:S04]  /*20df0*/  STL [R1+0x2cdc], R10 ;  /* 0x002cdc0a01007387 */ /* 0x0003e80000100800 */
[----:B------:R5:W-:Y:S01]  /*20e00*/  STL [R1+0x2cb8], R9 ;  /* 0x002cb80901007387 */ /* 0x000be20000100800 */
[----:B0-----:R-:W-:-:S02]  /*20e10*/  LEA R11, P3, R0, R27, 0x1 ;  /* 0x0000001b000b7211 */ /* 0x001fc400078608ff */
[-C--:B-1----:R-:W-:Y:S02]  /*20e20*/  LEA.HI.X.SX32 R10, R8, R12.reuse, 0x1, P2 ;  /* 0x0000000c080a7211 */ /* 0x082fe400010f0eff */
[-C--:B------:R-:W-:Y:S02]  /*20e30*/  LEA.HI.X.SX32 R8, R7, R12.reuse, 0x1, P1 ;  /* 0x0000000c07087211 */ /* 0x080fe400008f0eff */
[-C--:B-----5:R-:W-:Y:S01]  /*20e40*/  LEA R9, P2, R5, R27.reuse, 0x1 ;  /* 0x0000001b05097211 */ /* 0x0a0fe200078408ff */
[----:B------:R-:W-:Y:S01]  /*20e50*/  STL [R1+0x2ce0], R11 ;  /* 0x002ce00b01007387 */ /* 0x000fe20000100800 */
[----:B------:R-:W-:Y:S02]  /*20e60*/  LEA R7, P1, R29, R27, 0x1 ;  /* 0x0000001b1d077211 */ /* 0x000fe400078208ff */
[-C--:B------:R-:W-:Y:S01]  /*20e70*/  LEA.HI.X.SX32 R6, R6, R12.reuse, 0x1, P0 ;  /* 0x0000000c06067211 */ /* 0x080fe200000f0eff */
[----:B------:R-:W-:Y:S01]  /*20e80*/  STL [R1+0x2cc0], R10 ;  /* 0x002cc00a01007387 */ /* 0x000fe20000100800 */
[-C--:B------:R-:W-:Y:S01]  /*20e90*/  LEA.HI.X.SX32 R4, R4, R12.reuse, 0x1, P4 ;  /* 0x0000000c04047211 */ /* 0x080fe200020f0eff */
[----:B------:R-:W-:Y:S01]  /*20ea0*/  IMAD.MOV.U32 R14, RZ, RZ, c[0x0][0x188] ;  /* 0x00006200ff0e7624 */ /* 0x000fe200078e00ff */
[-C--:B------:R-:W-:Y:S01]  /*20eb0*/  LEA.HI.X.SX32 R3, R3, R12.reuse, 0x1, P6 ;  /* 0x0000000c03037211 */ /* 0x080fe200030f0eff */
[----:B------:R-:W-:Y:S01]  /*20ec0*/  STL [R1+0x2ce4], R9 ;  /* 0x002ce40901007387 */ /* 0x000fe20000100800 */
[----:B------:R-:W-:-:S02]  /*20ed0*/  LEA.HI.X.SX32 R2, R2, R12, 0x1, P5 ;  /* 0x0000000c02027211 */ /* 0x000fc400028f0eff */
[----:B------:R-:W-:Y:S01]  /*20ee0*/  LEA.HI.X.SX32 R0, R0, R12, 0x1, P3 ;  /* 0x0000000c00007211 */ /* 0x000fe200018f0eff */
[----:B------:R-:W-:Y:S01]  /*20ef0*/  STL [R1+0x2cc8], R8 ;  /* 0x002cc80801007387 */ /* 0x000fe20000100800 */
[----:B------:R-:W-:-:S03]  /*20f00*/  IMAD R22, R14, 0x3f, RZ ;  /* 0x0000003f0e167824 */ /* 0x000fc600078e02ff */
[----:B------:R-:W-:Y:S04]  /*20f10*/  STL [R1+0x25e4], R7 ;  /* 0x0025e40701007387 */ /* 0x000fe80000100800 */
[----:B------:R-:W-:Y:S01]  /*20f20*/  STL [R1+0x25d0], R6 ;  /* 0x0025d00601007387 */ /* 0x000fe20000100800 */
[----:B--2---:R-:W-:-:S03]  /*20f30*/  LEA R18, P0, R13, c[0x0][0x160], 0x1 ;  /* 0x000058000d127a11 */ /* 0x004fc600078008ff */
[----:B------:R0:W-:Y:S04]  /*20f40*/  STL [R1+0x25d4], R4 ;  /* 0x0025d40401007387 */ /* 0x0001e80000100800 */
[----:B------:R-:W-:Y:S04]  /*20f50*/  STL [R1+0x25d8], R3 ;  /* 0x0025d80301007387 */ /* 0x000fe80000100800 */
[----:B------:R1:W-:Y:S01]  /*20f60*/  STL [R1+0x25dc], R2 ;  /* 0x0025dc0201007387 */ /* 0x0003e20000100800 */
[----:B0-----:R-:W-:-:S03]  /*20f70*/  LEA.HI.X.SX32 R4, R5, R12, 0x1, P2 ;  /* 0x0000000c05047211 */ /* 0x001fc600010f0eff */
[----:B------:R0:W-:Y:S01]  /*20f80*/  STL [R1+0x25e0], R0 ;  /* 0x0025e00001007387 */ /* 0x0001e20000100800 */
[----:B------:R-:W-:Y:S01]  /*20f90*/  LEA.HI.X.SX32 R19, R13, c[0x0][0x164], 0x1, P0 ;  /* 0x000059000d137a11 */ /* 0x000fe200000f0eff */
[----:B-1----:R-:W-:Y:S01]  /*20fa0*/  IMAD.WIDE R2, R22, 0x2, R20 ;  /* 0x0000000216027825 */ /* 0x002fe200078e0214 */
[----:B0-----:R-:W-:Y:S01]  /*20fb0*/  LEA.HI.X.SX32 R0, R29, R12, 0x1, P1 ;  /* 0x0000000c1d007211 */ /* 0x001fe200008f0eff */
[----:B------:R-:W-:Y:S02]  /*20fc0*/  STL [R1+0x25e8], R4 ;  /* 0x0025e80401007387 */ /* 0x000fe40000100800 */
[----:B------:R-:W-:Y:S02]  /*20fd0*/  IMAD.MOV.U32 R13, RZ, RZ, c[0x0][0x188] ;  /* 0x00006200ff0d7624 */ /* 0x000fe400078e00ff */
[----:B------:R0:W-:Y:S04]  /*20fe0*/  STL [R1+0x1dec], R0 ;  /* 0x001dec0001007387 */ /* 0x0001e80000100800 */
[----:B------:R-:W-:Y:S04]  /*20ff0*/  STL [R1+0x1df4], R2 ;  /* 0x001df40201007387 */ /* 0x000fe80000100800 */
[----:B------:R1:W-:Y:S01]  /*21000*/  STL [R1+0x1df0], R3 ;  /* 0x001df00301007387 */ /* 0x0003e20000100800 */
[----:B0-----:R-:W-:-:S03]  /*21010*/  IMAD R0, R13, 0x3e, RZ ;  /* 0x0000003e0d007824 */ /* 0x001fc600078e02ff */
[----:B------:R-:W-:Y:S01]  /*21020*/  STL.64 [R1+0x1db8], R18 ;  /* 0x001db81201007387 */ /* 0x000fe20000100a00 */
[----:B-1----:R-:W-:-:S04]  /*21030*/  IMAD.WIDE R2, R22, 0x2, R18 ;  /* 0x0000000216027825 */ /* 0x002fc800078e0212 */
[----:B------:R-:W-:-:S04]  /*21040*/  IMAD.WIDE R8, R0, 0x2, R20 ;  /* 0x0000000200087825 */ /* 0x000fc800078e0214 */
[----:B------:R-:W-:Y:S01]  /*21050*/  IMAD R10, R13, 0x3d, RZ ;  /* 0x0000003d0d0a7824 */ /* 0x000fe200078e02ff */
[C---:B---3--:R-:W-:Y:S02]  /*21060*/  LEA R14, P1, R24.reuse, c[0x0][0x160], 0x1 ;  /* 0x00005800180e7a11 */ /* 0x048fe400078208ff */
[C---:B----4-:R-:W-:Y:S02]  /*21070*/  LEA R16, P2, R23.reuse, c[0x0][0x160], 0x1 ;  /* 0x0000580017107a11 */ /* 0x050fe400078408ff */
[----:B------:R-:W-:Y:S02]  /*21080*/  LEA.HI.X.SX32 R15, R24, c[0x0][0x164], 0x1, P1 ;  /* 0x00005900180f7a11 */ /* 0x000fe400008f0eff */
[----:B------:R-:W-:-:S03]  /*21090*/  LEA.HI.X.SX32 R17, R23, c[0x0][0x164], 0x1, P2 ;  /* 0x0000590017117a11 */ /* 0x000fc600010f0eff */
[----:B------:R-:W-:Y:S02]  /*210a0*/  STL.64 [R1+0x1db0], R14 ;  /* 0x001db00e01007387 */ /* 0x000fe40000100a00 */
[C---:B------:R-:W-:Y:S02]  /*210b0*/  IMAD.WIDE R4, R22.reuse, 0x2, R16 ;  /* 0x0000000216047825 */ /* 0x040fe400078e0210 */
[----:B------:R-:W-:Y:S02]  /*210c0*/  STL.64 [R1+0x1da8], R16 ;  /* 0x001da81001007387 */ /* 0x000fe40000100a00 */
[----:B------:R-:W-:Y:S02]  /*210d0*/  IMAD.WIDE R6, R22, 0x2, R14 ;  /* 0x0000000216067825 */ /* 0x000fe400078e020e */
[----:B------:R-:W-:Y:S04]  /*210e0*/  STL [R1+0x1dfc], R2 ;  /* 0x001dfc0201007387 */ /* 0x000fe80000100800 */
[----:B------:R0:W-:Y:S04]  /*210f0*/  STL [R1+0x1df8], R3 ;  /* 0x001df80301007387 */ /* 0x0001e80000100800 */
[----:B------:R-:W-:Y:S04]  /*21100*/  STL [R1+0x1e04], R4 ;  /* 0x001e040401007387 */ /* 0x000fe80000100800 */
[----:B------:R1:W-:Y:S01]  /*21110*/  STL [R1+0x1e00], R5 ;  /* 0x001e000501007387 */ /* 0x0003e20000100800 */
[----:B0-----:R-:W-:-:S03]  /*21120*/  IMAD.WIDE R2, R0, 0x2, R18 ;  /* 0x0000000200027825 */ /* 0x001fc600078e0212 */
[----:B------:R-:W-:Y:S04]  /*21130*/  STL [R1+0x1e0c], R6 ;  /* 0x001e0c0601007387 */ /* 0x000fe80000100800 */
[----:B------:R0:W-:Y:S01]  /*21140*/  STL [R1+0x1e08], R7 ;  /* 0x001e080701007387 */ /* 0x0001e20000100800 */
[----:B-1----:R-:W-:-:S03]  /*21150*/  IMAD.WIDE R4, R0, 0x2, R16 ;  /* 0x0000000200047825 */ /* 0x002fc600078e0210 */
[----:B------:R-:W-:Y:S04]  /*21160*/  STL [R1+0x1e14], R8 ;  /* 0x001e140801007387 */ /* 0x000fe80000100800 */
[----:B------:R1:W-:Y:S01]  /*21170*/  STL [R1+0x1e10], R9 ;  /* 0x001e100901007387 */ /* 0x0003e20000100800 */
[----:B0-----:R-:W-:-:S03]  /*21180*/  IMAD.WIDE R6, R0, 0x2, R14 ;  /* 0x0000000200067825 */ /* 0x001fc600078e020e */
[----:B------:R-:W-:Y:S04]  /*21190*/  STL [R1+0x1e1c], R2 ;  /* 0x001e1c0201007387 */ /* 0x000fe80000100800 */
[----:B------:R0:W-:Y:S01]  /*211a0*/  STL [R1+0x1e18], R3 ;  /* 0x001e180301007387 */ /* 0x0001e20000100800 */
[----:B-1----:R-:W-:-:S03]  /*211b0*/  IMAD.WIDE R8, R10, 0x2, R20 ;  /* 0x000000020a087825 */ /* 0x002fc600078e0214 */
[----:B------:R-:W-:Y:S01]  /*211c0*/  STL [R1+0x1e24], R4 ;  /* 0x001e240401007387 */ /* 0x000fe20000100800 */
[----:B------:R-:W-:-:S03]  /*211d0*/  IMAD R0, R13, 0x3c, RZ ;  /* 0x0000003c0d007824 */ /* 0x000fc600078e02ff */
        /* <DEDUP_REMOVED lines=363> */
[----:B------:R-:W-:-:S03]  /*22890*/  IMAD.SHL.U32 R0, R13, 0x20, RZ ;  /* 0x000000200d007824 */ /* 0x000fc600078e00ff */
        /* <DEDUP_REMOVED lines=394> */
[----:B------:R1:W-:Y:S04]  /*24140*/  STL [R1+0x2574], R8 ;  /* 0x0025740801007387 */ /* 0x0003e80000100800 */
[----:B------:R-:W-:Y:S01]  /*24150*/  STL [R1+0x2570], R9 ;  /* 0x0025700901007387 */ /* 0x000fe20000100800 */
[----:B0-----:R-:W-:-:S03]  /*24160*/  IMAD.WIDE R6, R10, 0x2, R14 ;  /* 0x000000020a067825 */ /* 0x001fc600078e020e */
[----:B------:R-:W-:Y:S01]  /*24170*/  STL [R1+0x257c], R2 ;  /* 0x00257c0201007387 */ /* 0x000fe20000100800 */
[----:B-1----:R-:W-:-:S03]  /*24180*/  IMAD.SHL.U32 R8, R13, 0x2, RZ ;  /* 0x000000020d087824 */ /* 0x002fc600078e00ff */
        /* <DEDUP_REMOVED lines=10> */
[----:B------:R-:W-:Y:S01]  /*24230*/  STL [R1+0x259c], R4 ;  /* 0x00259c0401007387 */ /* 0x000fe20000100800 */
[----:B------:R-:W-:-:S03]  /*24240*/  IMAD.WIDE R8, R8, 0x2, R14 ;  /* 0x0000000208087825 */ /* 0x000fc600078e020e */
[----:B------:R-:W-:Y:S01]  /*24250*/  STL [R1+0x2598], R5 ;  /* 0x0025980501007387 */ /* 0x000fe20000100800 */
[----:B-1----:R-:W-:-:S03]  /*24260*/  IMAD.WIDE R2, R13, 0x2, R20 ;  /* 0x000000020d027825 */ /* 0x002fc600078e0214 */
[----:B------:R-:W-:Y:S04]  /*24270*/  STL [R1+0x25a4], R6 ;  /* 0x0025a40601007387 */ /* 0x000fe80000100800 */
[----:B------:R-:W-:Y:S04]  /*24280*/  STL [R1+0x25a0], R7 ;  /* 0x0025a00701007387 */ /* 0x000fe80000100800 */
[----:B------:R-:W-:Y:S04]  /*24290*/  STL [R1+0x25ac], R8 ;  /* 0x0025ac0801007387 */ /* 0x000fe80000100800 */
[----:B------:R-:W-:Y:S04]  /*242a0*/  STL [R1+0x25a8], R9 ;  /* 0x0025a80901007387 */ /* 0x000fe80000100800 */
[----:B------:R-:W-:Y:S04]  /*242b0*/  STL [R1+0x25b4], R2 ;  /* 0x0025b40201007387 */ /* 0x000fe80000100800 */
[----:B------:R0:W-:Y:S02]  /*242c0*/  STL [R1+0x25b0], R3 ;  /* 0x0025b00301007387 */ /* 0x0001e40000100800 */
[----:B0-----:R-:W-:-:S02]  /*242d0*/  IMAD.WIDE R2, R13, 0x2, R14 ;  /* 0x000000020d027825 */ /* 0x001fc400078e020e */
[----:B------:R-:W0:Y:S02]  /*242e0*/  S2R R14, SR_TID.X ;  /* 0x00000000000e7919 */ /* 0x000e240000002100 */
[----:B------:R-:W-:-:S04]  /*242f0*/  IMAD.WIDE R4, R13, 0x2, R18 ;  /* 0x000000020d047825 */ /* 0x000fc800078e0212 */
[----:B------:R-:W-:Y:S01]  /*24300*/  IMAD.WIDE R6, R13, 0x2, R16 ;  /* 0x000000020d067825 */ /* 0x000fe200078e0210 */
[----:B------:R0:W-:Y:S04]  /*24310*/  STL [R1+0x25bc], R4 ;  /* 0x0025bc0401007387 */ /* 0x0001e80000100800 */
[----:B------:R-:W-:Y:S04]  /*24320*/  STL [R1+0x25b8], R5 ;  /* 0x0025b80501007387 */ /* 0x000fe80000100800 */
[----:B------:R-:W-:Y:S04]  /*24330*/  STL [R1+0x25c4], R6 ;  /* 0x0025c40601007387 */ /* 0x000fe80000100800 */
[----:B------:R-:W-:Y:S04]  /*24340*/  STL [R1+0x25c0], R7 ;  /* 0x0025c00701007387 */ /* 0x000fe80000100800 */
[----:B------:R-:W-:Y:S01]  /*24350*/  STL [R1+0x25cc], R2 ;  /* 0x0025cc0201007387 */ /* 0x000fe20000100800 */
[----:B0-----:R-:W-:-:S03]  /*24360*/  IMAD.SHL.U32 R4, R14, 0x100, RZ ;  /* 0x000001000e047824 */ /* 0x001fc600078e00ff */
[----:B------:R0:W-:Y:S04]  /*24370*/  STL [R1+0x25c8], R3 ;  /* 0x0025c80301007387 */ /* 0x0001e80000100800 */
[----:B------:R1:W-:Y:S01]  /*24380*/  STL [R1+0x1de8], RZ ;  /* 0x001de8ff01007387 */ /* 0x0003e20000100800 */
[----:B0-----:R-:W-:-:S03]  /*24390*/  IMAD.SHL.U32 R3, R14, 0x20, RZ ;  /* 0x000000200e037824 */ /* 0x001fc600078e00ff */
[----:B------:R1:W-:Y:S04]  /*243a0*/  STL [R1+0x2dec], R4 ;  /* 0x002dec0401007387 */ /* 0x0003e80000100800 */
[----:B------:R1:W-:Y:S04]  /*243b0*/  STL [R1+0x1d90], RZ ;  /* 0x001d90ff01007387 */ /* 0x0003e80000100800 */
[----:B------:R1:W-:Y:S04]  /*243c0*/  STL [R1+0x2df0], R3 ;  /* 0x002df00301007387 */ /* 0x0003e80000100800 */
        /* <DEDUP_REMOVED lines=271> */
[----:B------:R1:W-:Y:S02]  /*254c0*/  STL [R1+0x1890], RZ ;  /* 0x001890ff01007387 */ /* 0x0003e40000100800 */
[----:B------:R1:W-:Y:S02]  /*254d0*/  STL [R1+0x1894], RZ ;  /* 0x001894ff01007387 */ /* 0x0003e40000100800 */
[----:B------:R1:W-:Y:S01]  /*254e0*/  STL [R1+0x1898], RZ ;  /* 0x001898ff01007387 */ /* 0x0003e20000100800 */
        /* <DEDUP_REMOVED lines=609> */
[----:B------:R1:W-:Y:S03]  /*27b00*/  STL [R1+0xa20], RZ ;  /* 0x000a20ff01007387 */ /* 0x0003e60000100800 */
[----:B------:R-:W0:Y:S01]  /*27b10*/  S2R R15, SR_TID.X ;  /* 0x00000000000f7919 */ /* 0x000e220000002100 */
        /* <DEDUP_REMOVED lines=10> */
[----:B------:R-:W-:Y:S01]  /*27bc0*/  IMAD.SHL.U32 R28, R13, 0x40, RZ ;  /* 0x000000400d1c7824 */ /* 0x000fe200078e00ff */
[----:B------:R-:W-:-:S02]  /*27bd0*/  ULDC UR4, c[0x0][0x18c] ;  /* 0x0000630000047ab9 */ /* 0x000fc40000000800 */
[----:B------:R-:W-:Y:S02]  /*27be0*/  USHF.L.U32 UR4, UR4, 0x6, URZ ;  /* 0x0000000604047899 */ /* 0x000fe4000800063f */
[----:B------:R-:W-:Y:S02]  /*27bf0*/  SHF.R.S32.HI R0, RZ, 0x1f, R28 ;  /* 0x0000001fff007819 */ /* 0x000fe4000001141c */
[----:B0-----:R-:W-:Y:S01]  /*27c00*/  LOP3.LUT R15, R15, 0x3f, RZ, 0xc0, !PT ;  /* 0x0000003f0f0f7812 */ /* 0x001fe200078ec0ff */
[----:B------:R-:W-:-:S04]  /*27c10*/  USHF.R.S32.HI UR5, URZ, 0x1f, UR4 ;  /* 0x0000001f3f057899 */ /* 0x000fc80008011404 */
[----:B------:R-:W-:Y:S02]  /*27c20*/  IMAD.SHL.U32 R2, R15, 0x2, RZ ;  /* 0x000000020f027824 */ /* 0x000fe400078e00ff */
[----:B-1----:R-:W2:Y:S01]  /*27c30*/  LDL.LU R16, [R1+0x458] ;  /* 0x0004580001107983 */ /* 0x002ea20000300800 */
[C---:B------:R-:W-:Y:S01]  /*27c40*/  LOP3.LUT R13, R14.reuse, 0x7, RZ, 0xc0, !PT ;  /* 0x000000070e0d7812 */ /* 0x040fe200078ec0ff */
[----:B------:R-:W-:-:S04]  /*27c50*/  IMAD.SHL.U32 R15, R14, 0x2, RZ ;  /* 0x000000020e0f7824 */ /* 0x000fc800078e00ff */
[C---:B------:R-:W-:Y:S02]  /*27c60*/  IMAD R14, R13.reuse, 0x210, RZ ;  /* 0x000002100d0e7824 */ /* 0x040fe400078e02ff */
[----:B------:R-:W-:-:S05]  /*27c70*/  IMAD R13, R13, 0x90, RZ ;  /* 0x000000900d0d7824 */ /* 0x000fca00078e02ff */
[----:B------:R-:W-:-:S04]  /*27c80*/  LOP3.LUT R13, R13, 0x30, R15, 0x78, !PT ;  /* 0x000000300d0d7812 */ /* 0x000fc800078e780f */
[----:B------:R-:W-:Y:S02]  /*27c90*/  LOP3.LUT R3, R13, 0x400, R3, 0xf8, !PT ;  /* 0x000004000d037812 */ /* 0x000fe400078ef803 */
[----:B------:R-:W-:Y:S02]  /*27ca0*/  LOP3.LUT R14, R14, 0x10, R15, 0x78, !PT ;  /* 0x000000100e0e7812 */ /* 0x000fe400078e780f */
[----:B------:R-:W-:Y:S02]  /*27cb0*/  LOP3.LUT R6, R2, 0x20, RZ, 0x3c, !PT ;  /* 0x0000002002067812 */ /* 0x000fe400078e3cff */
[----:B------:R-:W-:Y:S02]  /*27cc0*/  LOP3.LUT R29, R14, 0x1000, R4, 0xf8, !PT ;  /* 0x000010000e1d7812 */ /* 0x000fe400078ef804 */
[C---:B------:R-:W-:Y:S02]  /*27cd0*/  LOP3.LUT R6, R2.reuse, 0x50, RZ, 0x3c, !PT ;  /* 0x0000005002067812 */ /* 0x040fe400078e3cff */
[----:B------:R-:W-:-:S02]  /*27ce0*/  LOP3.LUT R4, R2, 0x10, RZ, 0x3c, !PT ;  /* 0x0000001002047812 */ /* 0x000fc400078e3cff */
[C---:B------:R-:W-:Y:S02]  /*27cf0*/  LOP3.LUT R6, R29.reuse, 0x20, RZ, 0x3c, !PT ;  /* 0x000000201d067812 */ /* 0x040fe400078e3cff */
[C---:B------:R-:W-:Y:S02]  /*27d00*/  LOP3.LUT R4, R2.reuse, 0x40, RZ, 0x3c, !PT ;  /* 0x0000004002047812 */ /* 0x040fe400078e3cff */
[----:B------:R-:W-:Y:S02]  /*27d10*/  LOP3.LUT R4, R2, 0x70, RZ, 0x3c, !PT ;  /* 0x0000007002047812 */ /* 0x000fe400078e3cff */
[----:B------:R-:W-:Y:S02]  /*27d20*/  LOP3.LUT R4, R29, 0x60, RZ, 0x3c, !PT ;  /* 0x000000601d047812 */ /* 0x000fe400078e3cff */
[C---:B------:R-:W-:Y:S01]  /*27d30*/  SHF.L.U64.HI R0, R28.reuse, 0x1, R0 ;  /* 0x000000011c007819 */ /* 0x040fe20000010200 */
[----:B------:R-:W-:Y:S01]  /*27d40*/  IMAD.SHL.U32 R28, R28, 0x2, RZ ;  /* 0x000000021c1c7824 */ /* 0x000fe200078e00ff */
[----:B------:R-:W-:-:S02]  /*27d50*/  USHF.L.U32 UR8, UR4, 0x1, URZ ;  /* 0x0000000104087899 */ /* 0x000fc4000800063f */
[----:B------:R-:W-:Y:S01]  /*27d60*/  USHF.L.U64.HI UR5, UR4, 0x1, UR5 ;  /* 0x0000000104057899 */ /* 0x000fe20008010205 */
[----:B--2---:R-:W-:-:S05]  /*27d70*/  SHF.R.S32.HI R5, RZ, 0x6, R16 ;  /* 0x00000006ff057819 */ /* 0x004fca0000011410 */
[----:B------:R0:W-:Y:S04]  /*27d80*/  STL [R1+0x2de8], R5 ;  /* 0x002de80501007387 */ /* 0x0001e80000100800 */
[----:B------:R-:W-:Y:S04]  /*27d90*/  STL [R1+0x36c], RZ ;  /* 0x00036cff01007387 */ /* 0x000fe80000100800 */
[----:B------:R-:W-:Y:S04]  /*27da0*/  STL [R1+0x1a10], RZ ;  /* 0x001a10ff01007387 */ /* 0x000fe80000100800 */
[----:B------:R-:W-:Y:S04]  /*27db0*/  STL [R1+0x1a14], RZ ;  /* 0x001a14ff01007387 */ /* 0x000fe80000100800 */
        /* <DEDUP_REMOVED lines=118> */
[----:B0-----:R-:W-:-:S03]  /*28520*/  LOP3.LUT R5, R2, 0x30, RZ, 0x3c, !PT ;  /* 0x0000003002057812 */ /* 0x001fc600078e3cff */
[----:B------:R2:W-:Y:S01]  /*28530*/  STL [R1+0x43c], RZ ;  /* 0x00043cff01007387 */ /* 0x0005e20000100800 */
[----:B------:R-:W-:-:S03]  /*28540*/  LOP3.LUT R5, R2, 0x60, RZ, 0x3c, !PT ;  /* 0x0000006002057812 */ /* 0x000fc600078e3cff */
[----:B------:R2:W-:Y:S01]  /*28550*/  STL [R1+0x230], RZ ;  /* 0x000230ff01007387 */ /* 0x0005e20000100800 */
[----:B------:R-:W-:-:S03]  /*28560*/  LOP3.LUT R5, R29, 0x40, RZ, 0x3c, !PT ;  /* 0x000000401d057812 */ /* 0x000fc600078e3cff */
[----:B------:R2:W-:Y:S01]  /*28570*/  STL [R1+0x234], RZ ;  /* 0x000234ff01007387 */ /* 0x0005e20000100800 */
[----:B-1----:R-:W-:-:S03]  /*28580*/  LOP3.LUT R3, R3, 0x40, RZ, 0x3c, !PT ;  /* 0x0000004003037812 */ /* 0x002fc600078e3cff */
[----:B------:R2:W-:Y:S04]  /*28590*/  STL [R1+0x238], RZ ;  /* 0x000238ff01007387 */ /* 0x0005e80000100800 */
[----:B------:R2:W-:Y:S04]  /*285a0*/  STL [R1+0x23c], RZ ;  /* 0x00023cff01007387 */ /* 0x0005e80000100800 */
[----:B------:R2:W-:Y:S04]  /*285b0*/  STL [R1+0x40], RZ ;  /* 0x000040ff01007387 */ /* 0x0005e80000100800 */
[----:B------:R2:W-:Y:S04]  /*285c0*/  STL [R1+0x44], RZ ;  /* 0x000044ff01007387 */ /* 0x0005e80000100800 */
[----:B------:R2:W-:Y:S04]  /*285d0*/  STL [R1+0x48], RZ ;  /* 0x000048ff01007387 */ /* 0x0005e80000100800 */
[----:B------:R2:W-:Y:S04]  /*285e0*/  STL [R1+0x4c], RZ ;  /* 0x00004cff01007387 */ /* 0x0005e80000100800 */
[----:B------:R2:W-:Y:S04]  /*285f0*/  STL [R1+0x1dd0], R6 ;  /* 0x001dd00601007387 */ /* 0x0005e80000100800 */
[----:B------:R2:W-:Y:S04]  /*28600*/  STL [R1+0x1dcc], R5 ;  /* 0x001dcc0501007387 */ /* 0x0005e80000100800 */
[----:B------:R2:W-:Y:S04]  /*28610*/  STL [R1+0x1dc4], R3 ;  /* 0x001dc40301007387 */ /* 0x0005e80000100800 */
[----:B------:R2:W-:Y:S02]  /*28620*/  STL [R1+0x1dc8], R4 ;  /* 0x001dc80401007387 */ /* 0x0005e40000100800 */
.L_x_3:
[----:B--2---:R-:W2:Y:S04]  /*28630*/  LDL.64 R4, [R1+0x1db0] ;  /* 0x001db00001047983 */ /* 0x004ea80000100a00 */
[----:B0-2---:R0:W-:Y:S04]  /*28640*/  STL [R1+0x815c], R5 ;  /* 0x00815c0501007387 */ /* 0x0051e80000100800 */
[----:B0-----:R-:W2:Y:S01]  /*28650*/  LDL R5, [R1+0x1de8] ;  /* 0x001de80001057983 */ /* 0x001ea20000100800 */
[----:B------:R-:W-:-:S03]  /*28660*/  IMAD.MOV.U32 R3, RZ, RZ, -0x40 ;  /* 0xffffffc0ff037424 */ /* 0x000fc600078e00ff */
        /* <DEDUP_REMOVED lines=74> */
[----:B------:R-:W-:Y:S01]  /*28b10*/  STL [R1+0x7f94], R2 ;  /* 0x007f940201007387 */ /* 0x000fe20000100800 */
[----:B--2---:R-:W-:-:S03]  /*28b20*/  IMAD R3, R5, R3, c[0x0][0x180] ;  /* 0x0000600005037624 */ /* 0x004fc600078e0203 */
        /* <DEDUP_REMOVED lines=308> */
[----:B------:R-:W2:Y:S01]  /*29e70*/  LDL.LU R5, [R1+0x815c] ;  /* 0x00815c0001057983 */ /* 0x000ea20000300800 */
[----:B------:R-:W-:-:S02]  /*29e80*/  ISETP.GT.AND P0, PT, R3, RZ, PT ;  /* 0x000000ff0300720c */ /* 0x000fc40003f04270 */
[----:B0-----:R-:W-:Y:S02]  /*29e90*/  PRMT R2, RZ, 0x7610, R2 ;  /* 0x00007610ff027816 */ /* 0x001fe40000000002 */
[----:B-1----:R-:W-:Y:S02]  /*29ea0*/  PRMT R27, RZ, 0x7610, R27 ;  /* 0x00007610ff1b7816 */ /* 0x002fe4000000001b */
[----:B------:R-:W-:-:S07]  /*29eb0*/  ISETP.GT.AND P1, PT, R3, 0x1, PT ;  /* 0x000000010300780c */ /* 0x000fce0003f24270 */
[----:B--2---:R-:W2:Y:S04]  /*29ec0*/  @P0 LDG.E.U16 R2, [R4.64] ;  /* 0x0000000604020981 */ /* 0x004ea8000c1e1500 */
[----:B--2---:R0:W-:Y:S04]  /*29ed0*/  STL [R1+0x328], R2 ;  /* 0x0003280201007387 */ /* 0x0041e80000100800 */
[----:B0-----:R-:W2:Y:S04]  /*29ee0*/  LDL.LU R2, [R1+0x8158] ;  /* 0x0081580001027983 */ /* 0x001ea80000300800 */
[----:B------:R-:W3:Y:S01]  /*29ef0*/  LDL.64 R4, [R1+0x1da8] ;  /* 0x001da80001047983 */ /* 0x000ee20000100a00 */
[----:B--2---:R-:W-:-:S03]  /*29f00*/  PRMT R2, RZ, 0x7610, R2 ;  /* 0x00007610ff027816 */ /* 0x004fc60000000002 */
[----:B---3--:R-:W2:Y:S04]  /*29f10*/  @P0 LDG.E.U16 R27, [R4.64] ;  /* 0x00000006041b0981 */ /* 0x008ea8000c1e1500 */
        /* <DEDUP_REMOVED lines=12> */
[----:B------:R-:W3:Y:S04]  /*29fe0*/  LDL R4, [R1+0x25c8] ;  /* 0x0025c80001047983 */ /* 0x000ee80000100800 */
[----:B------:R-:W3:Y:S01]  /*29ff0*/  LDL R5, [R1+0x25cc] ;  /* 0x0025cc0001057983 */ /* 0x000ee20000100800 */
[----:B------:R-:W-:-:S02]  /*2a000*/  ISETP.GT.AND P0, PT, R3, 0x2, PT ;  /* 0x000000020300780c */ /* 0x000fc40003f04270 */
[----:B--2---:R-:W-:Y:S02]  /*2a010*/  PRMT R27, RZ, 0x7610, R27 ;  /* 0x00007610ff1b7816 */ /* 0x004fe4000000001b */
[----:B---3--:R-:W-:-:S04]  /*2a020*/  @P1 LOP3.LUT R5, R5, R4, RZ, 0x3c, !PT ;  /* 0x0000000405051212 */ /* 0x008fc800078e3cff */
[----:B------:R-:W-:-:S04]  /*2a030*/  @P1 LOP3.LUT R4, R5, R4, RZ, 0x3c, !PT ;  /* 0x0000000405041212 */ /* 0x000fc800078e3cff */
[----:B------:R-:W-:-:S05]  /*2a040*/  @P1 LOP3.LUT R5, R5, R4, RZ, 0x3c, !PT ;  /* 0x0000000405051212 */ /* 0x000fca00078e3cff */
[----:B------:R-:W2:Y:S04]  /*2a050*/  @P1 LDG.E.U16 R2, [R4.64] ;  /* 0x0000000604021981 */ /* 0x000ea8000c1e1500 */
[----:B--2---:R0:W-:Y:S04]  /*2a060*/  STL [R1+0x318], R2 ;  /* 0x0003180201007387 */ /* 0x0041e80000100800 */
[----:B0-----:R-:W2:Y:S04]  /*2a070*/  LDL.LU R2, [R1+0x8148] ;  /* 0x0081480001027983 */ /* 0x001ea80000300800 */
[----:B------:R-:W3:Y:S04]  /*2a080*/  LDL R4, [R1+0x25c0] ;  /* 0x0025c00001047983 */ /* 0x000ee80000100800 */
[----:B------:R-:W3:Y:S01]  /*2a090*/  LDL R5, [R1+0x25c4] ;  /* 0x0025c40001057983 */ /* 0x000ee20000100800 */
[----:B--2---:R-:W-:-:S02]  /*2a0a0*/  PRMT R2, RZ, 0x7610, R2 ;  /* 0x00007610ff027816 */ /* 0x004fc40000000002 */
        /* <DEDUP_REMOVED lines=470> */
[----:B------:R-:W-:-:S02]  /*2be10*/  PRMT R29, RZ, 0x7610, R29 ;  /* 0x00007610ff1d7816 */ /* 0x000fc4000000001d */
[----:B------:R-:W-:Y:S02]  /*2be20*/  ISETP.GT.AND P1, PT, R3, 0xf, PT ;  /* 0x0000000f0300780c */ /* 0x000fe40003f24270 */
        /* <DEDUP_REMOVED lines=17> */
[----:B------:R-:W3:Y:S02]  /*2bf40*/  LDL R5, [R1+0x241c] ;  /* 0x00241c0001057983 */ /* 0x000ee40000100800 */
[----:B---3--:R-:W-:-:S04]  /*2bf50*/  @P0 LOP3.LUT R5, R5, R4, RZ, 0x3c, !PT ;  /* 0x0000000405050212 */ /* 0x008fc800078e3cff */
[----:B------:R-:W-:-:S04]  /*2bf60*/  @P0 LOP3.LUT R4, R5, R4, RZ, 0x3c, !PT ;  /* 0x0000000405040212 */ /* 0x000fc800078e3cff */
[----:B------:R-:W-:-:S05]  /*2bf70*/  @P0 LOP3.LUT R5, R5, R4, RZ, 0x3c, !PT ;  /* 0x0000000405050212 */ /* 0x000fca00078e3cff */
[----:B------:R-:W3:Y:S04]  /*2bf80*/  @P0 LDG.E.U16 R2, [R4.64] ;  /* 0x0000000604020981 */ /* 0x000ee8000c1e1500 */
[----:B---3--:R0:W-:Y:S04]  /*2bf90*/  STL [R1+0x1fc], R2 ;  /* 0x0001fc0201007387 */ /* 0x0081e80000100800 */
[----:B0-----:R-:W3:Y:S04]  /*2bfa0*/  LDL.LU R2, [R1+0x8070] ;  /* 0x0080700001027983 */ /* 0x001ee80000300800 */
[----:B------:R-:W4:Y:S04]  /*2bfb0*/  LDL R4, [R1+0x2410] ;  /* 0x0024100001047983 */ /* 0x000f280000100800 */
[----:B------:R-:W4:Y:S01]  /*2bfc0*/  LDL R5, [R1+0x2414] ;  /* 0x0024140001057983 */ /* 0x000f220000100800 */
[----:B---3--:R-:W-:-:S02]  /*2bfd0*/  PRMT R2, RZ, 0x7610, R2 ;  /* 0x00007610ff027816 */ /* 0x008fc40000000002 */
[----:B----4-:R-:W-:-:S04]  /*2bfe0*/  @P0 LOP3.LUT R5, R5, R4, RZ, 0x3c, !PT ;  /* 0x0000000405050212 */ /* 0x010fc800078e3cff */
[----:B------:R-:W-:-:S04]  /*2bff0*/  @P0 LOP3.LUT R4, R5, R4, RZ, 0x3c, !PT ;  /* 0x0000000405040212 */ /* 0x000fc800078e3cff */
[----:B------:R-:W-:-:S05]  /*2c000*/  @P0 LOP3.LUT R5, R5, R4, RZ, 0x3c, !PT ;  /* 0x0000000405050212 */ /* 0x000fca00078e3cff */
[----:B------:R0:W3:Y:S04]  /*2c010*/  @P0 LDG.E.U16 R29, [R4.64] ;  /* 0x00000006041d0981 */ /* 0x0000e8000c1e1500 */
[----:B0-----:R-:W4:Y:S04]  /*2c020*/  LDL R4, [R1+0x2408] ;  /* 0x0024080001047983 */ /* 0x001f280000100800 */
[----:B------:R-:W4:Y:S01]  /*2c030*/  LDL R5, [R1+0x240c] ;  /* 0x00240c0001057983 */ /* 0x000f220000100800 */
[----:B--2---:R-:W-:Y:S02]  /*2c040*/  PRMT R27, RZ, 0x7610, R27 ;  /* 0x00007610ff1b7816 */ /* 0x004fe4000000001b */
[----:B------:R-:W-:Y:S01]  /*2c050*/  ISETP.GT.AND P0, PT, R3, 0x10, PT ;  /* 0x000000100300780c */ /* 0x000fe20003f04270 */
[----:B---3--:R-:W-:Y:S01]  /*2c060*/  STL [R1+0x7d58], R29 ;  /* 0x007d581d01007387 */ /* 0x008fe20000100800 */
[----:B----4-:R-:W-:-:S04]  /*2c070*/  @P1 LOP3.LUT R5, R5, R4, RZ, 0x3c, !PT ;  /* 0x0000000405051212 */ /* 0x010fc800078e3cff */
        /* <DEDUP_REMOVED lines=247> */
[----:B--2---:R-:W-:-:S02]  /*2cff0*/  PRMT R27, RZ, 0x7610, R27 ;  /* 0x00007610ff1b7816 */ /* 0x004fc4000000001b */
[----:B----4-:R-:W-:-:S04]  /*2d000*/  @P1 LOP3.LUT R5, R5, R4, RZ, 0x3c, !PT ;  /* 0x0000000405051212 */ /* 0x010fc800078e3cff */
[----:B------:R-:W-:-:S04]  /*2d010*/  @P1 LOP3.LUT R4, R5, R4, RZ, 0x3c, !PT ;  /* 0x0000000405041212 */ /* 0x000fc800078e3cff */
[----:B------:R-:W-:-:S05]  /*2d020*/  @P1 LOP3.LUT R5, R5, R4, RZ, 0x3c, !PT ;  /* 0x0000000405051212 */ /* 0x000fca00078e3cff */
[----:B------:R0:W2:Y:S04]  /*2d030*/  @P1 LDG.E.U16 R29, [R4.64] ;  /* 0x00000006041d1981 */ /* 0x0000a8000c1e1500 */
[----:B0-----:R-:W4:Y:S04]  /*2d040*/  LDL R4, [R1+0x2328] ;  /* 0x0023280001047983 */ /* 0x001f280000100800 */
[----:B------:R-:W4:Y:S01]  /*2d050*/  LDL R5, [R1+0x232c] ;  /* 0x00232c0001057983 */ /* 0x000f220000100800 */
[----:B---3--:R-:W-:Y:S02]  /*2d060*/  PRMT R2, RZ, 0x7610, R2 ;  /* 0x00007610ff027816 */ /* 0x008fe40000000002 */
[----:B------:R-:W-:Y:S01]  /*2d070*/  ISETP.GT.AND P1, PT, R3, 0x17, PT ;  /* 0x000000170300780c */ /* 0x000fe20003f24270 */
[----:B--2---:R-:W-:Y:S01]  /*2d080*/  STL [R1+0x7da4], R29 ;  /* 0x007da41d01007387 */ /* 0x004fe20000100800 */
        /* <DEDUP_REMOVED lines=130> */
[----:B------:R-:W3:Y:S04]  /*2d8b0*/  @P1 LDG.E.U16 R2, [R4.64] ;  /* 0x0000000604021981 */ /* 0x000ee8000c1e1500 */
[----:B---3--:R0:W-:Y:S04]  /*2d8c0*/  STL [R1+0x17c], R2 ;  /* 0x00017c0201007387 */ /* 0x0081e80000100800 */
[----:B0-----:R-:W3:Y:S04]  /*2d8d0*/  LDL.LU R2, [R1+0x7fc8] ;  /* 0x007fc80001027983 */ /* 0x001ee80000300800 */
[----:B------:R-:W4:Y:S04]  /*2d8e0*/  LDL R4, [R1+0x22b0] ;  /* 0x0022b00001047983 */ /* 0x000f280000100800 */
[----:B------:R-:W4:Y:S01]  /*2d8f0*/  LDL R5, [R1+0x22b4] ;  /* 0x0022b40001057983 */ /* 0x000f220000100800 */
[----:B------:R-:W-:-:S02]  /*2d900*/  ISETP.GT.AND P0, PT, R3, 0x1a, PT ;  /* 0x0000001a0300780c */ /* 0x000fc40003f04270 */
[----:B---3--:R-:W-:Y:S02]  /*2d910*/  PRMT R2, RZ, 0x7610, R2 ;  /* 0x00007610ff027816 */ /* 0x008fe40000000002 */
        /* <DEDUP_REMOVED lines=495> */
[----:B0-----:R-:W3:Y:S01]  /*2f810*/  LDL.LU R2, [R1+0x7ef0] ;  /* 0x007ef00001027983 */ /* 0x001ee20000300800 */
[----:B------:R-:W4:Y:S02]  /*2f820*/  LDL R4, [R1+0x2100] ;  /* 0x0021000001047983 */ /* 0x000f240000100800 */
        /* <DEDUP_REMOVED lines=306> */
[----:B--2---:R-:W-:-:S02]  /*30b50*/  PRMT R27, RZ, 0x7610, R27 ;  /* 0x00007610ff1b7816 */ /* 0x004fc4000000001b */
[----:B------:R-:W-:Y:S02]  /*30b60*/  ISETP.GT.AND P1, PT, R3, 0x30, PT ;  /* 0x000000300300780c */ /* 0x000fe40003f24270 */
[----:B----4-:R-:W-:-:S04]  /*30b70*/  @P0 LOP3.LUT R5, R5, R4, RZ, 0x3c, !PT ;  /* 0x0000000405050212 */ /* 0x010fc800078e3cff */
[----:B------:R-:W-:-:S04]  /*30b80*/  @P0 LOP3.LUT R4, R5, R4, RZ, 0x3c, !PT ;  /* 0x0000000405040212 */ /* 0x000fc800078e3cff */
[----:B------:R-:W-:-:S05]  /*30b90*/  @P0 LOP3.LUT R5, R5, R4, RZ, 0x3c, !PT ;  /* 0x0000000405050212 */ /* 0x000fca00078e3cff */
[----:B------:R-:W2:Y:S04]  /*30ba0*/  @P0 LDG.E.U16 R27, [R4.64] ;  /* 0x00000006041b0981 */ /* 0x000ea8000c1e1500 */
[----:B--2---:R0:W-:Y:S04]  /*30bb0*/  STL [R1+0x32c], R27 ;  /* 0x00032c1b01007387 */ /* 0x0041e80000100800 */
[----:B0-----:R-:W2:Y:S01]  /*30bc0*/  LDL.LU R27, [R1+0x7e68] ;  /* 0x007e6800011b7983 */ /* 0x001ea20000300800 */
[----:B------:R-:W4:Y:S02]  /*30bd0*/  LDL R4, [R1+0x1fe8] ;  /* 0x001fe80001047983 */ /* 0x000f240000100800 */
[----:B------:R-:W4:Y:S01]  /*30be0*/  LDL R5, [R1+0x1fec] ;  /* 0x001fec0001057983 */ /* 0x000f220000100800 */
[----:B------:R-:W-:-:S02]  /*30bf0*/  PRMT R26, RZ, 0x7610, R26 ;  /* 0x00007610ff1a7816 */ /* 0x000fc4000000001a */
[----:B----4-:R-:W-:-:S04]  /*30c00*/  @P1 LOP3.LUT R5, R5, R4, RZ, 0x3c, !PT ;  /* 0x0000000405051212 */ /* 0x010fc800078e3cff */
[----:B------:R-:W-:-:S04]  /*30c10*/  @P1 LOP3.LUT R4, R5, R4, RZ, 0x3c, !PT ;  /* 0x0000000405041212 */ /* 0x000fc800078e3cff */
[----:B------:R-:W-:-:S05]  /*30c20*/  @P1 LOP3.LUT R5, R5, R4, RZ, 0x3c, !PT ;  /* 0x0000000405051212 */ /* 0x000fca00078e3cff */
[----:B------:R-:W4:Y:S04]  /*30c30*/  @P1 LDG.E.U16 R26, [R4.64] ;  /* 0x00000006041a1981 */ /* 0x000f28000c1e1500 */
[----:B----4-:R0:W-:Y:S04]  /*30c40*/  STL [R1+0x74], R26 ;  /* 0x0000741a01007387 */ /* 0x0101e80000100800 */
[----:B0-----:R-:W4:Y:S01]  /*30c50*/  LDL.LU R26, [R1+0x7e64] ;  /* 0x007e6400011a7983 */ /* 0x001f220000300800 */
[----:B------:R-:W2:Y:S02]  /*30c60*/  LDL R4, [R1+0x1fe0] ;  /* 0x001fe00001047983 */ /* 0x000ea40000100800 */
[----:B------:R-:W2:Y:S01]  /*30c70*/  LDL R5, [R1+0x1fe4] ;  /* 0x001fe40001057983 */ /* 0x000ea20000100800 */
[----:B------:R-:W-:-:S02]  /*30c80*/  PRMT R25, RZ, 0x7610, R25 ;  /* 0x00007610ff197816 */ /* 0x000fc40000000019 */
[----:B--2---:R-:W-:-:S04]  /*30c90*/  @P1 LOP3.LUT R5, R5, R4, RZ, 0x3c, !PT ;  /* 0x0000000405051212 */ /* 0x004fc800078e3cff */
[----:B------:R-:W-:-:S04]  /*30ca0*/  @P1 LOP3.LUT R4, R5, R4, RZ, 0x3c, !PT ;  /* 0x0000000405041212 */ /* 0x000fc800078e3cff */
[----:B------:R-:W-:-:S05]  /*30cb0*/  @P1 LOP3.LUT R5, R5, R4, RZ, 0x3c, !PT ;  /* 0x0000000405051212 */ /* 0x000fca00078e3cff */
[----:B------:R-:W2:Y:S04]  /*30cc0*/  @P1 LDG.E.U16 R25, [R4.64] ;  /* 0x0000000604191981 */ /* 0x000ea8000c1e1500 */
[----:B--2---:R0:W-:Y:S04]  /*30cd0*/  STL [R1+0x70], R25 ;  /* 0x0000701901007387 */ /* 0x0041e80000100800 */
[----:B0-----:R-:W2:Y:S01]  /*30ce0*/  LDL.LU R25, [R1+0x7e60] ;  /* 0x007e600001197983 */ /* 0x001ea20000300800 */
        /* <DEDUP_REMOVED lines=12> */
[----:B------:R-:W-:Y:S02]  /*30db0*/  ISETP.GT.AND P2, PT, R3, 0x31, PT ;  /* 0x000000310300780c */ /* 0x000fe40003f44270 */
        /* <DEDUP_REMOVED lines=114> */
[----:B------:R0:W2:Y:S04]  /*314e0*/  @P2 LDG.E.U16 R28, [R4.64] ;  /* 0x00000006041c2981 */ /* 0x0000a8000c1e1500 */
[----:B0-----:R-:W3:Y:S04]  /*314f0*/  LDL R4, [R1+0x1f68] ;  /* 0x001f680001047983 */ /* 0x001ee80000100800 */
[----:B------:R-:W3:Y:S01]  /*31500*/  LDL R5, [R1+0x1f6c] ;  /* 0x001f6c0001057983 */ /* 0x000ee20000100800 */
[----:B------:R-:W-:-:S03]  /*31510*/  PRMT R11, RZ, 0x7610, R11 ;  /* 0x00007610ff0b7816 */ /* 0x000fc6000000000b */
[----:B--2---:R-:W-:Y:S01]  /*31520*/  STL [R1+0x7dcc], R28 ;  /* 0x007dcc1c01007387 */ /* 0x004fe20000100800 */
[----:B---3--:R-:W-:-:S04]  /*31530*/  @P1 LOP3.LUT R5, R5, R4, RZ, 0x3c, !PT ;  /* 0x0000000405051212 */ /* 0x008fc800078e3cff */
[----:B------:R-:W-:-:S04]  /*31540*/  @P1 LOP3.LUT R4, R5, R4, RZ, 0x3c, !PT ;  /* 0x0000000405041212 */ /* 0x000fc800078e3cff */
[----:B------:R-:W-:-:S05]  /*31550*/  @P1 LOP3.LUT R5, R5, R4, RZ, 0x3c, !PT ;  /* 0x0000000405051212 */ /* 0x000fca00078e3cff */
[----:B------:R-:W2:Y:S04]  /*31560*/  @P1 LDG.E.U16 R11, [R4.64] ;  /* 0x00000006040b1981 */ /* 0x000ea8000c1e1500 */
[----:B--2---:R0:W-:Y:S04]  /*31570*/  STL [R1+0x24], R11 ;  /* 0x0000240b01007387 */ /* 0x0041e80000100800 */
[----:B0-----:R-:W2:Y:S01]  /*31580*/  LDL.LU R11, [R1+0x7e28] ;  /* 0x007e2800010b7983 */ /* 0x001ea20000300800 */
[----:B------:R-:W3:Y:S02]  /*31590*/  LDL R4, [R1+0x1f60] ;  /* 0x001f600001047983 */ /* 0x000ee40000100800 */
[----:B------:R-:W3:Y:S01]  /*315a0*/  LDL R5, [R1+0x1f64] ;  /* 0x001f640001057983 */ /* 0x000ee20000100800 */
[----:B------:R-:W-:-:S02]  /*315b0*/  PRMT R10, RZ, 0x7610, R10 ;  /* 0x00007610ff0a7816 */ /* 0x000fc4000000000a */
[----:B---3--:R-:W-:-:S04]  /*315c0*/  @P1 LOP3.LUT R5, R5, R4, RZ, 0x3c, !PT ;  /* 0x0000000405051212 */ /* 0x008fc800078e3cff */
[----:B------:R-:W-:-:S04]  /*315d0*/  @P1 LOP3.LUT R4, R5, R4, RZ, 0x3c, !PT ;  /* 0x0000000405041212 */ /* 0x000fc800078e3cff */
[----:B------:R-:W-:-:S05]  /*315e0*/  @P1 LOP3.LUT R5, R5, R4, RZ, 0x3c, !PT ;  /* 0x0000000405051212 */ /* 0x000fca00078e3cff */
[----:B------:R-:W3:Y:S04]  /*315f0*/  @P1 LDG.E.U16 R10, [R4.64] ;  /* 0x00000006040a1981 */ /* 0x000ee8000c1e1500 */
[----:B---3--:R0:W-:Y:S04]  /*31600*/  STL [R1+0x20], R10 ;  /* 0x0000200a01007387 */ /* 0x0081e80000100800 */
[----:B0-----:R-:W3:Y:S01]  /*31610*/  LDL.LU R10, [R1+0x7e24] ;  /* 0x007e2400010a7983 */ /* 0x001ee20000300800 */
        /* <DEDUP_REMOVED lines=18> */
[----:B------:R-:W3:Y:S04]  /*31740*/  LDL R5, [R1+0x1eec] ;  /* 0x001eec0001057983 */ /* 0x000ee80000100800 */
[----:B--2---:R0:W-:Y:S02]  /*31750*/  STL [R1+0x7db4], R29 ;  /* 0x007db41d01007387 */ /* 0x0041e40000100800 */
[----:B0-----:R-:W-:-:S02]  /*31760*/  PRMT R29, RZ, 0x7610, R29 ;  /* 0x00007610ff1d7816 */ /* 0x001fc4000000001d */
[----:B---3--:R-:W-:-:S04]  /*31770*/  @P2 LOP3.LUT R5, R5, R4, RZ, 0x3c, !PT ;  /* 0x0000000405052212 */ /* 0x008fc800078e3cff */
        /* <DEDUP_REMOVED lines=40> */
[----:B--2---:R0:W-:Y:S01]  /*31a00*/  STL [R1+0x4], R2 ;  /* 0x0000040201007387 */ /* 0x0041e20000100800 */
[----:B------:R-:W2:Y:S02]  /*31a10*/  LDL R4, [R1+0x1ec8] ;  /* 0x001ec80001047983 */ /* 0x000ea40000100800 */
[----:B------:R-:W2:Y:S01]  /*31a20*/  LDL R5, [R1+0x1ecc] ;  /* 0x001ecc0001057983 */ /* 0x000ea20000100800 */
[----:B------:R-:W-:Y:S02]  /*31a30*/  PRMT R28, RZ, 0x7610, R28 ;  /* 0x00007610ff1c7816 */ /* 0x000fe4000000001c */
[----:B------:R-:W-:-:S02]  /*31a40*/  PRMT R27, RZ, 0x7610, R27 ;  /* 0x00007610ff1b7816 */ /* 0x000fc4000000001b */
[----:B----4-:R-:W-:Y:S02]  /*31a50*/  PRMT R26, RZ, 0x7610, R26 ;  /* 0x00007610ff1a7816 */ /* 0x010fe4000000001a */
[----:B------:R-:W-:Y:S02]  /*31a60*/  PRMT R25, RZ, 0x7610, R25 ;  /* 0x00007610ff197816 */ /* 0x000fe40000000019 */
[----:B------:R-:W-:Y:S02]  /*31a70*/  PRMT R24, RZ, 0x7610, R24 ;  /* 0x00007610ff187816 */ /* 0x000fe40000000018 */
[----:B------:R-:W-:Y:S02]  /*31a80*/  PRMT R23, RZ, 0x7610, R23 ;  /* 0x00007610ff177816 */ /* 0x000fe40000000017 */
[----:B------:R-:W-:Y:S02]  /*31a90*/  PRMT R22, RZ, 0x7610, R22 ;  /* 0x00007610ff167816 */ /* 0x000fe40000000016 */
[----:B------:R-:W-:-:S02]  /*31aa0*/  PRMT R21, RZ, 0x7610, R21 ;  /* 0x00007610ff157816 */ /* 0x000fc40000000015 */
[----:B------:R-:W-:Y:S02]  /*31ab0*/  PRMT R20, RZ, 0x7610, R20 ;  /* 0x00007610ff147816 */ /* 0x000fe40000000014 */
        /* <DEDUP_REMOVED lines=12> */
[----:B---3--:R-:W-:Y:S02]  /*31b80*/  PRMT R7, RZ, 0x7610, R7 ;  /* 0x00007610ff077816 */ /* 0x008fe40000000007 */
[----:B------:R-:W-:Y:S02]  /*31b90*/  PRMT R6, RZ, 0x7610, R6 ;  /* 0x00007610ff067816 */ /* 0x000fe40000000006 */
[----:B------:R-:W-:Y:S02]  /*31ba0*/  PRMT R29, RZ, 0x7610, R29 ;  /* 0x00007610ff1d7816 */ /* 0x000fe4000000001d */
[----:B------:R-:W-:Y:S01]  /*31bb0*/  PRMT R0, RZ, 0x7610, R0 ;  /* 0x00007610ff007816 */ /* 0x000fe20000000000 */
[----:B0-----:R-:W0:Y:S02]  /*31bc0*/  S2R R2, SR_TID.X ;  /* 0x0000000000027919 */ /* 0x001e240000002100 */
[----:B0-----:R-:W-:-:S05]  /*31bd0*/  LOP3.LUT R2, R2, 0x3f, RZ, 0xc0, !PT ;  /* 0x0000003f02027812 */ /* 0x001fca00078ec0ff */
[----:B------:R-:W-:Y:S01]  /*31be0*/  IMAD.SHL.U32 R2, R2, 0x2, RZ ;  /* 0x0000000202027824 */ /* 0x000fe200078e00ff */
[----:B--2---:R-:W-:-:S04]  /*31bf0*/  @P2 LOP3.LUT R5, R5, R4, RZ, 0x3c, !PT ;  /* 0x0000000405052212 */ /* 0x004fc800078e3cff */
[----:B------:R-:W-:-:S04]  /*31c00*/  @P2 LOP3.LUT R4, R5, R4, RZ, 0x3c, !PT ;  /* 0x0000000405042212 */ /* 0x000fc800078e3cff */
[----:B------:R-:W-:-:S05]  /*31c10*/  @P2 LOP3.LUT R5, R5, R4, RZ, 0x3c, !PT ;  /* 0x0000000405052212 */ /* 0x000fca00078e3cff */
[----:B------:R0:W2:Y:S04]  /*31c20*/  @P2 LDG.E.U16 R28, [R4.64] ;  /* 0x00000006041c2981 */ /* 0x0000a8000c1e1500 */
[----:B0-----:R-:W3:Y:S04]  /*31c30*/  LDL R4, [R1+0x1ec0] ;  /* 0x001ec00001047983 */ /* 0x001ee80000100800 */
[----:B------:R-:W3:Y:S02]  /*31c40*/  LDL R5, [R1+0x1ec4] ;  /* 0x001ec40001057983 */ /* 0x000ee40000100800 */
[----:B---3--:R-:W-:-:S04]  /*31c50*/  @P2 LOP3.LUT R5, R5, R4, RZ, 0x3c, !PT ;  /* 0x0000000405052212 */ /* 0x008fc800078e3cff */
[----:B------:R-:W-:-:S04]  /*31c60*/  @P2 LOP3.LUT R4, R5, R4, RZ, 0x3c, !PT ;  /* 0x0000000405042212 */ /* 0x000fc800078e3cff */
[----:B------:R-:W-:Y:S01]  /*31c70*/  @P2 LOP3.LUT R5, R5, R4, RZ, 0x3c, !PT ;  /* 0x0000000405052212 */ /* 0x000fe200078e3cff */
[----:B--2---:R0:W-:Y:S04]  /*31c80*/  STL [R1+0x7df4], R28 ;  /* 0x007df41c01007387 */ /* 0x0041e80000100800 */
[----:B------:R1:W2:Y:S04]  /*31c90*/  @P2 LDG.E.U16 R27, [R4.64] ;  /* 0x00000006041b2981 */ /* 0x0002a8000c1e1500 */
[----:B0-----:R-:W3:Y:S04]  /*31ca0*/  LDL R28, [R1+0x1eb4] ;  /* 0x001eb400011c7983 */ /* 0x001ee80000100800 */
[----:B-1----:R-:W4:Y:S04]  /*31cb0*/  LDL R4, [R1+0x1eb8] ;  /* 0x001eb80001047983 */ /* 0x002f280000100800 */
[----:B------:R-:W4:Y:S04]  /*31cc0*/  LDL R5, [R1+0x1ebc] ;  /* 0x001ebc0001057983 */ /* 0x000f280000100800 */
[----:B--2---:R0:W-:Y:S04]  /*31cd0*/  STL [R1+0x7df8], R27 ;  /* 0x007df81b01007387 */ /* 0x0041e80000100800 */
[----:B0-----:R-:W2:Y:S01]  /*31ce0*/  LDL R27, [R1+0x1eb0] ;  /* 0x001eb000011b7983 */ /* 0x001ea20000100800 */
[----:B----4-:R-:W-:-:S04]  /*31cf0*/  @P2 LOP3.LUT R5, R5, R4, RZ, 0x3c, !PT ;  /* 0x0000000405052212 */ /* 0x010fc800078e3cff */
[----:B------:R-:W-:-:S04]  /*31d00*/  @P2 LOP3.LUT R4, R5, R4, RZ, 0x3c, !PT ;  /* 0x0000000405042212 */ /* 0x000fc800078e3cff */
[----:B------:R-:W-:-:S05]  /*31d10*/  @P2 LOP3.LUT R5, R5, R4, RZ, 0x3c, !PT ;  /* 0x0000000405052212 */ /* 0x000fca00078e3cff */
[----:B------:R3:W4:Y:S02]  /*31d20*/  @P2 LDG.E.U16 R26, [R4.64] ;  /* 0x00000006041a2981 */ /* 0x000724000c1e1500 */
[----:B---3--:R-:W-:Y:S02]  /*31d30*/  @P2 IMAD.MOV.U32 R4, RZ, RZ, R28 ;  /* 0x000000ffff042224 */ /* 0x008fe400078e001c */
[----:B--2---:R-:W-:-:S05]  /*31d40*/  @P2 IMAD.MOV.U32 R5, RZ, RZ, R27 ;  /* 0x000000ffff052224 */ /* 0x004fca00078e001b */
[----:B------:R0:W2:Y:S04]  /*31d50*/  @P2 LDG.E.U16 R25, [R4.64] ;  /* 0x0000000604192981 */ /* 0x0000a8000c1e1500 */
[----:B----4-:R-:W-:Y:S01]  /*31d60*/  STL [R1+0x7dfc], R26 ;  /* 0x007dfc1a01007387 */ /* 0x010fe20000100800 */
[----:B0-----:R-:W3:Y:S02]  /*31d70*/  LDL R4, [R1+0x1f40] ;  /* 0x001f400001047983 */ /* 0x001ee40000100800 */
[----:B------:R-:W3:Y:S02]  /*31d80*/  LDL R5, [R1+0x1f44] ;  /* 0x001f440001057983 */ /* 0x000ee40000100800 */
[----:B------:R-:W4:Y:S01]  /*31d90*/  LDL R28, [R1+0x1e98] ;  /* 0x001e9800011c7983 */ /* 0x000f220000100800 */
[----:B------:R-:W2:Y:S01]  /*31da0*/  LDL R27, [R1+0x1e9c] ;  /* 0x001e9c00011b7983 */ /* 0x000ea20000100800 */
[----:B---3--:R-:W-:-:S04]  /*31db0*/  @P1 LOP3.LUT R5, R5, R4, RZ, 0x3c, !PT ;  /* 0x0000000405051212 */ /* 0x008fc800078e3cff */
[----:B------:R-:W-:-:S04]  /*31dc0*/  @P1 LOP3.LUT R4, R5, R4, RZ, 0x3c, !PT ;  /* 0x0000000405041212 */ /* 0x000fc800078e3cff */
[----:B------:R-:W-:Y:S01]  /*31dd0*/  @P1 LOP3.LUT R5, R5, R4, RZ, 0x3c, !PT ;  /* 0x0000000405051212 */ /* 0x000fe200078e3cff */
[----:B--2---:R0:W-:Y:S04]  /*31de0*/  STL [R1+0x7e00], R25 ;  /* 0x007e001901007387 */ /* 0x0041e80000100800 */
[----:B------:R1:W2:Y:S01]  /*31df0*/  @P1 LDG.E.U16 R24, [R4.64] ;  /* 0x0000000604181981 */ /* 0x0002a2000c1e1500 */
[----:B------:R-:W-:-:S03]  /*31e00*/  ISETP.GT.AND P2, PT, R3, 0x3a, PT ;  /* 0x0000003a0300780c */ /* 0x000fc60003f44270 */
[----:B0-----:R-:W3:Y:S04]  /*31e10*/  LDL R25, [R1+0x1ea4] ;  /* 0x001ea40001197983 */ /* 0x001ee80000100800 */
[----:B-1----:R-:W2:Y:S04]  /*31e20*/  LDL R4, [R1+0x1ea8] ;  /* 0x001ea80001047983 */ /* 0x002ea80000100800 */
[----:B------:R-:W2:Y:S02]  /*31e30*/  LDL R5, [R1+0x1eac] ;  /* 0x001eac0001057983 */ /* 0x000ea40000100800 */
[----:B--2---:R-:W-:-:S04]  /*31e40*/  @P2 LOP3.LUT R5, R5, R4, RZ, 0x3c, !PT ;  /* 0x0000000405052212 */ /* 0x004fc800078e3cff */
[----:B------:R-:W-:-:S04]  /*31e50*/  @P2 LOP3.LUT R4, R5, R4, RZ, 0x3c, !PT ;  /* 0x0000000405042212 */ /* 0x000fc800078e3cff */
[----:B------:R-:W-:Y:S01]  /*31e60*/  @P2 LOP3.LUT R5, R5, R4, RZ, 0x3c, !PT ;  /* 0x0000000405052212 */ /* 0x000fe200078e3cff */
[----:B------:R-:W-:Y:S04]  /*31e70*/  STL [R1+0x7d78], R24 ;  /* 0x007d781801007387 */ /* 0x000fe80000100800 */
[----:B------:R0:W2:Y:S04]  /*31e80*/  @P2 LDG.E.U16 R23, [R4.64] ;  /* 0x0000000604172981 */ /* 0x0000a8000c1e1500 */
[----:B0-----:R-:W2:Y:S01]  /*31e90*/  LDL R5, [R1+0x1ea0] ;  /* 0x001ea00001057983 */ /* 0x001ea20000100800 */
[----:B---3--:R-:W-:-:S05]  /*31ea0*/  @P2 IMAD.MOV.U32 R4, RZ, RZ, R25 ;  /* 0x000000ffff042224 */ /* 0x008fca00078e0019 */
[----:B--2---:R0:W2:Y:S04]  /*31eb0*/  @P2 LDG.E.U16 R22, [R4.64] ;  /* 0x0000000604162981 */ /* 0x0040a8000c1e1500 */
[----:B------:R-:W-:Y:S01]  /*31ec0*/  STL [R1+0x7de0], R23 ;  /* 0x007de01701007387 */ /* 0x000fe20000100800 */
[----:B0-----:R-:W-:Y:S02]  /*31ed0*/  @P2 IMAD.MOV.U32 R4, RZ, RZ, R27 ;  /* 0x000000ffff042224 */ /* 0x001fe400078e001b */
[----:B----4-:R-:W-:-:S05]  /*31ee0*/  @P2 IMAD.MOV.U32 R5, RZ, RZ, R28 ;  /* 0x000000ffff052224 */ /* 0x010fca00078e001c */
[----:B------:R0:W3:Y:S04]  /*31ef0*/  @P2 LDG.E.U16 R21, [R4.64] ;  /* 0x0000000604152981 */ /* 0x0000e8000c1e1500 */
[----:B--2---:R1:W-:Y:S01]  /*31f00*/  STL [R1+0x7de4], R22 ;  /* 0x007de41601007387 */ /* 0x0043e20000100800 */
[----:B0-----:R-:W2:Y:S02]  /*31f10*/  LDL R5, [R1+0x1e90] ;  /* 0x001e900001057983 */ /* 0x001ea40000100800 */
[----:B------:R-:W4:Y:S02]  /*31f20*/  LDL R28, [R1+0x1e8c] ;  /* 0x001e8c00011c7983 */ /* 0x000f240000100800 */
[----:B------:R-:W2:Y:S01]  /*31f30*/  LDL R27, [R1+0x1e80] ;  /* 0x001e8000011b7983 */ /* 0x000ea20000100800 */
[----:B------:R-:W2:Y:S04]  /*31f40*/  LDL R25, [R1+0x1e84] ;  /* 0x001e840001197983 */ /* 0x000ea80000100800 */
[----:B-1----:R-:W2:Y:S04]  /*31f50*/  LDL R22, [R1+0x1e94] ;  /* 0x001e940001167983 */ /* 0x002ea80000100800 */
[----:B---3--:R-:W-:Y:S01]  /*31f60*/  STL [R1+0x7de8], R21 ;  /* 0x007de81501007387 */ /* 0x008fe20000100800 */
[----:B--2---:R-:W-:-:S03]  /*31f70*/  @P2 IMAD.MOV.U32 R4, RZ, RZ, R22 ;  /* 0x000000ffff042224 */ /* 0x004fc600078e0016 */
[----:B------:R-:W2:Y:S04]  /*31f80*/  LDL R22, [R1+0x1e7c] ;  /* 0x001e7c0001167983 */ /* 0x000ea80000100800 */
[----:B------:R0:W3:Y:S04]  /*31f90*/  @P2 LDG.E.U16 R20, [R4.64] ;  /* 0x0000000604142981 */ /* 0x0000e8000c1e1500 */
[----:B0-----:R-:W2:Y:S04]  /*31fa0*/  LDL R4, [R1+0x1f38] ;  /* 0x001f380001047983 */ /* 0x001ea80000100800 */
[----:B------:R-:W2:Y:S01]  /*31fb0*/  LDL R5, [R1+0x1f3c] ;  /* 0x001f3c0001057983 */ /* 0x000ea20000100800 */
[----:B------:R-:W-:-:S02]  /*31fc0*/  ISETP.GT.AND P2, PT, R3, 0x3b, PT ;  /* 0x0000003b0300780c */ /* 0x000fc40003f44270 */
[----:B--2---:R-:W-:-:S04]  /*31fd0*/  @P1 LOP3.LUT R5, R5, R4, RZ, 0x3c, !PT ;  /* 0x0000000405051212 */ /* 0x004fc800078e3cff */
[----:B------:R-:W-:-:S04]  /*31fe0*/  @P1 LOP3.LUT R4, R5, R4, RZ, 0x3c, !PT ;  /* 0x0000000405041212 */ /* 0x000fc800078e3cff */
[----:B------:R-:W-:Y:S01]  /*31ff0*/  @P1 LOP3.LUT R5, R5, R4, RZ, 0x3c, !PT ;  /* 0x0000000405051212 */ /* 0x000fe200078e3cff */
[----:B---3--:R-:W-:Y:S04]  /*32000*/  STL [R1+0x7dec], R20 ;  /* 0x007dec1401007387 */ /* 0x008fe80000100800 */
[----:B------:R0:W2:Y:S04]  /*32010*/  @P1 LDG.E.U16 R19, [R4.64] ;  /* 0x0000000604131981 */ /* 0x0000a8000c1e1500 */
[----:B0-----:R-:W3:Y:S01]  /*32020*/  LDL R5, [R1+0x1e88] ;  /* 0x001e880001057983 */ /* 0x001ee20000100800 */
[----:B----4-:R-:W-:-:S03]  /*32030*/  @P2 IMAD.MOV.U32 R4, RZ, RZ, R28 ;  /* 0x000000ffff042224 */ /* 0x010fc600078e001c */
[----:B--2---:R0:W-:Y:S04]  /*32040*/  STL [R1+0x7d7c], R19 ;  /* 0x007d7c1301007387 */ /* 0x0041e80000100800 */
[----:B---3--:R1:W2:Y:S04]  /*32050*/  @P2 LDG.E.U16 R18, [R4.64] ;  /* 0x0000000604122981 */ /* 0x0082a8000c1e1500 */
[----:B0-----:R-:W3:Y:S01]  /*32060*/  LDL R19, [R1+0x1e78] ;  /* 0x001e780001137983 */ /* 0x001ee20000100800 */
[----:B-1----:R-:W-:Y:S02]  /*32070*/  @P2 IMAD.MOV.U32 R4, RZ, RZ, R25 ;  /* 0x000000ffff042224 */ /* 0x002fe400078e0019 */
[----:B------:R-:W-:-:S05]  /*32080*/  @P2 IMAD.MOV.U32 R5, RZ, RZ, R27 ;  /* 0x000000ffff052224 */ /* 0x000fca00078e001b */
[----:B------:R0:W4:Y:S02]  /*32090*/  @P2 LDG.E.U16 R17, [R4.64] ;  /* 0x0000000604112981 */ /* 0x000124000c1e1500 */
[----:B0-----:R-:W-:Y:S02]  /*320a0*/  @P2 IMAD.MOV.U32 R4, RZ, RZ, R22 ;  /* 0x000000ffff042224 */ /* 0x001fe400078e0016 */
[----:B---3--:R-:W-:Y:S01]  /*320b0*/  @P2 IMAD.MOV.U32 R5, RZ, RZ, R19 ;  /* 0x000000ffff052224 */ /* 0x008fe200078e0013 */
[----:B--2---:R-:W-:Y:S01]  /*320c0*/  STL [R1+0x7dd0], R18 ;  /* 0x007dd01201007387 */ /* 0x004fe20000100800 */
[----:B------:R-:W2:Y:S02]  /*320d0*/  LDL R28, [R1+0x1f34] ;  /* 0x001f3400011c7983 */ /* 0x000ea40000100800 */
[----:B------:R-:W3:Y:S02]  /*320e0*/  LDL R27, [R1+0x1e68] ;  /* 0x001e6800011b7983 */ /* 0x000ee40000100800 */
[----:B------:R-:W2:Y:S01]  /*320f0*/  LDL R25, [R1+0x1e6c] ;  /* 0x001e6c0001197983 */ /* 0x000ea20000100800 */
[----:B------:R0:W2:Y:S04]  /*32100*/  @P2 LDG.E.U16 R16, [R4.64] ;  /* 0x0000000604102981 */ /* 0x0000a8000c1e1500 */
[----:B----4-:R-:W-:Y:S01]  /*32110*/  STL [R1+0x7dd4], R17 ;  /* 0x007dd41101007387 */ /* 0x010fe20000100800 */
[----:B0-----:R-:W4:Y:S02]  /*32120*/  LDL R4, [R1+0x1e70] ;  /* 0x001e700001047983 */ /* 0x001f240000100800 */
[----:B------:R-:W4:Y:S02]  /*32130*/  LDL R5, [R1+0x1e74] ;  /* 0x001e740001057983 */ /* 0x000f240000100800 */
[----:B------:R-:W2:Y:S01]  /*32140*/  LDL R22, [R1+0x1e60] ;  /* 0x001e600001167983 */ /* 0x000ea20000100800 */
[----:B------:R-:W2:Y:S01]  /*32150*/  LDL R19, [R1+0x1e64] ;  /* 0x001e640001137983 */ /* 0x000ea20000100800 */
[----:B----4-:R-:W-:-:S04]  /*32160*/  @P2 LOP3.LUT R5, R5, R4, RZ, 0x3c, !PT ;  /* 0x0000000405052212 */ /* 0x010fc800078e3cff */
[----:B------:R-:W-:-:S04]  /*32170*/  @P2 LOP3.LUT R4, R5, R4, RZ, 0x3c, !PT ;  /* 0x0000000405042212 */ /* 0x000fc800078e3cff */
[----:B------:R-:W-:Y:S01]  /*32180*/  @P2 LOP3.LUT R5, R5, R4, RZ, 0x3c, !PT ;  /* 0x0000000405052212 */ /* 0x000fe200078e3cff */
[----:B--2---:R-:W-:Y:S04]  /*32190*/  STL [R1+0x7dd8], R16 ;  /* 0x007dd81001007387 */ /* 0x004fe80000100800 */
[----:B------:R0:W2:Y:S04]  /*321a0*/  @P2 LDG.E.U16 R15, [R4.64] ;  /* 0x00000006040f2981 */ /* 0x0000a8000c1e1500 */
[----:B0-----:R-:W4:Y:S01]  /*321b0*/  LDL R5, [R1+0x1f30] ;  /* 0x001f300001057983 */ /* 0x001f220000100800 */
[----:B------:R-:W-:Y:S01]  /*321c0*/  ISETP.GT.AND P2, PT, R3, 0x3c, PT ;  /* 0x0000003c0300780c */ /* 0x000fe20003f44270 */
[----:B------:R-:W-:-:S05]  /*321d0*/  @P1 IMAD.MOV.U32 R4, RZ, RZ, R28 ;  /* 0x000000ffff041224 */ /* 0x000fca00078e001c */
[----:B----4-:R0:W4:Y:S07]  /*321e0*/  @P1 LDG.E.U16 R14, [R4.64] ;  /* 0x00000006040e1981 */ /* 0x01012e000c1e1500 */
[----:B0-----:R-:W-:Y:S02]  /*321f0*/  @P2 IMAD.MOV.U32 R4, RZ, RZ, R25 ;  /* 0x000000ffff042224 */ /* 0x001fe400078e0019 */
[----:B---3--:R-:W-:-:S05]  /*32200*/  @P2 IMAD.MOV.U32 R5, RZ, RZ, R27 ;  /* 0x000000ffff052224 */ /* 0x008fca00078e001b */
[----:B------:R0:W3:Y:S04]  /*32210*/  @P2 LDG.E.U16 R13, [R4.64] ;  /* 0x00000006040d2981 */ /* 0x0000e8000c1e1500 */
[----:B--2---:R1:W-:Y:S01]  /*32220*/  STL [R1+0x7ddc], R15 ;  /* 0x007ddc0f01007387 */ /* 0x0043e20000100800 */
[----:B0-----:R-:W-:Y:S02]  /*32230*/  @P2 IMAD.MOV.U32 R4, RZ, RZ, R19 ;  /* 0x000000ffff042224 */ /* 0x001fe400078e0013 */
[----:B------:R-:W-:-:S05]  /*32240*/  @P2 IMAD.MOV.U32 R5, RZ, RZ, R22 ;  /* 0x000000ffff052224 */ /* 0x000fca00078e0016 */
[----:B------:R0:W2:Y:S04]  /*32250*/  @P2 LDG.E.U16 R12, [R4.64] ;  /* 0x00000006040c2981 */ /* 0x0000a8000c1e1500 */
[----:B----4-:R-:W-:Y:S01]  /*32260*/  STL [R1+0x7d80], R14 ;  /* 0x007d800e01007387 */ /* 0x010fe20000100800 */
[----:B------:R-:W4:Y:S02]  /*32270*/  LDL R28, [R1+0x1e50] ;  /* 0x001e5000011c7983 */ /* 0x000f240000100800 */
[----:B-1----:R-:W2:Y:S01]  /*32280*/  LDL R15, [R1+0x1e54] ;  /* 0x001e5400010f7983 */ /* 0x002ea20000100800 */
[----:B---3--:R-:W-:Y:S01]  /*32290*/  STL [R1+0x7db8], R13 ;  /* 0x007db80d01007387 */ /* 0x008fe20000100800 */
[----:B0-----:R-:W3:Y:S02]  /*322a0*/  LDL R4, [R1+0x1e58] ;  /* 0x001e580001047983 */ /* 0x001ee40000100800 */
[----:B------:R-:W3:Y:S02]  /*322b0*/  LDL R5, [R1+0x1e5c] ;  /* 0x001e5c0001057983 */ /* 0x000ee40000100800 */
[----:B------:R-:W2:Y:S01]  /*322c0*/  LDL R27, [R1+0x1e48] ;  /* 0x001e4800011b7983 */ /* 0x000ea20000100800 */
[----:B------:R-:W2:Y:S04]  /*322d0*/  LDL R25, [R1+0x1e4c] ;  /* 0x001e4c0001197983 */ /* 0x000ea80000100800 */
[----:B------:R-:W2:Y:S04]  /*322e0*/  LDL R22, [R1+0x1e40] ;  /* 0x001e400001167983 */ /* 0x000ea80000100800 */
[----:B------:R-:W2:Y:S01]  /*322f0*/  LDL R19, [R1+0x1e44] ;  /* 0x001e440001137983 */ /* 0x000ea20000100800 */
[----:B------:R-:W-:-:S02]  /*32300*/  ISETP.GT.AND P1, PT, R3, 0x3d, PT ;  /* 0x0000003d0300780c */ /* 0x000fc40003f24270 */
[----:B---3--:R-:W-:-:S04]  /*32310*/  @P2 LOP3.LUT R5, R5, R4, RZ, 0x3c, !PT ;  /* 0x0000000405052212 */ /* 0x008fc800078e3cff */
[----:B------:R-:W-:-:S04]  /*32320*/  @P2 LOP3.LUT R4, R5, R4, RZ, 0x3c, !PT ;  /* 0x0000000405042212 */ /* 0x000fc800078e3cff */
[----:B------:R-:W-:-:S05]  /*32330*/  @P2 LOP3.LUT R5, R5, R4, RZ, 0x3c, !PT ;  /* 0x0000000405052212 */ /* 0x000fca00078e3cff */
[----:B------:R2:W3:Y:S02]  /*32340*/  @P2 LDG.E.U16 R11, [R4.64] ;  /* 0x00000006040b2981 */ /* 0x0004e4000c1e1500 */
[----:B--2---:R-:W-:Y:S02]  /*32350*/  @P2 IMAD.MOV.U32 R4, RZ, RZ, R15 ;  /* 0x000000ffff042224 */ /* 0x004fe400078e000f */
[----:B----4-:R-:W-:-:S05]  /*32360*/  @P2 IMAD.MOV.U32 R5, RZ, RZ, R28 ;  /* 0x000000ffff052224 */ /* 0x010fca00078e001c */
[----:B------:R0:W2:Y:S02]  /*32370*/  @P2 LDG.E.U16 R10, [R4.64] ;  /* 0x00000006040a2981 */ /* 0x0000a4000c1e1500 */
[----:B0-----:R-:W-:Y:S02]  /*32380*/  @P1 IMAD.MOV.U32 R4, RZ, RZ, R25 ;  /* 0x000000ffff041224 */ /* 0x001fe400078e0019 */
[----:B------:R-:W-:-:S05]  /*32390*/  @P1 IMAD.MOV.U32 R5, RZ, RZ, R27 ;  /* 0x000000ffff051224 */ /* 0x000fca00078e001b */
[----:B------:R0:W4:Y:S02]  /*323a0*/  @P1 LDG.E.U16 R9, [R4.64] ;  /* 0x0000000604091981 */ /* 0x000124000c1e1500 */
[----:B0-----:R-:W-:Y:S02]  /*323b0*/  @P1 IMAD.MOV.U32 R4, RZ, RZ, R19 ;  /* 0x000000ffff041224 */ /* 0x001fe400078e0013 */
[----:B------:R-:W-:-:S05]  /*323c0*/  @P1 IMAD.MOV.U32 R5, RZ, RZ, R22 ;  /* 0x000000ffff051224 */ /* 0x000fca00078e0016 */
[----:B------:R-:W4:Y:S04]  /*323d0*/  @P1 LDG.E.U16 R8, [R4.64] ;  /* 0x0000000604081981 */ /* 0x000f28000c1e1500 */
[----:B------:R0:W-:Y:S04]  /*323e0*/  STL [R1+0x7dbc], R12 ;  /* 0x007dbc0c01007387 */ /* 0x0001e80000100800 */
[----:B---3--:R-:W-:Y:S01]  /*323f0*/  STL [R1+0x7dc0], R11 ;  /* 0x007dc00b01007387 */ /* 0x008fe20000100800 */
[----:B------:R-:W3:Y:S02]  /*32400*/  LDL R15, [R1+0x1e38] ;  /* 0x001e3800010f7983 */ /* 0x000ee40000100800 */
[----:B0-----:R-:W3:Y:S01]  /*32410*/  LDL R12, [R1+0x1e3c] ;  /* 0x001e3c00010c7983 */ /* 0x001ee20000100800 */
[----:B--2---:R-:W-:Y:S01]  /*32420*/  STL [R1+0x7dc4], R10 ;  /* 0x007dc40a01007387 */ /* 0x004fe20000100800 */
[----:B------:R-:W2:Y:S03]  /*32430*/  LDL R28, [R1+0x1e34] ;  /* 0x001e3400011c7983 */ /* 0x000ea60000100800 */
[----:B----4-:R-:W-:Y:S01]  /*32440*/  STL [R1+0x7d84], R9 ;  /* 0x007d840901007387 */ /* 0x010fe20000100800 */
[----:B------:R-:W4:Y:S02]  /*32450*/  LDL R27, [R1+0x1ff0] ;  /* 0x001ff000011b7983 */ /* 0x000f240000100800 */
[----:B------:R-:W4:Y:S02]  /*32460*/  LDL R25, [R1+0x1ff4] ;  /* 0x001ff40001197983 */ /* 0x000f240000100800 */
[----:B------:R-:W4:Y:S01]  /*32470*/  LDL R22, [R1+0x1f28] ;  /* 0x001f280001167983 */ /* 0x000f220000100800 */
[----:B------:R-:W4:Y:S04]  /*32480*/  LDL R19, [R1+0x1f2c] ;  /* 0x001f2c0001137983 */ /* 0x000f280000100800 */
[----:B------:R0:W-:Y:S04]  /*32490*/  STL [R1+0x7d88], R8 ;  /* 0x007d880801007387 */ /* 0x0001e80000100800 */
[----:B0-----:R-:W4:Y:S01]  /*324a0*/  LDL R8, [R1+0x1e30] ;  /* 0x001e300001087983 */ /* 0x001f220000100800 */
[----:B---3--:R-:W-:-:S02]  /*324b0*/  @P1 IMAD.MOV.U32 R5, RZ, RZ, R15 ;  /* 0x000000ffff051224 */ /* 0x008fc400078e000f */
[----:B------:R-:W-:Y:S01]  /*324c0*/  @P1 IMAD.MOV.U32 R4, RZ, RZ, R12 ;  /* 0x000000ffff041224 */ /* 0x000fe200078e000c */
[----:B------:R-:W3:Y:S04]  /*324d0*/  LDL R15, [R1+0x1f20] ;  /* 0x001f2000010f7983 */ /* 0x000ee80000100800 */
[----:B------:R-:W3:Y:S04]  /*324e0*/  LDL R12, [R1+0x1f24] ;  /* 0x001f2400010c7983 */ /* 0x000ee80000100800 */
[----:B------:R2:W3:Y:S01]  /*324f0*/  @P1 LDG.E.U16 R7, [R4.64] ;  /* 0x0000000604071981 */ /* 0x0004e2000c1e1500 */
[----:B------:R-:W-:Y:S01]  /*32500*/  PRMT R24, RZ, 0x7610, R24 ;  /* 0x00007610ff187816 */ /* 0x000fe20000000018 */
[----:B--2---:R-:W-:Y:S01]  /*32510*/  @P1 IMAD.MOV.U32 R4, RZ, RZ, R28 ;  /* 0x000000ffff041224 */ /* 0x004fe200078e001c */
[----:B------:R-:W-:-:S02]  /*32520*/  PRMT R16, RZ, 0x7610, R16 ;  /* 0x00007610ff107816 */ /* 0x000fc40000000010 */
[----:B------:R-:W-:Y:S01]  /*32530*/  PRMT R10, RZ, 0x7610, R10 ;  /* 0x00007610ff0a7816 */ /* 0x000fe2000000000a */
[----:B----4-:R-:W-:-:S05]  /*32540*/  @P1 IMAD.MOV.U32 R5, RZ, RZ, R8 ;  /* 0x000000ffff051224 */ /* 0x010fca00078e0008 */
[----:B------:R0:W2:Y:S01]  /*32550*/  @P1 LDG.E.U16 R6, [R4.64] ;  /* 0x0000000604061981 */ /* 0x0000a2000c1e1500 */
[----:B------:R-:W-:Y:S01]  /*32560*/  ISETP.GT.AND P1, PT, R3, 0x36, PT ;  /* 0x000000360300780c */ /* 0x000fe20003f24270 */
[----:B0-----:R-:W-:Y:S02]  /*32570*/  @P0 IMAD.MOV.U32 R4, RZ, RZ, R25 ;  /* 0x000000ffff040224 */ /* 0x001fe400078e0019 */
[----:B------:R-:W-:-:S05]  /*32580*/  @P0 IMAD.MOV.U32 R5, RZ, RZ, R27 ;  /* 0x000000ffff050224 */ /* 0x000fca00078e001b */
[----:B------:R0:W4:Y:S05]  /*32590*/  @P0 LDG.E.U16 R24, [R4.64] ;  /* 0x0000000604180981 */ /* 0x00012a000c1e1500 */
[----:B0-----:R-:W-:Y:S02]  /*325a0*/  @P1 IMAD.MOV.U32 R4, RZ, RZ, R19 ;  /* 0x000000ffff041224 */ /* 0x001fe400078e0013 */
[----:B------:R-:W-:-:S05]  /*325b0*/  @P1 IMAD.MOV.U32 R5, RZ, RZ, R22 ;  /* 0x000000ffff051224 */ /* 0x000fca00078e0016 */
[----:B------:R3:W4:Y:S02]  /*325c0*/  @P1 LDG.E.U16 R16, [R4.64] ;  /* 0x0000000604101981 */ /* 0x000724000c1e1500 */
[----:B---3--:R-:W-:Y:S02]  /*325d0*/  @P1 IMAD.MOV.U32 R5, RZ, RZ, R15 ;  /* 0x000000ffff051224 */ /* 0x008fe400078e000f */
[----:B------:R-:W-:-:S05]  /*325e0*/  @P1 IMAD.MOV.U32 R4, RZ, RZ, R12 ;  /* 0x000000ffff041224 */ /* 0x000fca00078e000c */
[----:B------:R-:W3:Y:S04]  /*325f0*/  @P1 LDG.E.U16 R10, [R4.64] ;  /* 0x00000006040a1981 */ /* 0x000ee8000c1e1500 */
[----:B------:R0:W-:Y:S01]  /*32600*/  STL [R1+0x7d8c], R7 ;  /* 0x007d8c0701007387 */ /* 0x0001e20000100800 */
[----:B------:R-:W3:Y:S03]  /*32610*/  LDL R8, [R1+0x1f18] ;  /* 0x001f180001087983 */ /* 0x000ee60000100800 */
[----:B0-----:R-:W3:Y:S04]  /*32620*/  LDL R7, [R1+0x1f1c] ;  /* 0x001f1c0001077983 */ /* 0x001ee80000100800 */
[----:B--2---:R-:W-:Y:S01]  /*32630*/  STL [R1+0x7d90], R6 ;  /* 0x007d900601007387 */ /* 0x004fe20000100800 */
[----:B------:R-:W2:Y:S02]  /*32640*/  LDL R28, [R1+0x1f10] ;  /* 0x001f1000011c7983 */ /* 0x000ea40000100800 */
[----:B------:R-:W2:Y:S02]  /*32650*/  LDL R27, [R1+0x1f14] ;  /* 0x001f1400011b7983 */ /* 0x000ea40000100800 */
[----:B------:R-:W2:Y:S01]  /*32660*/  LDL R25, [R1+0x1f08] ;  /* 0x001f080001197983 */ /* 0x000ea20000100800 */
[----:B----4-:R0:W-:Y:S01]  /*32670*/  STL [R1+0x2c4], R24 ;  /* 0x0002c41801007387 */ /* 0x0101e20000100800 */
[----:B------:R-:W4:Y:S02]  /*32680*/  LDL R22, [R1+0x1f00] ;  /* 0x001f000001167983 */ /* 0x000f240000100800 */
[----:B------:R-:W4:Y:S01]  /*32690*/  LDL R19, [R1+0x1f04] ;  /* 0x001f040001137983 */ /* 0x000f220000100800 */
[----:B0-----:R-:W4:Y:S04]  /*326a0*/  LDL R24, [R1+0x1f0c] ;  /* 0x001f0c0001187983 */ /* 0x001f280000100800 */
[----:B------:R0:W-:Y:S01]  /*326b0*/  STL [R1+0x2bc], R16 ;  /* 0x0002bc1001007387 */ /* 0x0001e20000100800 */
[----:B------:R-:W4:Y:S02]  /*326c0*/  LDL R15, [R1+0x1efc] ;  /* 0x001efc00010f7983 */ /* 0x000f240000100800 */
[----:B------:R-:W4:Y:S01]  /*326d0*/  LDL R12, [R1+0x1ef0] ;  /* 0x001ef000010c7983 */ /* 0x000f220000100800 */
[----:B0-----:R-:W4:Y:S04]  /*326e0*/  LDL R16, [R1+0x1ef8] ;  /* 0x001ef80001107983 */ /* 0x001f280000100800 */
[----:B---3--:R0:W-:Y:S04]  /*326f0*/  STL [R1+0x2b4], R10 ;  /* 0x0002b40a01007387 */ /* 0x0081e80000100800 */
[----:B0-----:R-:W3:Y:S01]  /*32700*/  LDL R10, [R1+0x1ef4] ;  /* 0x001ef400010a7983 */ /* 0x001ee20000100800 */
[----:B------:R-:W-:-:S02]  /*32710*/  @P1 IMAD.MOV.U32 R4, RZ, RZ, R7 ;  /* 0x000000ffff041224 */ /* 0x000fc400078e0007 */
[----:B------:R-:W-:Y:S02]  /*32720*/  @P1 IMAD.MOV.U32 R5, RZ, RZ, R8 ;  /* 0x000000ffff051224 */ /* 0x000fe400078e0008 */
[----:B------:R-:W3:Y:S01]  /*32730*/  LDL R7, [R1+0x1e2c] ;  /* 0x001e2c0001077983 */ /* 0x000ee20000100800 */
[----:B------:R-:W3:Y:S01]  /*32740*/  LDL R8, [R1+0x1e28] ;  /* 0x001e280001087983 */ /* 0x000ee20000100800 */
[----:B------:R-:W-:-:S03]  /*32750*/  ISETP.GT.AND P0, PT, R3, 0x37, PT ;  /* 0x000000370300780c */ /* 0x000fc60003f04270 */
[----:B------:R2:W3:Y:S01]  /*32760*/  @P1 LDG.E.U16 R29, [R4.64] ;  /* 0x00000006041d1981 */ /* 0x0004e2000c1e1500 */
[----:B------:R-:W-:Y:S02]  /*32770*/  PRMT R26, RZ, 0x7610, R26 ;  /* 0x00007610ff1a7816 */ /* 0x000fe4000000001a */
[----:B------:R-:W-:Y:S02]  /*32780*/  PRMT R23, RZ, 0x7610, R23 ;  /* 0x00007610ff177816 */ /* 0x000fe40000000017 */
[----:B------:R-:W-:Y:S02]  /*32790*/  PRMT R18, RZ, 0x7610, R18 ;  /* 0x00007610ff127816 */ /* 0x000fe40000000012 */
[----:B------:R-:W-:Y:S02]  /*327a0*/  PRMT R13, RZ, 0x7610, R13 ;  /* 0x00007610ff0d7816 */ /* 0x000fe4000000000d */
[----:B------:R-:W-:Y:S01]  /*327b0*/  PRMT R9, RZ, 0x7610, R9 ;  /* 0x00007610ff097816 */ /* 0x000fe20000000009 */
[----:B--2---:R-:W-:-:S02]  /*327c0*/  @P1 IMAD.MOV.U32 R5, RZ, RZ, R28 ;  /* 0x000000ffff051224 */ /* 0x004fc400078e001c */
[----:B------:R-:W-:-:S05]  /*327d0*/  @P1 IMAD.MOV.U32 R4, RZ, RZ, R27 ;  /* 0x000000ffff041224 */ /* 0x000fca00078e001b */
[----:B------:R0:W2:Y:S02]  /*327e0*/  @P1 LDG.E.U16 R26, [R4.64] ;  /* 0x00000006041a1981 */ /* 0x0000a4000c1e1500 */
[----:B0-----:R-:W-:Y:S02]  /*327f0*/  @P0 IMAD.MOV.U32 R5, RZ, RZ, R25 ;  /* 0x000000ffff050224 */ /* 0x001fe400078e0019 */
[----:B----4-:R-:W-:-:S05]  /*32800*/  @P0 IMAD.MOV.U32 R4, RZ, RZ, R24 ;  /* 0x000000ffff040224 */ /* 0x010fca00078e0018 */
[----:B------:R0:W4:Y:S02]  /*32810*/  @P0 LDG.E.U16 R23, [R4.64] ;  /* 0x0000000604170981 */ /* 0x000124000c1e1500 */
[----:B0-----:R-:W-:Y:S02]  /*32820*/  @P0 IMAD.MOV.U32 R4, RZ, RZ, R19 ;  /* 0x000000ffff040224 */ /* 0x001fe400078e0013 */
[----:B------:R-:W-:-:S05]  /*32830*/  @P0 IMAD.MOV.U32 R5, RZ, RZ, R22 ;  /* 0x000000ffff050224 */ /* 0x000fca00078e0016 */
[----:B------:R0:W2:Y:S02]  /*32840*/  @P0 LDG.E.U16 R18, [R4.64] ;  /* 0x0000000604120981 */ /* 0x0000a4000c1e1500 */
[----:B0-----:R-:W-:Y:S02]  /*32850*/  @P0 IMAD.MOV.U32 R4, RZ, RZ, R15 ;  /* 0x000000ffff040224 */ /* 0x001fe400078e000f */
[----:B------:R-:W-:-:S05]  /*32860*/  @P0 IMAD.MOV.U32 R5, RZ, RZ, R16 ;  /* 0x000000ffff050224 */ /* 0x000fca00078e0010 */
[----:B------:R0:W2:Y:S02]  /*32870*/  @P0 LDG.E.U16 R13, [R4.64] ;  /* 0x00000006040d0981 */ /* 0x0000a4000c1e1500 */
[----:B0-----:R-:W-:Y:S02]  /*32880*/  @P0 IMAD.MOV.U32 R5, RZ, RZ, R12 ;  /* 0x000000ffff050224 */ /* 0x001fe400078e000c */
[----:B---3--:R-:W-:Y:S01]  /*32890*/  @P0 IMAD.MOV.U32 R4, RZ, RZ, R10 ;  /* 0x000000ffff040224 */ /* 0x008fe200078e000a */
[----:B------:R-:W-:Y:S01]  /*328a0*/  ISETP.GT.AND P1, PT, R3, 0x3e, PT ;  /* 0x0000003e0300780c */ /* 0x000fe20003f24270 */
[----:B------:R-:W3:Y:S04]  /*328b0*/  LDL R10, [R1+0x1e20] ;  /* 0x001e2000010a7983 */ /* 0x000ee80000100800 */
[----:B------:R0:W2:Y:S08]  /*328c0*/  @P0 LDG.E.U16 R9, [R4.64] ;  /* 0x0000000604090981 */ /* 0x0000b0000c1e1500 */
[----:B0-----:R-:W-:-:S02]  /*328d0*/  @P1 IMAD.MOV.U32 R4, RZ, RZ, R7 ;  /* 0x000000ffff041224 */ /* 0x001fc400078e0007 */
[----:B------:R-:W-:-:S05]  /*328e0*/  @P1 IMAD.MOV.U32 R5, RZ, RZ, R8 ;  /* 0x000000ffff051224 */ /* 0x000fca00078e0008 */
[----:B------:R-:W3:Y:S04]  /*328f0*/  @P1 LDG.E.U16 R0, [R4.64] ;  /* 0x0000000604001981 */ /* 0x000ee8000c1e1500 */
[----:B--2---:R0:W-:Y:S01]  /*32900*/  STL [R1+0x294], R9 ;  /* 0x0002940901007387 */ /* 0x0041e20000100800 */
[----:B------:R-:W2:Y:S02]  /*32910*/  LDL R8, [R1+0x1e18] ;  /* 0x001e180001087983 */ /* 0x000ea40000100800 */
[----:B------:R-:W2:Y:S02]  /*32920*/  LDL R7, [R1+0x1e1c] ;  /* 0x001e1c0001077983 */ /* 0x000ea40000100800 */
[----:B------:R-:W2:Y:S01]  /*32930*/  LDL R19, [R1+0x1e10] ;  /* 0x001e100001137983 */ /* 0x000ea20000100800 */
[----:B0-----:R-:W2:Y:S01]  /*32940*/  LDL R9, [R1+0x1e24] ;  /* 0x001e240001097983 */ /* 0x001ea20000100800 */
[----:B------:R0:W-:Y:S02]  /*32950*/  STL [R1+0x2a0], R18 ;  /* 0x0002a01201007387 */ /* 0x0001e40000100800 */
[----:B------:R-:W2:Y:S02]  /*32960*/  LDL R16, [R1+0x1e08] ;  /* 0x001e080001107983 */ /* 0x000ea40000100800 */
[----:B------:R-:W2:Y:S01]  /*32970*/  LDL R15, [R1+0x1e0c] ;  /* 0x001e0c00010f7983 */ /* 0x000ea20000100800 */
[----:B0-----:R-:W2:Y:S01]  /*32980*/  LDL R18, [R1+0x1e14] ;  /* 0x001e140001127983 */ /* 0x001ea20000100800 */
[----:B---3--:R-:W-:Y:S02]  /*32990*/  STL [R1+0x7c98], R0 ;  /* 0x007c980001007387 */ /* 0x008fe40000100800 */
[----:B------:R-:W-:Y:S02]  /*329a0*/  STL [R1+0x2ac], R29 ;  /* 0x0002ac1d01007387 */ /* 0x000fe40000100800 */
[----:B------:R-:W-:Y:S01]  /*329b0*/  STL [R1+0x7ca0], R0 ;  /* 0x007ca00001007387 */ /* 0x000fe20000100800 */
[----:B------:R-:W-:Y:S01]  /*329c0*/  STL [R1+0x7ca8], R0 ;  /* 0x007ca80001007387 */ /* 0x000fe20000100800 */
[----:B------:R-:W-:Y:S02]  /*329d0*/  STL [R1+0x7cb0], R0 ;  /* 0x007cb00001007387 */ /* 0x000fe40000100800 */
[----:B------:R-:W-:Y:S02]  /*329e0*/  STL [R1+0x7cb8], R0 ;  /* 0x007cb80001007387 */ /* 0x000fe40000100800 */
[----:B------:R-:W-:Y:S01]  /*329f0*/  STL [R1+0x2a8], R26 ;  /* 0x0002a81a01007387 */ /* 0x000fe20000100800 */
[----:B------:R-:W-:Y:S01]  /*32a00*/  STL [R1+0x7cc0], R0 ;  /* 0x007cc00001007387 */ /* 0x000fe20000100800 */
[----:B------:R-:W-:Y:S02]  /*32a10*/  STL [R1+0x7cc8], R0 ;  /* 0x007cc80001007387 */ /* 0x000fe40000100800 */
[----:B------:R-:W-:Y:S02]  /*32a20*/  STL [R1+0x7cd0], R0 ;  /* 0x007cd00001007387 */ /* 0x000fe40000100800 */
[----:B----4-:R-:W-:Y:S01]  /*32a30*/  STL [R1+0x2a4], R23 ;  /* 0x0002a41701007387 */ /* 0x010fe20000100800 */
[----:B------:R-:W-:Y:S01]  /*32a40*/  STL [R1+0x7cd8], R0 ;  /* 0x007cd80001007387 */ /* 0x000fe20000100800 */
[----:B------:R-:W-:Y:S02]  /*32a50*/  STL [R1+0x7ce0], R0 ;  /* 0x007ce00001007387 */ /* 0x000fe40000100800 */
[----:B------:R-:W-:Y:S02]  /*32a60*/  STL [R1+0x7ce8], R0 ;  /* 0x007ce80001007387 */ /* 0x000fe40000100800 */
[----:B------:R-:W-:Y:S01]  /*32a70*/  STL [R1+0x7cf0], R0 ;  /* 0x007cf00001007387 */ /* 0x000fe20000100800 */
[----:B------:R-:W-:Y:S01]  /*32a80*/  STL [R1+0x7cf8], R0 ;  /* 0x007cf80001007387 */ /* 0x000fe20000100800 */
[----:B------:R-:W-:Y:S02]  /*32a90*/  STL [R1+0x7d00], R0 ;  /* 0x007d000001007387 */ /* 0x000fe40000100800 */
[----:B------:R-:W-:Y:S02]  /*32aa0*/  STL [R1+0x7d08], R0 ;  /* 0x007d080001007387 */ /* 0x000fe40000100800 */
[----:B------:R0:W-:Y:S01]  /*32ab0*/  STL [R1+0x29c], R13 ;  /* 0x00029c0d01007387 */ /* 0x0001e20000100800 */
[----:B------:R-:W-:Y:S01]  /*32ac0*/  STL [R1+0x7d10], R0 ;  /* 0x007d100001007387 */ /* 0x000fe20000100800 */
[----:B------:R-:W-:Y:S02]  /*32ad0*/  STL [R1+0x7d18], R0 ;  /* 0x007d180001007387 */ /* 0x000fe40000100800 */
[----:B------:R-:W-:Y:S02]  /*32ae0*/  STL [R1+0x7d20], R0 ;  /* 0x007d200001007387 */ /* 0x000fe40000100800 */
[----:B------:R-:W-:Y:S01]  /*32af0*/  STL [R1+0x7d28], R0 ;  /* 0x007d280001007387 */ /* 0x000fe20000100800 */
[----:B------:R-:W-:Y:S01]  /*32b00*/  STL [R1+0x7d30], R0 ;  /* 0x007d300001007387 */ /* 0x000fe20000100800 */
[----:B------:R-:W-:Y:S02]  /*32b10*/  STL [R1+0x7d38], R0 ;  /* 0x007d380001007387 */ /* 0x000fe40000100800 */
[----:B------:R-:W-:Y:S02]  /*32b20*/  STL [R1+0x7d40], R0 ;  /* 0x007d400001007387 */ /* 0x000fe40000100800 */
[----:B------:R-:W-:Y:S01]  /*32b30*/  STL [R1+0x7d48], R0 ;  /* 0x007d480001007387 */ /* 0x000fe20000100800 */
[----:B------:R1:W-:Y:S01]  /*32b40*/  STL [R1+0x7d54], R0 ;  /* 0x007d540001007387 */ /* 0x0003e20000100800 */
[----:B0-----:R-:W3:Y:S02]  /*32b50*/  LDL R13, [R1+0x1e00] ;  /* 0x001e0000010d7983 */ /* 0x001ee40000100800 */
[----:B------:R-:W4:Y:S01]  /*32b60*/  LDL R12, [R1+0x1e04] ;  /* 0x001e0400010c7983 */ /* 0x000f220000100800 */
[----:B------:R-:W-:Y:S01]  /*32b70*/  PRMT R21, RZ, 0x7610, R21 ;  /* 0x00007610ff157816 */ /* 0x000fe20000000015 */
[----:B------:R-:W-:-:S02]  /*32b80*/  @P1 IMAD.MOV.U32 R5, RZ, RZ, R10 ;  /* 0x000000ffff051224 */ /* 0x000fc400078e000a */
[----:B------:R-:W3:Y:S01]  /*32b90*/  LDL R10, [R1+0x1df8] ;  /* 0x001df800010a7983 */ /* 0x000ee20000100800 */
[----:B--2---:R-:W-:-:S03]  /*32ba0*/  @P1 IMAD.MOV.U32 R4, RZ, RZ, R9 ;  /* 0x000000ffff041224 */ /* 0x004fc600078e0009 */
[----:B------:R-:W2:Y:S04]  /*32bb0*/  LDL R9, [R1+0x1dfc] ;  /* 0x001dfc0001097983 */ /* 0x000ea80000100800 */
[----:B------:R0:W2:Y:S02]  /*32bc0*/  @P1 LDG.E.U16 R21, [R4.64] ;  /* 0x0000000604151981 */ /* 0x0000a4000c1e1500 */
[----:B0-----:R-:W-:Y:S02]  /*32bd0*/  @P1 IMAD.MOV.U32 R4, RZ, RZ, R7 ;  /* 0x000000ffff041224 */ /* 0x001fe400078e0007 */
[----:B------:R-:W-:Y:S01]  /*32be0*/  @P1 IMAD.MOV.U32 R5, RZ, RZ, R8 ;  /* 0x000000ffff051224 */ /* 0x000fe200078e0008 */
[----:B------:R-:W2:Y:S04]  /*32bf0*/  LDL R7, [R1+0x1df4] ;  /* 0x001df40001077983 */ /* 0x000ea80000100800 */
[----:B------:R-:W2:Y:S01]  /*32c00*/  LDL R8, [R1+0x1df0] ;  /* 0x001df00001087983 */ /* 0x000ea20000100800 */
[----:B------:R-:W-:-:S02]  /*32c10*/  PRMT R20, RZ, 0x7610, R20 ;  /* 0x00007610ff147816 */ /* 0x000fc40000000014 */
[----:B------:R-:W-:Y:S02]  /*32c20*/  ISETP.GT.AND P0, PT, R3, 0x3f, PT ;  /* 0x0000003f0300780c */ /* 0x000fe40003f04270 */
[----:B------:R-:W-:Y:S02]  /*32c30*/  PRMT R17, RZ, 0x7610, R17 ;  /* 0x00007610ff117816 */ /* 0x000fe40000000011 */
[----:B------:R0:W2:Y:S01]  /*32c40*/  @P1 LDG.E.U16 R20, [R4.64] ;  /* 0x0000000604141981 */ /* 0x0000a2000c1e1500 */
[----:B------:R-:W-:Y:S01]  /*32c50*/  PRMT R14, RZ, 0x7610, R14 ;  /* 0x00007610ff0e7816 */ /* 0x000fe2000000000e */
[----:B0-----:R-:W-:Y:S02]  /*32c60*/  @P1 IMAD.MOV.U32 R4, RZ, RZ, R18 ;  /* 0x000000ffff041224 */ /* 0x001fe400078e0012 */
[----:B------:R-:W-:-:S05]  /*32c70*/  @P1 IMAD.MOV.U32 R5, RZ, RZ, R19 ;  /* 0x000000ffff051224 */ /* 0x000fca00078e0013 */
[----:B------:R0:W2:Y:S01]  /*32c80*/  @P1 LDG.E.U16 R17, [R4.64] ;  /* 0x0000000604111981 */ /* 0x0000a2000c1e1500 */
[----:B------:R-:W-:Y:S01]  /*32c90*/  PRMT R11, RZ, 0x7610, R11 ;  /* 0x00007610ff0b7816 */ /* 0x000fe2000000000b */
[----:B0-----:R-:W-:Y:S02]  /*32ca0*/  @P0 IMAD.MOV.U32 R4, RZ, RZ, R15 ;  /* 0x000000ffff040224 */ /* 0x001fe400078e000f */
[----:B------:R-:W-:-:S05]  /*32cb0*/  @P0 IMAD.MOV.U32 R5, RZ, RZ, R16 ;  /* 0x000000ffff050224 */ /* 0x000fca00078e0010 */
[----:B------:R4:W2:Y:S01]  /*32cc0*/  @P0 LDG.E.U16 R14, [R4.64] ;  /* 0x00000006040e0981 */ /* 0x0008a2000c1e1500 */
[----:B-1----:R-:W-:Y:S01]  /*32cd0*/  PRMT R0, RZ, 0x7610, R0 ;  /* 0x00007610ff007816 */ /* 0x002fe20000000000 */
[----:B----4-:R-:W-:Y:S02]  /*32ce0*/  @P0 IMAD.MOV.U32 R4, RZ, RZ, R12 ;  /* 0x000000ffff040224 */ /* 0x010fe400078e000c */
[----:B---3--:R-:W-:-:S05]  /*32cf0*/  @P0 IMAD.MOV.U32 R5, RZ, RZ, R13 ;  /* 0x000000ffff050224 */ /* 0x008fca00078e000d */
[----:B------:R0:W3:Y:S01]  /*32d00*/  @P0 LDG.E.U16 R11, [R4.64] ;  /* 0x00000006040b0981 */ /* 0x0000e2000c1e1500 */
[----:B------:R-:W-:Y:S01]  /*32d10*/  PRMT R6, RZ, 0x7610, R6 ;  /* 0x00007610ff067816 */ /* 0x000fe20000000006 */
[----:B0-----:R-:W-:Y:S02]  /*32d20*/  @P0 IMAD.MOV.U32 R5, RZ, RZ, R10 ;  /* 0x000000ffff050224 */ /* 0x001fe400078e000a */
[----:B--2---:R-:W-:-:S05]  /*32d30*/  @P0 IMAD.MOV.U32 R4, RZ, RZ, R9 ;  /* 0x000000ffff040224 */ /* 0x004fca00078e0009 */
[----:B------:R0:W2:Y:S02]  /*32d40*/  @P0 LDG.E.U16 R0, [R4.64] ;  /* 0x0000000604000981 */ /* 0x0000a4000c1e1500 */
[----:B0-----:R-:W-:Y:S02]  /*32d50*/  @P0 IMAD.MOV.U32 R4, RZ, RZ, R7 ;  /* 0x000000ffff040224 */ /* 0x001fe400078e0007 */
[----:B------:R-:W-:-:S05]  /*32d60*/  @P0 IMAD.MOV.U32 R5, RZ, RZ, R8 ;  /* 0x000000ffff050224 */ /* 0x000fca00078e0008 */
[----:B------:R0:W4:Y:S04]  /*32d70*/  @P0 LDG.E.U16 R6, [R4.64] ;  /* 0x0000000604060981 */ /* 0x000128000c1e1500 */
[----:B------:R-:W1:Y:S01]  /*32d80*/  S2R R29, SR_TID.X ;  /* 0x00000000001d7919 */ /* 0x000e620000002100 */
[----:B------:R-:W-:Y:S06]  /*32d90*/  BAR.SYNC.DEFER_BLOCKING 0x0 ;  /* 0x0000000000007b1d */ /* 0x000fec0000010000 */
[----:B--2---:R1:W-:Y:S02]  /*32da0*/  STL [R1+0x25c], R0 ;  /* 0x00025c0001007387 */ /* 0x0043e40000100800 */
[----:B-1----:R-:W-:-:S02]  /*32db0*/  LOP3.LUT R0, R29, 0x3f, RZ, 0xc0, !PT ;  /* 0x0000003f1d007812 */ /* 0x002fc400078ec0ff */
[----:B------:R-:W2:Y:S01]  /*32dc0*/  LDL.LU R29, [R1+0x328] ;  /* 0x00032800011d7983 */ /* 0x000ea20000300800 */
[----:B0-----:R-:W2:Y:S02]  /*32dd0*/  LDL.LU R4, [R1+0x31c] ;  /* 0x00031c0001047983 */ /* 0x001ea40000300800 */
[----:B------:R-:W2:Y:S01]  /*32de0*/  LDL.LU R5, [R1+0x298] ;  /* 0x0002980001057983 */ /* 0x000ea20000300800 */
[----:B----4-:R0:W-:Y:S04]  /*32df0*/  STL [R1+0x254], R6 ;  /* 0x0002540601007387 */ /* 0x0101e80000100800 */
[----:B0-----:R-:W4:Y:S01]  /*32e00*/  LDL.LU R6, [R1+0x290] ;  /* 0x0002900001067983 */ /* 0x001f220000300800 */
[----:B------:R-:W4:Y:S02]  /*32e10*/  LDL.LU R7, [R1+0x288] ;  /* 0x0002880001077983 */ /* 0x000f240000300800 */
[----:B------:R-:W4:Y:S02]  /*32e20*/  LDL.LU R8, [R1+0x280] ;  /* 0x0002800001087983 */ /* 0x000f240000300800 */
[----:B------:R-:W-:Y:S01]  /*32e30*/  STL [R1+0x284], R21 ;  /* 0x0002841501007387 */ /* 0x000fe20000100800 */
[----:B------:R-:W4:Y:S01]  /*32e40*/  LDL.LU R9, [R1+0x1f4] ;  /* 0x0001f40001097983 */ /* 0x000f220000300800 */
[----:B------:R-:W4:Y:S02]  /*32e50*/  LDL.LU R10, [R1+0x1f0] ;  /* 0x0001f000010a7983 */ /* 0x000f240000300800 */
[----:B---3--:R0:W-:Y:S02]  /*32e60*/  STL [R1+0x264], R11 ;  /* 0x0002640b01007387 */ /* 0x0081e40000100800 */
[----:B0-----:R-:W3:Y:S01]  /*32e70*/  LDL.LU R11, [R1+0x1ec] ;  /* 0x0001ec00010b7983 */ /* 0x001ee20000300800 */
[----:B------:R-:W3:Y:S02]  /*32e80*/  LDL.LU R12, [R1+0x1e8] ;  /* 0x0001e800010c7983 */ /* 0x000ee40000300800 */
[----:B------:R-:W-:Y:S02]  /*32e90*/  STL [R1+0x27c], R20 ;  /* 0x00027c1401007387 */ /* 0x000fe40000100800 */
[----:B------:R-:W3:Y:S01]  /*32ea0*/  LDL.LU R13, [R1+0x194] ;  /* 0x00019400010d7983 */ /* 0x000ee20000300800 */
[----:B------:R0:W-:Y:S04]  /*32eb0*/  STL [R1+0x26c], R14 ;  /* 0x00026c0e01007387 */ /* 0x0001e80000100800 */
[----:B0-----:R-:W3:Y:S01]  /*32ec0*/  LDL.LU R14, [R1+0x190] ;  /* 0x00019000010e7983 */ /* 0x001ee20000300800 */
[----:B------:R-:W3:Y:S02]  /*32ed0*/  LDL.LU R15, [R1+0x18c] ;  /* 0x00018c00010f7983 */ /* 0x000ee40000300800 */
[----:B------:R0:W-:Y:S02]  /*32ee0*/  STL [R1+0x274], R17 ;  /* 0x0002741101007387 */ /* 0x0001e40000100800 */
[----:B------:R-:W3:Y:S01]  /*32ef0*/  LDL.LU R16, [R1+0x188] ;  /* 0x0001880001107983 */ /* 0x000ee20000300800 */
[----:B0-----:R-:W3:Y:S01]  /*32f00*/  LDL.LU R17, [R1+0x134] ;  /* 0x0001340001117983 */ /* 0x001ee20000300800 */
[----:B------:R-:W3:Y:S02]  /*32f10*/  LDL.LU R18, [R1+0x130] ;  /* 0x0001300001127983 */ /* 0x000ee40000300800 */
[----:B------:R-:W3:Y:S02]  /*32f20*/  LDL.LU R19, [R1+0x12c] ;  /* 0x00012c0001137983 */ /* 0x000ee40000300800 */
[----:B------:R-:W3:Y:S01]  /*32f30*/  LDL.LU R20, [R1+0x128] ;  /* 0x0001280001147983 */ /* 0x000ee20000300800 */
[----:B------:R-:W3:Y:S01]  /*32f40*/  LDL.LU R21, [R1+0xd4] ;  /* 0x0000d40001157983 */ /* 0x000ee20000300800 */
[----:B------:R-:W3:Y:S02]  /*32f50*/  LDL.LU R22, [R1+0xd0] ;  /* 0x0000d00001167983 */ /* 0x000ee40000300800 */
[----:B------:R-:W3:Y:S02]  /*32f60*/  LDL.LU R23, [R1+0xcc] ;  /* 0x0000cc0001177983 */ /* 0x000ee40000300800 */
[----:B------:R-:W3:Y:S01]  /*32f70*/  LDL.LU R24, [R1+0xc8] ;  /* 0x0000c80001187983 */ /* 0x000ee20000300800 */
[----:B------:R-:W3:Y:S01]  /*32f80*/  LDL.LU R25, [R1+0x74] ;  /* 0x0000740001197983 */ /* 0x000ee20000300800 */
[----:B------:R-:W4:Y:S02]  /*32f90*/  LDL.LU R26, [R1+0x70] ;  /* 0x00007000011a7983 */ /* 0x000f240000300800 */
[----:B------:R-:W4:Y:S02]  /*32fa0*/  LDL.LU R27, [R1+0x6c] ;  /* 0x00006c00011b7983 */ /* 0x000f240000300800 */
[----:B------:R-:W4:Y:S01]  /*32fb0*/  LDL.LU R28, [R1+0x68] ;  /* 0x00006800011c7983 */ /* 0x000f220000300800 */
[----:B------:R-:W-:Y:S01]  /*32fc0*/  ISETP.GE.AND P0, PT, R0, R3, PT ;  /* 0x000000030000720c */ /* 0x000fe20003f06270 */
[----:B------:R0:W-:Y:S04]  /*32fd0*/  STL [R1+0x7dc8], R0 ;  /* 0x007dc80001007387 */ /* 0x0001e80000100800 */
[----:B0-----:R-:W4:Y:S01]  /*32fe0*/  LDL.LU R0, [R1+0x320] ;  /* 0x0003200001007983 */ /* 0x001f220000300800 */
[----:B------:R-:W-:Y:S02]  /*32ff0*/  STL [R1+0x7d4c], R3 ;  /* 0x007d4c0301007387 */ /* 0x000fe40000100800 */
[----:B------:R0:W-:Y:S02]  /*33000*/  STL [R1+0x7d5c], R3 ;  /* 0x007d5c0301007387 */ /* 0x0001e40000100800 */
[----:B0-----:R-:W4:Y:S04]  /*33010*/  LDL.LU R3, [R1+0x324] ;  /* 0x0003240001037983 */ /* 0x001f280000300800 */
[----:B--2---:R0:W-:Y:S04]  /*33020*/  STS.U16 [R2], R29 ;  /* 0x0000001d02007388 */ /* 0x0041e80000000400 */
[----:B0-----:R-:W2:Y:S04]  /*33030*/  LDL.LU R29, [R1+0x7e10] ;  /* 0x007e1000011d7983 */ /* 0x001ea80000300800 */
[----:B---3--:R0:W-:Y:S04]  /*33040*/  STS.U16 [R2+0x6000], R25 ;  /* 0x0060001902007388 */ /* 0x0081e80000000400 */
[----:B0-----:R-:W3:Y:S04]  /*33050*/  LDL.LU R25, [R1+0x318] ;  /* 0x0003180001197983 */ /* 0x001ee80000300800 */
[----:B---3--:R0:W-:Y:S04]  /*33060*/  STL [R1+0x7e04], R25 ;  /* 0x007e041901007387 */ /* 0x0081e80000100800 */
[----:B0-----:R-:W3:Y:S04]  /*33070*/  LDL.LU R25, [R1+0x8] ;  /* 0x0000080001197983 */ /* 0x001ee80000300800 */
[----:B---3--:R0:W-:Y:S04]  /*33080*/  STL [R1+0x7e08], R25 ;  /* 0x007e081901007387 */ /* 0x0081e80000100800 */
[----:B0-----:R-:W3:Y:S04]  /*33090*/  LDL.LU R25, [R1+0xc] ;  /* 0x00000c0001197983 */ /* 0x001ee80000300800 */
[----:B----4-:R-:W-:Y:S04]  /*330a0*/  STS.U16 [R2+0x6080], R26 ;  /* 0x0060801a02007388 */ /* 0x010fe80000000400 */
[----:B------:R-:W-:Y:S04]  /*330b0*/  STS.U16 [R2+0x6100], R27 ;  /* 0x0061001b02007388 */ /* 0x000fe80000000400 */
        /* <DEDUP_REMOVED lines=11> */
[----:B---3--:R0:W-:Y:S04]  /*33170*/  STL [R1+0x7e0c], R25 ;  /* 0x007e0c1901007387 */ /* 0x0081e80000100800 */
[----:B0-----:R-:W3:Y:S01]  /*33180*/  LDL.LU R25, [R1+0x10] ;  /* 0x0000100001197983 */ /* 0x001ee20000300800 */
[----:B------:R-:W4:Y:S02]  /*33190*/  LDL.LU R26, [R1+0x314] ;  /* 0x00031400011a7983 */ /* 0x000f240000300800 */
[----:B------:R-:W4:Y:S02]  /*331a0*/  LDL.LU R27, [R1+0x310] ;  /* 0x00031000011b7983 */ /* 0x000f240000300800 */
[----:B------:R-:W4:Y:S01]  /*331b0*/  LDL.LU R28, [R1+0x30c] ;  /* 0x00030c00011c7983 */ /* 0x000f220000300800 */
[----:B------:R-:W4:Y:S01]  /*331c0*/  LDL.LU R3, [R1+0x270] ;  /* 0x0002700001037983 */ /* 0x000f220000300800 */
[----:B------:R-:W4:Y:S02]  /*331d0*/  LDL.LU R4, [R1+0x268] ;  /* 0x0002680001047983 */ /* 0x000f240000300800 */
[----:B------:R-:W4:Y:S02]  /*331e0*/  LDL.LU R5, [R1+0x260] ;  /* 0x0002600001057983 */ /* 0x000f240000300800 */
[----:B------:R-:W4:Y:S01]  /*331f0*/  LDL.LU R6, [R1+0x1e4] ;  /* 0x0001e40001067983 */ /* 0x000f220000300800 */
[----:B------:R-:W4:Y:S01]  /*33200*/  LDL.LU R7, [R1+0x1e0] ;  /* 0x0001e00001077983 */ /* 0x000f220000300800 */
[----:B------:R-:W4:Y:S02]  /*33210*/  LDL.LU R8, [R1+0x1dc] ;  /* 0x0001dc0001087983 */ /* 0x000f240000300800 */
[----:B------:R-:W4:Y:S02]  /*33220*/  LDL.LU R9, [R1+0x1d8] ;  /* 0x0001d80001097983 */ /* 0x000f240000300800 */
[----:B------:R-:W4:Y:S01]  /*33230*/  LDL.LU R10, [R1+0x184] ;  /* 0x00018400010a7983 */ /* 0x000f220000300800 */
[----:B------:R-:W4:Y:S04]  /*33240*/  LDL.LU R11, [R1+0x180] ;  /* 0x00018000010b7983 */ /* 0x000f280000300800 */
[----:B------:R0:W-:Y:S01]  /*33250*/  STS.U16 [R2+0x3000], R13 ;  /* 0x0030000d02007388 */ /* 0x0001e20000000400 */
[----:B------:R-:W4:Y:S03]  /*33260*/  LDL.LU R12, [R1+0x17c] ;  /* 0x00017c00010c7983 */ /* 0x000f260000300800 */
[----:B------:R1:W-:Y:S04]  /*33270*/  STS.U16 [R2+0x3080], R14 ;  /* 0x0030800e02007388 */ /* 0x0003e80000000400 */
[----:B------:R1:W-:Y:S04]  /*33280*/  STS.U16 [R2+0x3100], R15 ;  /* 0x0031000f02007388 */ /* 0x0003e80000000400 */
[----:B------:R2:W-:Y:S04]  /*33290*/  STS.U16 [R2+0x3180], R16 ;  /* 0x0031801002007388 */ /* 0x0005e80000000400 */
[----:B------:R2:W-:Y:S04]  /*332a0*/  STS.U16 [R2+0x4000], R17 ;  /* 0x0040001102007388 */ /* 0x0005e80000000400 */
[----:B------:R2:W-:Y:S04]  /*332b0*/  STS.U16 [R2+0x4080], R18 ;  /* 0x0040801202007388 */ /* 0x0005e80000000400 */
[----:B0-----:R-:W4:Y:S01]  /*332c0*/  LDL.LU R13, [R1+0x178] ;  /* 0x00017800010d7983 */ /* 0x001f220000300800 */
[----:B-1----:R-:W4:Y:S02]  /*332d0*/  LDL.LU R14, [R1+0x124] ;  /* 0x00012400010e7983 */ /* 0x002f240000300800 */
[----:B------:R-:W4:Y:S01]  /*332e0*/  LDL.LU R15, [R1+0x120] ;  /* 0x00012000010f7983 */ /* 0x000f220000300800 */
[----:B--2---:R-:W2:Y:S01]  /*332f0*/  LDL.LU R16, [R1+0x11c] ;  /* 0x00011c0001107983 */ /* 0x004ea20000300800 */
[----:B------:R-:W2:Y:S03]  /*33300*/  LDL.LU R17, [R1+0x118] ;  /* 0x0001180001117983 */ /* 0x000ea60000300800 */
[----:B------:R0:W-:Y:S01]  /*33310*/  STS.U16 [R2+0x4100], R19 ;  /* 0x0041001302007388 */ /* 0x0001e20000000400 */
[----:B------:R-:W2:Y:S03]  /*33320*/  LDL.LU R18, [R1+0xc4] ;  /* 0x0000c40001127983 */ /* 0x000ea60000300800 */
[----:B------:R1:W-:Y:S04]  /*33330*/  STS.U16 [R2+0x4180], R20 ;  /* 0x0041801402007388 */ /* 0x0003e80000000400 */
[----:B------:R1:W-:Y:S04]  /*33340*/  STS.U16 [R2+0x5000], R21 ;  /* 0x0050001502007388 */ /* 0x0003e80000000400 */
[----:B------:R1:W-:Y:S04]  /*33350*/  STS.U16 [R2+0x5080], R22 ;  /* 0x0050801602007388 */ /* 0x0003e80000000400 */
[----:B------:R1:W-:Y:S04]  /*33360*/  STS.U16 [R2+0x5100], R23 ;  /* 0x0051001702007388 */ /* 0x0003e80000000400 */
[----:B------:R1:W-:Y:S04]  /*33370*/  STS.U16 [R2+0x5180], R24 ;  /* 0x0051801802007388 */ /* 0x0003e80000000400 */
[----:B0-----:R-:W2:Y:S01]  /*33380*/  LDL.LU R19, [R1+0xc0] ;  /* 0x0000c00001137983 */ /* 0x001ea20000300800 */
[----:B-1----:R-:W2:Y:S02]  /*33390*/  LDL.LU R20, [R1+0xbc] ;  /* 0x0000bc0001147983 */ /* 0x002ea40000300800 */
[----:B------:R-:W2:Y:S01]  /*333a0*/  LDL.LU R21, [R1+0xb8] ;  /* 0x0000b80001157983 */ /* 0x000ea20000300800 */
[----:B------:R-:W2:Y:S01]  /*333b0*/  LDL.LU R22, [R1+0x64] ;  /* 0x0000640001167983 */ /* 0x000ea20000300800 */
[----:B------:R-:W2:Y:S03]  /*333c0*/  LDL.LU R23, [R1+0x60] ;  /* 0x0000600001177983 */ /* 0x000ea60000300800 */
[----:B------:R0:W-:Y:S01]  /*333d0*/  STS.U16 [R2+0x7000], R29 ;  /* 0x0070001d02007388 */ /* 0x0001e20000000400 */
[----:B------:R-:W2:Y:S03]  /*333e0*/  LDL.LU R24, [R1+0x5c] ;  /* 0x00005c0001187983 */ /* 0x000ea60000300800 */
[----:B0-----:R-:W2:Y:S04]  /*333f0*/  LDL.LU R29, [R1+0x58] ;  /* 0x00005800011d7983 */ /* 0x001ea80000300800 */
[----:B---3--:R0:W-:Y:S04]  /*33400*/  STS.U16 [R2+0x7080], R25 ;  /* 0x0070801902007388 */ /* 0x0081e80000000400 */
[----:B0-----:R-:W3:Y:S04]  /*33410*/  LDL.LU R25, [R1+0x7e0c] ;  /* 0x007e0c0001197983 */ /* 0x001ee80000300800 */
[----:B---3--:R0:W-:Y:S04]  /*33420*/  STS.U16 [R2+0x7100], R25 ;  /* 0x0071001902007388 */ /* 0x0081e80000000400 */
[----:B0-----:R-:W3:Y:S04]  /*33430*/  LDL.LU R25, [R1+0x7e08] ;  /* 0x007e080001197983 */ /* 0x001ee80000300800 */
[----:B------:R0:W-:Y:S02]  /*33440*/  STS.U16 [R2+0x100], R0 ;  /* 0x0001000002007388 */ /* 0x0001e40000000400 */
[----:B0-----:R-:W-:-:S02]  /*33450*/  LOP3.LUT R0, R2, 0x10, RZ, 0x3c, !PT ;  /* 0x0000001002007812 */ /* 0x001fc400078e3cff */
[----:B---3--:R0:W-:Y:S04]  /*33460*/  STS.U16 [R2+0x7180], R25 ;  /* 0x0071801902007388 */ /* 0x0081e80000000400 */
[----:B0-----:R-:W3:Y:S01]  /*33470*/  LDL.LU R25, [R1+0x7e04] ;  /* 0x007e040001197983 */ /* 0x001ee20000300800 */
[----:B------:R-:W2:Y:S03]  /*33480*/  LDL.LU R2, [R1+0x278] ;  /* 0x0002780001027983 */ /* 0x000ea60000300800 */
[----:B---3--:R0:W-:Y:S01]  /*33490*/  STS.U16 [R0+0x200], R25 ;  /* 0x0002001900007388 */ /* 0x0081e20000000400 */
[----:B----4-:R1:W-:Y:S02]  /*334a0*/  STS.U16 [R0+0x280], R26 ;  /* 0x0002801a00007388 */ /* 0x0103e40000000400 */
[----:B------:R3:W-:Y:S02]  /*334b0*/  STS.U16 [R0+0x300], R27 ;  /* 0x0003001b00007388 */ /* 0x0007e40000000400 */
[----:B------:R4:W-:Y:S01]  /*334c0*/  STS.U16 [R0+0x380], R28 ;  /* 0x0003801c00007388 */ /* 0x0009e20000000400 */
[----:B--2---:R-:W-:Y:S01]  /*334d0*/  STS.U16 [R0+0x1200], R2 ;  /* 0x0012000200007388 */ /* 0x004fe20000000400 */
[----:B------:R-:W-:Y:S02]  /*334e0*/  STS.U16 [R0+0x1280], R3 ;  /* 0x0012800300007388 */ /* 0x000fe40000000400 */
[----:B------:R-:W-:Y:S02]  /*334f0*/  STS.U16 [R0+0x1300], R4 ;  /* 0x0013000400007388 */ /* 0x000fe40000000400 */
[----:B------:R-:W-:Y:S01]  /*33500*/  STS.U16 [R0+0x1380], R5 ;  /* 0x0013800500007388 */ /* 0x000fe20000000400 */
[----:B------:R-:W-:Y:S01]  /*33510*/  STS.U16 [R0+0x2200], R6 ;  /* 0x0022000600007388 */ /* 0x000fe20000000400 */
        /* <DEDUP_REMOVED lines=9> */
[----:B------:R-:W-:Y:S01]  /*335b0*/  STS.U16 [R0+0x4300], R16 ;  /* 0x0043001000007388 */ /* 0x000fe20000000400 */
[----:B0-----:R-:W2:Y:S01]  /*335c0*/  LDL.LU R25, [R1+0x7e00] ;  /* 0x007e000001197983 */ /* 0x001ea20000300800 */
[----:B------:R-:W-:Y:S02]  /*335d0*/  STS.U16 [R0+0x4380], R17 ;  /* 0x0043801100007388 */ /* 0x000fe40000000400 */
[----:B-1----:R-:W2:Y:S02]  /*335e0*/  LDL.LU R26, [R1+0x7dfc] ;  /* 0x007dfc00011a7983 */ /* 0x002ea40000300800 */
[----:B------:R-:W-:Y:S01]  /*335f0*/  STS.U16 [R0+0x5200], R18 ;  /* 0x0052001200007388 */ /* 0x000fe20000000400 */
[----:B---3--:R-:W3:Y:S04]  /*33600*/  LDL.LU R27, [R1+0x7df8] ;  /* 0x007df800011b7983 */ /* 0x008ee80000300800 */
[----:B------:R-:W-:Y:S01]  /*33610*/  STS.U16 [R0+0x5280], R19 ;  /* 0x0052801300007388 */ /* 0x000fe20000000400 */
[----:B----4-:R-:W4:Y:S02]  /*33620*/  LDL.LU R28, [R1+0x7df4] ;  /* 0x007df400011c7983 */ /* 0x010f240000300800 */
[----:B------:R0:W-:Y:S02]  /*33630*/  STS.U16 [R0+0x5300], R20 ;  /* 0x0053001400007388 */ /* 0x0001e40000000400 */
[----:B0-----:R-:W2:Y:S04]  /*33640*/  LDL.LU R20, [R1+0x308] ;  /* 0x0003080001147983 */ /* 0x001ea80000300800 */
[----:B------:R-:W0:Y:S01]  /*33650*/  S2R R2, SR_TID.X ;  /* 0x0000000000027919 */ /* 0x000e220000002100 */
[----:B------:R1:W-:Y:S02]  /*33660*/  STS.U16 [R0+0x5380], R21 ;  /* 0x0053801500007388 */ /* 0x0003e40000000400 */
[----:B------:R0:W-:Y:S02]  /*33670*/  STS.U16 [R0+0x6200], R22 ;  /* 0x0062001600007388 */ /* 0x0001e40000000400 */
[----:B------:R0:W-:Y:S01]  /*33680*/  STS.U16 [R0+0x6280], R23 ;  /* 0x0062801700007388 */ /* 0x0001e20000000400 */
[----:B------:R-:W-:Y:S01]  /*33690*/  STS.U16 [R0+0x6300], R24 ;  /* 0x0063001800007388 */ /* 0x000fe20000000400 */
[----:B------:R-:W-:Y:S01]  /*336a0*/  STS.U16 [R0+0x6380], R29 ;  /* 0x0063801d00007388 */ /* 0x000fe20000000400 */
[----:B0-----:R-:W-:-:S05]  /*336b0*/  LOP3.LUT R2, R2, 0x3f, RZ, 0xc0, !PT ;  /* 0x0000003f02027812 */ /* 0x001fca00078ec0ff */
[----:B------:R-:W-:-:S05]  /*336c0*/  IMAD.SHL.U32 R2, R2, 0x2, RZ ;  /* 0x0000000202027824 */ /* 0x000fca00078e00ff */
[C---:B------:R-:W-:Y:S01]  /*336d0*/  LOP3.LUT R15, R2.reuse, 0x20, RZ, 0x3c, !PT ;  /* 0x00000020020f7812 */ /* 0x040fe200078e3cff */
[----:B----4-:R0:W-:Y:S04]  /*336e0*/  STS.U16 [R0+0x7200], R28 ;  /* 0x0072001c00007388 */ /* 0x0101e80000000400 */
[----:B--2---:R2:W-:Y:S01]  /*336f0*/  STL [R1+0x7df0], R20 ;  /* 0x007df01401007387 */ /* 0x0045e20000100800 */
[----:B-1----:R-:W4:Y:S02]  /*33700*/  LDL.LU R21, [R1+0x304] ;  /* 0x0003040001157983 */ /* 0x002f240000300800 */
[----:B------:R-:W4:Y:S02]  /*33710*/  LDL.LU R22, [R1+0x300] ;  /* 0x0003000001167983 */ /* 0x000f240000300800 */
[----:B------:R-:W4:Y:S01]  /*33720*/  LDL.LU R23, [R1+0x2fc] ;  /* 0x0002fc0001177983 */ /* 0x000f220000300800 */
[----:B------:R-:W4:Y:S01]  /*33730*/  LDL.LU R3, [R1+0x1d4] ;  /* 0x0001d40001037983 */ /* 0x000f220000300800 */
[----:B0-----:R-:W4:Y:S02]  /*33740*/  LDL.LU R0, [R1+0x1d0] ;  /* 0x0001d00001007983 */ /* 0x001f240000300800 */
        /* <DEDUP_REMOVED lines=14> */
[----:B--2---:R-:W-:Y:S01]  /*33830*/  LOP3.LUT R20, R2, 0x10, RZ, 0x3c, !PT ;  /* 0x0000001002147812 */ /* 0x004fe200078e3cff */
[----:B------:R-:W2:Y:S01]  /*33840*/  LDL.LU R19, [R1+0x54] ;  /* 0x0000540001137983 */ /* 0x000ea20000300800 */
[----:B------:R-:W2:Y:S02]  /*33850*/  LDL.LU R24, [R1+0x50] ;  /* 0x0000500001187983 */ /* 0x000ea40000300800 */
[----:B------:R-:W2:Y:S02]  /*33860*/  LDL.LU R29, [R1+0x3c] ;  /* 0x00003c00011d7983 */ /* 0x000ea40000300800 */
[----:B------:R-:W2:Y:S01]  /*33870*/  LDL.LU R28, [R1+0x38] ;  /* 0x00003800011c7983 */ /* 0x000ea20000300800 */
[----:B---3--:R-:W-:Y:S04]  /*33880*/  STS.U16 [R20+0x7280], R27 ;  /* 0x0072801b14007388 */ /* 0x008fe80000000400 */
[----:B------:R0:W-:Y:S01]  /*33890*/  STL [R1+0x7d60], R27 ;  /* 0x007d601b01007387 */ /* 0x0001e20000100800 */
[----:B------:R-:W-:Y:S02]  /*338a0*/  STS.U16 [R20+0x7300], R26 ;  /* 0x0073001a14007388 */ /* 0x000fe40000000400 */
[----:B------:R-:W-:Y:S01]  /*338b0*/  STS.U16 [R20+0x7380], R25 ;  /* 0x0073801914007388 */ /* 0x000fe20000000400 */
[----:B0-----:R-:W2:Y:S01]  /*338c0*/  LDL.LU R27, [R1+0x248] ;  /* 0x00024800011b7983 */ /* 0x001ea20000300800 */
[----:B------:R-:W2:Y:S02]  /*338d0*/  LDL.LU R2, [R1+0x258] ;  /* 0x0002580001027983 */ /* 0x000ea40000300800 */
[----:B------:R0:W-:Y:S02]  /*338e0*/  STL [R1+0x7d64], R26 ;  /* 0x007d641a01007387 */ /* 0x0001e40000100800 */
[----:B0-----:R-:W2:Y:S01]  /*338f0*/  LDL.LU R26, [R1+0x24c] ;  /* 0x00024c00011a7983 */ /* 0x001ea20000300800 */
[----:B------:R-:W2:Y:S02]  /*33900*/  LDL.LU R20, [R1+0x7df0] ;  /* 0x007df00001147983 */ /* 0x000ea40000300800 */
[----:B------:R0:W-:Y:S02]  /*33910*/  STL [R1+0x7d68], R25 ;  /* 0x007d681901007387 */ /* 0x0001e40000100800 */
[----:B0-----:R-:W2:Y:S04]  /*33920*/  LDL.LU R25, [R1+0x250] ;  /* 0x0002500001197983 */ /* 0x001ea80000300800 */
[----:B--2---:R0:W-:Y:S01]  /*33930*/  STS.U16 [R15+0x400], R20 ;  /* 0x000400140f007388 */ /* 0x0041e20000000400 */
[----:B----4-:R1:W-:Y:S02]  /*33940*/  STS.U16 [R15+0x480], R21 ;  /* 0x000480150f007388 */ /* 0x0103e40000000400 */
[----:B------:R2:W-:Y:S02]  /*33950*/  STS.U16 [R15+0x500], R22 ;  /* 0x000500160f007388 */ /* 0x0005e40000000400 */
[----:B------:R4:W-:Y:S01]  /*33960*/  STS.U16 [R15+0x580], R23 ;  /* 0x000580170f007388 */ /* 0x0009e20000000400 */
[----:B0-----:R-:W3:Y:S01]  /*33970*/  LDL.LU R20, [R1+0x7dec] ;  /* 0x007dec0001147983 */ /* 0x001ee20000300800 */
[----:B-1----:R-:W3:Y:S02]  /*33980*/  LDL.LU R21, [R1+0x7de8] ;  /* 0x007de80001157983 */ /* 0x002ee40000300800 */
[----:B--2---:R-:W2:Y:S02]  /*33990*/  LDL.LU R22, [R1+0x7de4] ;  /* 0x007de40001167983 */ /* 0x004ea40000300800 */
[----:B----4-:R-:W4:Y:S01]  /*339a0*/  LDL.LU R23, [R1+0x7de0] ;  /* 0x007de00001177983 */ /* 0x010f220000300800 */
        /* <DEDUP_REMOVED lines=17> */
[----:B------:R0:W-:Y:S02]  /*33ac0*/  STS.U16 [R15+0x5480], R16 ;  /* 0x005480100f007388 */ /* 0x0001e40000000400 */
[----:B------:R1:W-:Y:S02]  /*33ad0*/  STS.U16 [R15+0x5500], R17 ;  /* 0x005500110f007388 */ /* 0x0003e40000000400 */
[----:B------:R1:W-:Y:S01]  /*33ae0*/  STS.U16 [R15+0x5580], R18 ;  /* 0x005580120f007388 */ /* 0x0003e20000000400 */
[----:B------:R-:W-:Y:S01]  /*33af0*/  STS.U16 [R15+0x6400], R19 ;  /* 0x006400130f007388 */ /* 0x000fe20000000400 */
[----:B------:R-:W-:Y:S02]  /*33b00*/  STS.U16 [R15+0x6480], R24 ;  /* 0x006480180f007388 */ /* 0x000fe40000000400 */
[----:B------:R-:W-:Y:S02]  /*33b10*/  STS.U16 [R15+0x6500], R29 ;  /* 0x0065001d0f007388 */ /* 0x000fe40000000400 */
[----:B------:R1:W-:Y:S01]  /*33b20*/  STS.U16 [R15+0x6580], R28 ;  /* 0x0065801c0f007388 */ /* 0x0003e20000000400 */
[----:B0-----:R-:W3:Y:S01]  /*33b30*/  LDL.LU R16, [R1+0x2f8] ;  /* 0x0002f80001107983 */ /* 0x001ee20000300800 */
[----:B-1----:R-:W3:Y:S02]  /*33b40*/  LDL.LU R17, [R1+0x2f4] ;  /* 0x0002f40001117983 */ /* 0x002ee40000300800 */
[----:B------:R-:W3:Y:S01]  /*33b50*/  LDL.LU R18, [R1+0x2f0] ;  /* 0x0002f00001127983 */ /* 0x000ee20000300800 */
[----:B------:R-:W3:Y:S04]  /*33b60*/  LDL.LU R28, [R1+0x2ec] ;  /* 0x0002ec00011c7983 */ /* 0x000ee80000300800 */
[----:B------:R-:W0:Y:S01]  /*33b70*/  S2R R2, SR_TID.X ;  /* 0x0000000000027919 */ /* 0x000e220000002100 */
        /* <DEDUP_REMOVED lines=17> */
[----:B------:R-:W3:Y:S01]  /*33c90*/  LDL.LU R29, [R1+0x2c] ;  /* 0x00002c00011d7983 */ /* 0x000ee20000300800 */
[----:B0-----:R-:W-:-:S05]  /*33ca0*/  LOP3.LUT R2, R2, 0x3f, RZ, 0xc0, !PT ;  /* 0x0000003f02027812 */ /* 0x001fca00078ec0ff */
[----:B------:R-:W-:-:S05]  /*33cb0*/  IMAD.SHL.U32 R2, R2, 0x2, RZ ;  /* 0x0000000202027824 */ /* 0x000fca00078e00ff */
[----:B------:R-:W-:Y:S01]  /*33cc0*/  LOP3.LUT R0, R2, 0x30, RZ, 0x3c, !PT ;  /* 0x0000003002007812 */ /* 0x000fe200078e3cff */
[----:B----4-:R-:W-:Y:S04]  /*33cd0*/  STS.U16 [R15+0x7400], R23 ;  /* 0x007400170f007388 */ /* 0x010fe80000000400 */
[----:B------:R0:W-:Y:S01]  /*33ce0*/  STL [R1+0x7d6c], R23 ;  /* 0x007d6c1701007387 */ /* 0x0001e20000100800 */
[----:B--2---:R-:W-:Y:S02]  /*33cf0*/  STS.U16 [R15+0x7480], R22 ;  /* 0x007480160f007388 */ /* 0x004fe40000000400 */
[----:B---3--:R-:W-:Y:S01]  /*33d00*/  STS.U16 [R15+0x7500], R21 ;  /* 0x007500150f007388 */ /* 0x008fe20000000400 */
[----:B------:R-:W-:Y:S04]  /*33d10*/  STS.U16 [R15+0x7580], R20 ;  /* 0x007580140f007388 */ /* 0x000fe80000000400 */
[----:B0-----:R-:W2:Y:S01]  /*33d20*/  LDL.LU R23, [R1+0x1c4] ;  /* 0x0001c40001177983 */ /* 0x001ea20000300800 */
[----:B------:R0:W-:Y:S03]  /*33d30*/  STL [R1+0x7d70], R22 ;  /* 0x007d701601007387 */ /* 0x0001e60000100800 */
[----:B0-----:R-:W3:Y:S01]  /*33d40*/  LDL.LU R22, [R1+0x228] ;  /* 0x0002280001167983 */ /* 0x001ee20000300800 */
[----:B------:R-:W4:Y:S02]  /*33d50*/  LDL.LU R2, [R1+0x244] ;  /* 0x0002440001027983 */ /* 0x000f240000300800 */
[----:B------:R0:W-:Y:S02]  /*33d60*/  STL [R1+0x7d74], R21 ;  /* 0x007d741501007387 */ /* 0x0001e40000100800 */
[----:B0-----:R-:W2:Y:S01]  /*33d70*/  LDL.LU R21, [R1+0x22c] ;  /* 0x00022c0001157983 */ /* 0x001ea20000300800 */
[----:B------:R-:W2:Y:S02]  /*33d80*/  LDL.LU R15, [R1+0x7ddc] ;  /* 0x007ddc00010f7983 */ /* 0x000ea40000300800 */
[----:B------:R0:W-:Y:S02]  /*33d90*/  STL [R1+0x7d94], R20 ;  /* 0x007d941401007387 */ /* 0x0001e40000100800 */
[----:B0-----:R-:W2:Y:S04]  /*33da0*/  LDL.LU R20, [R1+0x240] ;  /* 0x0002400001147983 */ /* 0x001ea80000300800 */
[----:B------:R0:W-:Y:S01]  /*33db0*/  STS.U16 [R0+0x600], R16 ;  /* 0x0006001000007388 */ /* 0x0001e20000000400 */
[----:B------:R1:W-:Y:S02]  /*33dc0*/  STS.U16 [R0+0x680], R17 ;  /* 0x0006801100007388 */ /* 0x0003e40000000400 */
[----:B------:R1:W-:Y:S02]  /*33dd0*/  STS.U16 [R0+0x700], R18 ;  /* 0x0007001200007388 */ /* 0x0003e40000000400 */
[----:B------:R1:W-:Y:S01]  /*33de0*/  STS.U16 [R0+0x780], R28 ;  /* 0x0007801c00007388 */ /* 0x0003e20000000400 */
[----:B0-----:R-:W3:Y:S01]  /*33df0*/  LDL.LU R16, [R1+0x7dd8] ;  /* 0x007dd80001107983 */ /* 0x001ee20000300800 */
[----:B-1----:R-:W3:Y:S02]  /*33e00*/  LDL.LU R17, [R1+0x7dd4] ;  /* 0x007dd40001117983 */ /* 0x002ee40000300800 */
[----:B------:R-:W3:Y:S02]  /*33e10*/  LDL.LU R18, [R1+0x7dd0] ;  /* 0x007dd00001127983 */ /* 0x000ee40000300800 */
[----:B------:R-:W3:Y:S01]  /*33e20*/  LDL.LU R28, [R1+0x7dcc] ;  /* 0x007dcc00011c7983 */ /* 0x000ee20000300800 */
[----:B----4-:R0:W-:Y:S04]  /*33e30*/  STS.U16 [R0+0x1600], R2 ;  /* 0x0016000200007388 */ /* 0x0101e80000000400 */
[----:B0-----:R-:W0:Y:S04]  /*33e40*/  S2R R2, SR_TID.X ;  /* 0x0000000000027919 */ /* 0x001e280000002100 */
[----:B--2---:R-:W-:Y:S01]  /*33e50*/  STS.U16 [R0+0x1680], R20 ;  /* 0x0016801400007388 */ /* 0x004fe20000000400 */
[----:B------:R-:W-:Y:S02]  /*33e60*/  STS.U16 [R0+0x1700], R21 ;  /* 0x0017001500007388 */ /* 0x000fe40000000400 */
[----:B---3--:R-:W-:Y:S01]  /*33e70*/  STS.U16 [R0+0x1780], R22 ;  /* 0x0017801600007388 */ /* 0x008fe20000000400 */
[----:B------:R-:W-:Y:S04]  /*33e80*/  STS.U16 [R0+0x2600], R23 ;  /* 0x0026001700007388 */ /* 0x000fe80000000400 */
        /* <DEDUP_REMOVED lines=10> */
[----:B------:R1:W-:Y:S02]  /*33f30*/  STS.U16 [R0+0x4780], R10 ;  /* 0x0047800a00007388 */ /* 0x0003e40000000400 */
[----:B------:R2:W-:Y:S01]  /*33f40*/  STS.U16 [R0+0x5600], R11 ;  /* 0x0056000b00007388 */ /* 0x0005e20000000400 */
[----:B------:R3:W-:Y:S01]  /*33f50*/  STS.U16 [R0+0x5680], R12 ;  /* 0x0056800c00007388 */ /* 0x0007e20000000400 */
[----:B------:R3:W-:Y:S02]  /*33f60*/  STS.U16 [R0+0x5700], R13 ;  /* 0x0057000d00007388 */ /* 0x0007e40000000400 */
[----:B------:R-:W-:Y:S02]  /*33f70*/  STS.U16 [R0+0x5780], R14 ;  /* 0x0057800e00007388 */ /* 0x000fe40000000400 */
[----:B------:R-:W-:Y:S01]  /*33f80*/  STS.U16 [R0+0x6600], R19 ;  /* 0x0066001300007388 */ /* 0x000fe20000000400 */
[----:B------:R-:W-:Y:S01]  /*33f90*/  STS.U16 [R0+0x6680], R24 ;  /* 0x0066801800007388 */ /* 0x000fe20000000400 */
[----:B------:R0:W-:Y:S03]  /*33fa0*/  STS.U16 [R0+0x6700], R29 ;  /* 0x0067001d00007388 */ /* 0x0001e60000000400 */
[----:B-1----:R-:W4:Y:S01]  /*33fb0*/  LDL.LU R10, [R1+0x2e8] ;  /* 0x0002e800010a7983 */ /* 0x002f220000300800 */
[----:B--2---:R-:W2:Y:S02]  /*33fc0*/  LDL.LU R11, [R1+0x2e4] ;  /* 0x0002e400010b7983 */ /* 0x004ea40000300800 */
[----:B---3--:R-:W3:Y:S02]  /*33fd0*/  LDL.LU R12, [R1+0x2e0] ;  /* 0x0002e000010c7983 */ /* 0x008ee40000300800 */
        /* <DEDUP_REMOVED lines=10> */
[----:B------:R-:W3:Y:S01]  /*34080*/  LDL.LU R3, [R1+0xec] ;  /* 0x0000ec0001037983 */ /* 0x000ee20000300800 */
[----:B------:R-:W-:Y:S01]  /*34090*/  LOP3.LUT R2, R2, 0x3f, RZ, 0xc0, !PT ;  /* 0x0000003f02027812 */ /* 0x000fe200078ec0ff */
[----:B------:R-:W3:Y:S01]  /*340a0*/  LDL.LU R4, [R1+0xe8] ;  /* 0x0000e80001047983 */ /* 0x000ee20000300800 */
[----:B------:R-:W3:Y:S01]  /*340b0*/  LDL.LU R5, [R1+0x94] ;  /* 0x0000940001057983 */ /* 0x000ee20000300800 */
[----:B------:R-:W3:Y:S02]  /*340c0*/  LDL.LU R6, [R1+0x90] ;  /* 0x0000900001067983 */ /* 0x000ee40000300800 */
[----:B------:R-:W3:Y:S02]  /*340d0*/  LDL.LU R7, [R1+0x8c] ;  /* 0x00008c0001077983 */ /* 0x000ee40000300800 */
[----:B------:R-:W3:Y:S02]  /*340e0*/  LDL.LU R8, [R1+0x88] ;  /* 0x0000880001087983 */ /* 0x000ee40000300800 */
[----:B------:R-:W-:Y:S01]  /*340f0*/  IMAD.SHL.U32 R2, R2, 0x2, RZ ;  /* 0x0000000202027824 */ /* 0x000fe200078e00ff */
[----:B------:R-:W3:Y:S01]  /*34100*/  LDL.LU R9, [R1+0x24] ;  /* 0x0000240001097983 */ /* 0x000ee20000300800 */
[----:B------:R-:W3:Y:S03]  /*34110*/  LDL.LU R14, [R1+0x20] ;  /* 0x00002000010e7983 */ /* 0x000ee60000300800 */
[----:B------:R0:W-:Y:S01]  /*34120*/  STS.U16 [R0+0x6780], R28 ;  /* 0x0067801c00007388 */ /* 0x0001e20000000400 */
[----:B------:R-:W3:Y:S02]  /*34130*/  LDL.LU R19, [R1+0x1c] ;  /* 0x00001c0001137983 */ /* 0x000ee40000300800 */
[----:B------:R-:W-:Y:S02]  /*34140*/  STS.U16 [R0+0x7600], R18 ;  /* 0x0076001200007388 */ /* 0x000fe40000000400 */
[----:B------:R1:W-:Y:S01]  /*34150*/  STL [R1+0x7d98], R18 ;  /* 0x007d981201007387 */ /* 0x0003e20000100800 */
[----:B------:R-:W-:Y:S01]  /*34160*/  STS.U16 [R0+0x7680], R17 ;  /* 0x0076801100007388 */ /* 0x000fe20000000400 */
[----:B------:R-:W-:Y:S01]  /*34170*/  STS.U16 [R0+0x7700], R16 ;  /* 0x0077001000007388 */ /* 0x000fe20000000400 */
[----:B0-----:R-:W-:-:S02]  /*34180*/  LOP3.LUT R28, R2, 0x40, RZ, 0x3c, !PT ;  /* 0x00000040021c7812 */ /* 0x001fc400078e3cff */
[----:B-1----:R-:W3:Y:S01]  /*34190*/  LDL.LU R18, [R1+0x1b0] ;  /* 0x0001b00001127983 */ /* 0x002ee20000300800 */
[----:B------:R0:W-:Y:S03]  /*341a0*/  STL [R1+0x7d9c], R2 ;  /* 0x007d9c0201007387 */ /* 0x0001e60000100800 */
[----:B------:R-:W-:Y:S04]  /*341b0*/  STS.U16 [R0+0x7780], R15 ;  /* 0x0077800f00007388 */ /* 0x000fe80000000400 */
[----:B0-----:R-:W3:Y:S01]  /*341c0*/  LDL.LU R2, [R1+0x1b4] ;  /* 0x0001b40001027983 */ /* 0x001ee20000300800 */
[----:B------:R0:W-:Y:S03]  /*341d0*/  STL [R1+0x7da0], R17 ;  /* 0x007da01101007387 */ /* 0x0001e60000100800 */
[----:B0-----:R-:W3:Y:S01]  /*341e0*/  LDL.LU R17, [R1+0x218] ;  /* 0x0002180001117983 */ /* 0x001ee20000300800 */
[----:B------:R0:W-:Y:S03]  /*341f0*/  STL [R1+0x7da8], R16 ;  /* 0x007da81001007387 */ /* 0x0001e60000100800 */
[----:B0-----:R-:W3:Y:S01]  /*34200*/  LDL.LU R16, [R1+0x21c] ;  /* 0x00021c0001107983 */ /* 0x001ee20000300800 */
[----:B------:R-:W3:Y:S02]  /*34210*/  LDL.LU R0, [R1+0x7dc8] ;  /* 0x007dc80001007983 */ /* 0x000ee40000300800 */
[----:B------:R0:W-:Y:S02]  /*34220*/  STL [R1+0x7dac], R15 ;  /* 0x007dac0f01007387 */ /* 0x0001e40000100800 */
[----:B0-----:R-:W3:Y:S04]  /*34230*/  LDL.LU R15, [R1+0x220] ;  /* 0x00022000010f7983 */ /* 0x001ee80000300800 */
[----:B----4-:R0:W-:Y:S01]  /*34240*/  STS.U16 [R28+0x800], R10 ;  /* 0x0008000a1c007388 */ /* 0x0101e20000000400 */
[----:B--2---:R1:W-:Y:S02]  /*34250*/  STS.U16 [R28+0x880], R11 ;  /* 0x0008800b1c007388 */ /* 0x0043e40000000400 */
[----:B---3--:R2:W-:Y:S01]  /*34260*/  STS.U16 [R28+0x900], R12 ;  /* 0x0009000c1c007388 */ /* 0x0085e20000000400 */
[----:B------:R2:W-:Y:S04]  /*34270*/  STS.U16 [R28+0x980], R13 ;  /* 0x0009800d1c007388 */ /* 0x0005e80000000400 */
[----:B------:R4:W-:Y:S04]  /*34280*/  STS.U16 [R28+0x1800], R29 ;  /* 0x0018001d1c007388 */ /* 0x0009e80000000400 */
[----:B0-----:R-:W3:Y:S01]  /*34290*/  LDL.LU R10, [R1+0x7dc4] ;  /* 0x007dc400010a7983 */ /* 0x001ee20000300800 */
[----:B-1----:R-:W3:Y:S03]  /*342a0*/  LDL.LU R11, [R1+0x7dc0] ;  /* 0x007dc000010b7983 */ /* 0x002ee60000300800 */
[----:B--2---:R-:W2:Y:S01]  /*342b0*/  LDL.LU R12, [R1+0x7dbc] ;  /* 0x007dbc00010c7983 */ /* 0x004ea20000300800 */
[----:B------:R-:W2:Y:S03]  /*342c0*/  LDL.LU R13, [R1+0x7db8] ;  /* 0x007db800010d7983 */ /* 0x000ea60000300800 */
[----:B----4-:R-:W4:Y:S04]  /*342d0*/  LDL.LU R29, [R1+0x7db4] ;  /* 0x007db400011d7983 */ /* 0x010f280000300800 */
        /* <DEDUP_REMOVED lines=11> */
[----:B0-----:R-:W2:Y:S01]  /*34390*/  LDL.LU R24, [R1+0x2d8] ;  /* 0x0002d80001187983 */ /* 0x001ea20000300800 */
[----:B------:R-:W2:Y:S02]  /*343a0*/  LDL.LU R15, [R1+0x2d0] ;  /* 0x0002d000010f7983 */ /* 0x000ea40000300800 */
        /* <DEDUP_REMOVED lines=11> */
[----:B------:R-:W-:-:S03]  /*34460*/  IMAD.SHL.U32 R21, R0, 0x2, RZ ;  /* 0x0000000200157824 */ /* 0x000fc600078e00ff */
[----:B--2---:R0:W-:Y:S04]  /*34470*/  STL [R1+0x7db0], R15 ;  /* 0x007db00f01007387 */ /* 0x0041e80000100800 */
[----:B0-----:R-:W2:Y:S04]  /*34480*/  LDL.LU R15, [R1+0x2d4] ;  /* 0x0002d400010f7983 */ /* 0x001ea80000300800 */
[----:B----4-:R0:W-:Y:S01]  /*34490*/  STS.U16 [R28+0x6980], R29 ;  /* 0x0069801d1c007388 */ /* 0x0101e20000000400 */
[----:B------:R-:W4:Y:S03]  /*344a0*/  LDL.LU R16, [R1+0x2cc] ;  /* 0x0002cc0001107983 */ /* 0x000f260000300800 */
[----:B0-----:R-:W4:Y:S01]  /*344b0*/  LDL.LU R29, [R1+0x214] ;  /* 0x00021400011d7983 */ /* 0x001f220000300800 */
[----:B------:R-:W4:Y:S02]  /*344c0*/  LDL.LU R22, [R1+0x210] ;  /* 0x0002100001167983 */ /* 0x000f240000300800 */
[----:B------:R-:W4:Y:S02]  /*344d0*/  LDL.LU R23, [R1+0x20c] ;  /* 0x00020c0001177983 */ /* 0x000f240000300800 */
[----:B------:R-:W4:Y:S01]  /*344e0*/  LDL.LU R25, [R1+0x208] ;  /* 0x0002080001197983 */ /* 0x000f220000300800 */
[----:B------:R-:W4:Y:S01]  /*344f0*/  LDL.LU R26, [R1+0x1a4] ;  /* 0x0001a400011a7983 */ /* 0x000f220000300800 */
[----:B------:R-:W4:Y:S02]  /*34500*/  LDL.LU R27, [R1+0x1a0] ;  /* 0x0001a000011b7983 */ /* 0x000f240000300800 */
[----:B------:R-:W4:Y:S02]  /*34510*/  LDL.LU R3, [R1+0x19c] ;  /* 0x00019c0001037983 */ /* 0x000f240000300800 */
[----:B------:R-:W-:Y:S01]  /*34520*/  STL [R1+0x7ae8], R28 ;  /* 0x007ae81c01007387 */ /* 0x000fe20000100800 */
[----:B------:R-:W4:Y:S01]  /*34530*/  LDL.LU R17, [R1+0x144] ;  /* 0x0001440001117983 */ /* 0x000f220000300800 */
[----:B------:R-:W4:Y:S02]  /*34540*/  LDL.LU R2, [R1+0x140] ;  /* 0x0001400001027983 */ /* 0x000f240000300800 */
[----:B------:R-:W4:Y:S02]  /*34550*/  LDL.LU R18, [R1+0x13c] ;  /* 0x00013c0001127983 */ /* 0x000f240000300800 */
[----:B------:R-:W4:Y:S01]  /*34560*/  LDL.LU R20, [R1+0x138] ;  /* 0x0001380001147983 */ /* 0x000f220000300800 */
[----:B------:R-:W-:Y:S01]  /*34570*/  LOP3.LUT R21, R21, 0x50, RZ, 0x3c, !PT ;  /* 0x0000005015157812 */ /* 0x000fe200078e3cff */
[----:B------:R-:W4:Y:S04]  /*34580*/  LDL.LU R6, [R1+0xe4] ;  /* 0x0000e40001067983 */ /* 0x000f280000300800 */
[----:B------:R-:W-:Y:S01]  /*34590*/  STS.U16 [R28+0x7800], R13 ;  /* 0x0078000d1c007388 */ /* 0x000fe20000000400 */
[----:B------:R-:W4:Y:S02]  /*345a0*/  LDL.LU R7, [R1+0xe0] ;  /* 0x0000e00001077983 */ /* 0x000f240000300800 */
[----:B------:R-:W-:Y:S02]  /*345b0*/  STS.U16 [R28+0x7880], R12 ;  /* 0x0078800c1c007388 */ /* 0x000fe40000000400 */
[----:B------:R-:W4:Y:S01]  /*345c0*/  LDL.LU R8, [R1+0xdc] ;  /* 0x0000dc0001087983 */ /* 0x000f220000300800 */
[----:B---3--:R-:W-:Y:S04]  /*345d0*/  STS.U16 [R28+0x7900], R11 ;  /* 0x0079000b1c007388 */ /* 0x008fe80000000400 */
[----:B------:R-:W4:Y:S01]  /*345e0*/  LDL.LU R9, [R1+0xd8] ;  /* 0x0000d80001097983 */ /* 0x000f220000300800 */
[----:B------:R-:W-:Y:S02]  /*345f0*/  STS.U16 [R28+0x7980], R10 ;  /* 0x0079800a1c007388 */ /* 0x000fe40000000400 */
[----:B------:R-:W4:Y:S02]  /*34600*/  LDL.LU R14, [R1+0x84] ;  /* 0x00008400010e7983 */ /* 0x000f240000300800 */
[----:B------:R0:W-:Y:S01]  /*34610*/  STS.U16 [R21+0xa00], R24 ;  /* 0x000a001815007388 */ /* 0x0001e20000000400 */
[----:B------:R-:W4:Y:S04]  /*34620*/  LDL.LU R19, [R1+0x80] ;  /* 0x0000800001137983 */ /* 0x000f280000300800 */
[----:B0-----:R-:W4:Y:S01]  /*34630*/  LDL.LU R24, [R1+0x7c] ;  /* 0x00007c0001187983 */ /* 0x001f220000300800 */
[----:B------:R-:W4:Y:S02]  /*34640*/  LDL.LU R4, [R1+0x78] ;  /* 0x0000780001047983 */ /* 0x000f240000300800 */
[----:B------:R-:W4:Y:S01]  /*34650*/  LDL.LU R5, [R1+0x4] ;  /* 0x0000040001057983 */ /* 0x000f220000300800 */
[----:B--2---:R0:W-:Y:S04]  /*34660*/  STS.U16 [R21+0xa80], R15 ;  /* 0x000a800f15007388 */ /* 0x0041e80000000400 */
[----:B0-----:R-:W2:Y:S04]  /*34670*/  LDL.LU R15, [R1+0x7db0] ;  /* 0x007db000010f7983 */ /* 0x001ea80000300800 */
[----:B--2---:R0:W-:Y:S01]  /*34680*/  STS.U16 [R21+0xb00], R15 ;  /* 0x000b000f15007388 */ /* 0x0041e20000000400 */
[----:B----4-:R1:W-:Y:S02]  /*34690*/  STS.U16 [R21+0xb80], R16 ;  /* 0x000b801015007388 */ /* 0x0103e40000000400 */
[----:B------:R2:W-:Y:S01]  /*346a0*/  STS.U16 [R21+0x1a00], R29 ;  /* 0x001a001d15007388 */ /* 0x0005e20000000400 */
[----:B0-----:R-:W4:Y:S01]  /*346b0*/  LDL.LU R15, [R1+0x7dac] ;  /* 0x007dac00010f7983 */ /* 0x001f220000300800 */
[----:B-1----:R-:W4:Y:S02]  /*346c0*/  LDL.LU R16, [R1+0x7da8] ;  /* 0x007da80001107983 */ /* 0x002f240000300800 */
[----:B--2---:R-:W2:Y:S02]  /*346d0*/  LDL.LU R29, [R1+0x7da4] ;  /* 0x007da400011d7983 */ /* 0x004ea40000300800 */
[----:B------:R0:W-:Y:S01]  /*346e0*/  STS.U16 [R21+0x1a80], R22 ;  /* 0x001a801615007388 */ /* 0x0001e20000000400 */
[----:B------:R1:W-:Y:S01]  /*346f0*/  STS.U16 [R21+0x1b00], R23 ;  /* 0x001b001715007388 */ /* 0x0003e20000000400 */
[----:B------:R1:W-:Y:S02]  /*34700*/  STS.U16 [R21+0x1b80], R25 ;  /* 0x001b801915007388 */ /* 0x0003e40000000400 */
[----:B------:R1:W-:Y:S02]  /*34710*/  STS.U16 [R21+0x2a00], R26 ;  /* 0x002a001a15007388 */ /* 0x0003e40000000400 */
[----:B------:R1:W-:Y:S01]  /*34720*/  STS.U16 [R21+0x2a80], R27 ;  /* 0x002a801b15007388 */ /* 0x0003e20000000400 */
[----:B------:R1:W-:Y:S04]  /*34730*/  STS.U16 [R21+0x2b00], R3 ;  /* 0x002b000315007388 */ /* 0x0003e80000000400 */
[----:B0-----:R-:W4:Y:S01]  /*34740*/  LDL.LU R22, [R1+0x2c8] ;  /* 0x0002c80001167983 */ /* 0x001f220000300800 */
[----:B-1----:R-:W4:Y:S03]  /*34750*/  LDL.LU R23, [R1+0x2c0] ;  /* 0x0002c00001177983 */ /* 0x002f260000300800 */
[----:B------:R-:W4:Y:S01]  /*34760*/  LDL.LU R25, [R1+0x2b8] ;  /* 0x0002b80001197983 */ /* 0x000f220000300800 */
[----:B------:R-:W4:Y:S03]  /*34770*/  LDL.LU R26, [R1+0x2b0] ;  /* 0x0002b000011a7983 */ /* 0x000f260000300800 */
[----:B------:R-:W4:Y:S01]  /*34780*/  LDL.LU R27, [R1+0x204] ;  /* 0x00020400011b7983 */ /* 0x000f220000300800 */
[----:B------:R-:W4:Y:S03]  /*34790*/  LDL.LU R3, [R1+0x200] ;  /* 0x0002000001037983 */ /* 0x000f260000300800 */
[----:B--2---:R0:W-:Y:S01]  /*347a0*/  STS.U16 [R21+0x2b80], R29 ;  /* 0x002b801d15007388 */ /* 0x0041e20000000400 */
[----:B------:R1:W-:Y:S02]  /*347b0*/  STS.U16 [R21+0x3a00], R17 ;  /* 0x003a001115007388 */ /* 0x0003e40000000400 */
[----:B------:R2:W-:Y:S02]  /*347c0*/  STS.U16 [R21+0x3a80], R2 ;  /* 0x003a800215007388 */ /* 0x0005e40000000400 */
[----:B------:R4:W-:Y:S01]  /*347d0*/  STS.U16 [R21+0x3b00], R18 ;  /* 0x003b001215007388 */ /* 0x0009e20000000400 */
[----:B------:R4:W-:Y:S01]  /*347e0*/  STS.U16 [R21+0x3b80], R20 ;  /* 0x003b801415007388 */ /* 0x0009e20000000400 */
[----:B------:R4:W-:Y:S03]  /*347f0*/  STS.U16 [R21+0x4a00], R6 ;  /* 0x004a000615007388 */ /* 0x0009e60000000400 */
[----:B0-----:R-:W3:Y:S01]  /*34800*/  LDL.LU R29, [R1+0x1fc] ;  /* 0x0001fc00011d7983 */ /* 0x001ee20000300800 */
[----:B-1----:R-:W3:Y:S02]  /*34810*/  LDL.LU R17, [R1+0x7da0] ;  /* 0x007da00001117983 */ /* 0x002ee40000300800 */
[----:B--2---:R-:W2:Y:S02]  /*34820*/  LDL.LU R2, [R1+0x7d9c] ;  /* 0x007d9c0001027983 */ /* 0x004ea40000300800 */
[----:B----4-:R-:W3:Y:S01]  /*34830*/  LDL.LU R18, [R1+0x7d98] ;  /* 0x007d980001127983 */ /* 0x010ee20000300800 */
[----:B------:R-:W2:Y:S01]  /*34840*/  LDL.LU R20, [R1+0x7d94] ;  /* 0x007d940001147983 */ /* 0x000ea20000300800 */
[----:B------:R-:W2:Y:S03]  /*34850*/  LDL.LU R6, [R1+0x7d90] ;  /* 0x007d900001067983 */ /* 0x000ea60000300800 */
[----:B------:R0:W-:Y:S01]  /*34860*/  STS.U16 [R21+0x4a80], R7 ;  /* 0x004a800715007388 */ /* 0x0001e20000000400 */
[----:B------:R1:W-:Y:S02]  /*34870*/  STS.U16 [R21+0x4b00], R8 ;  /* 0x004b000815007388 */ /* 0x0003e40000000400 */
[----:B------:R1:W-:Y:S02]  /*34880*/  STS.U16 [R21+0x4b80], R9 ;  /* 0x004b800915007388 */ /* 0x0003e40000000400 */
[----:B------:R1:W-:Y:S01]  /*34890*/  STS.U16 [R21+0x5a00], R14 ;  /* 0x005a000e15007388 */ /* 0x0003e20000000400 */
[----:B------:R1:W-:Y:S01]  /*348a0*/  STS.U16 [R21+0x5a80], R19 ;  /* 0x005a801315007388 */ /* 0x0003e20000000400 */
[----:B------:R1:W-:Y:S03]  /*348b0*/  STS.U16 [R21+0x5b00], R24 ;  /* 0x005b001815007388 */ /* 0x0003e60000000400 */
[----:B0-----:R-:W2:Y:S01]  /*348c0*/  LDL.LU R7, [R1+0x7d8c] ;  /* 0x007d8c0001077983 */ /* 0x001ea20000300800 */
[----:B-1----:R-:W2:Y:S03]  /*348d0*/  LDL.LU R8, [R1+0x7d88] ;  /* 0x007d880001087983 */ /* 0x002ea60000300800 */
[----:B------:R-:W2:Y:S01]  /*348e0*/  LDL.LU R9, [R1+0x7d84] ;  /* 0x007d840001097983 */ /* 0x000ea20000300800 */
[----:B------:R-:W2:Y:S03]  /*348f0*/  LDL.LU R14, [R1+0x7d80] ;  /* 0x007d8000010e7983 */ /* 0x000ea60000300800 */
[----:B------:R-:W2:Y:S01]  /*34900*/  LDL.LU R19, [R1+0x7d7c] ;  /* 0x007d7c0001137983 */ /* 0x000ea20000300800 */
[----:B------:R-:W2:Y:S02]  /*34910*/  LDL.LU R24, [R1+0x7d78] ;  /* 0x007d780001187983 */ /* 0x000ea40000300800 */
[----:B------:R-:W-:Y:S01]  /*34920*/  IMAD.SHL.U32 R0, R0, 0x2, RZ ;  /* 0x0000000200007824 */ /* 0x000fe200078e00ff */
[----:B------:R0:W-:Y:S01]  /*34930*/  STS.U16 [R21+0x5b80], R4 ;  /* 0x005b800415007388 */ /* 0x0001e20000000400 */
[----:B------:R1:W-:Y:S03]  /*34940*/  STS.U16 [R21+0x6a00], R5 ;  /* 0x006a000515007388 */ /* 0x0003e60000000400 */
[----:B------:R-:W-:Y:S01]  /*34950*/  LOP3.LUT R0, R0, 0x60, RZ, 0x3c, !PT ;  /* 0x0000006000007812 */ /* 0x000fe200078e3cff */
[----:B0-----:R-:W3:Y:S04]  /*34960*/  LDL R4, [R1+0x2ce4] ;  /* 0x002ce40001047983 */ /* 0x001ee80000100800 */
[----:B-1----:R-:W3:Y:S04]  /*34970*/  LDL R5, [R1+0x25e8] ;  /* 0x0025e80001057983 */ /* 0x002ee80000100800 */
[----:B--2---:R-:W-:Y:S01]  /*34980*/  STS.U16 [R21+0x6a80], R24 ;  /* 0x006a801815007388 */ /* 0x004fe20000000400 */
        /* <DEDUP_REMOVED lines=9> */
[----:B------:R3:W-:Y:S02]  /*34a20*/  STS.U16 [R0+0xd80], R26 ;  /* 0x000d801a00007388 */ /* 0x0007e40000000400 */
[----:B------:R3:W-:Y:S01]  /*34a30*/  STS.U16 [R0+0x1c00], R27 ;  /* 0x001c001b00007388 */ /* 0x0007e20000000400 */
[----:B0-----:R-:W4:Y:S01]  /*34a40*/  LDL.LU R21, [R1+0x7d74] ;  /* 0x007d740001157983 */ /* 0x001f220000300800 */
[----:B-1----:R-:W4:Y:S02]  /*34a50*/  LDL.LU R22, [R1+0x7d70] ;  /* 0x007d700001167983 */ /* 0x002f240000300800 */
[----:B--2---:R-:W2:Y:S02]  /*34a60*/  LDL.LU R23, [R1+0x7d6c] ;  /* 0x007d6c0001177983 */ /* 0x004ea40000300800 */
[----:B---3--:R-:W3:Y:S01]  /*34a70*/  LDL.LU R25, [R1+0x7d68] ;  /* 0x007d680001197983 */ /* 0x008ee20000300800 */
[----:B------:R-:W2:Y:S01]  /*34a80*/  LDL.LU R26, [R1+0x7d64] ;  /* 0x007d6400011a7983 */ /* 0x000ea20000300800 */
[----:B------:R-:W2:Y:S03]  /*34a90*/  LDL.LU R27, [R1+0x7d60] ;  /* 0x007d6000011b7983 */ /* 0x000ea60000300800 */
[----:B------:R0:W-:Y:S04]  /*34aa0*/  STS.U16 [R0+0x1c80], R3 ;  /* 0x001c800300007388 */ /* 0x0001e80000000400 */
[----:B0-----:R-:W2:Y:S01]  /*34ab0*/  LDL.LU R3, [R1+0x7d5c] ;  /* 0x007d5c0001037983 */ /* 0x001ea20000300800 */
[----:B------:R0:W-:Y:S03]  /*34ac0*/  STS.U16 [R0+0x1d00], R29 ;  /* 0x001d001d00007388 */ /* 0x0001e60000000400 */
[----:B0-----:R-:W3:Y:S01]  /*34ad0*/  LDL.LU R29, [R1+0x7d58] ;  /* 0x007d5800011d7983 */ /* 0x001ee20000300800 */
[----:B--2---:R-:W-:-:S06]  /*34ae0*/  PRMT R3, RZ, 0x7610, R3 ;  /* 0x00007610ff037816 */ /* 0x004fcc0000000003 */
[----:B------:R-:W2:Y:S04]  /*34af0*/  @!P0 LDG.E.U16 R3, [R4.64] ;  /* 0x0000000604038981 */ /* 0x000ea8000c1e1500 */
[----:B---3--:R0:W-:Y:S04]  /*34b00*/  STS.U16 [R0+0x1d80], R29 ;  /* 0x001d801d00007388 */ /* 0x0081e80000000400 */
[----:B0-----:R-:W3:Y:S01]  /*34b10*/  LDL.LU R0, [R1+0x7d54] ;  /* 0x007d540001007983 */ /* 0x001ee20000300800 */
[----:B------:R-:W4:Y:S03]  /*34b20*/  LDL.LU R29, [R1+0x7d50] ;  /* 0x007d5000011d7983 */ /* 0x000f260000300800 */
[----:B--2---:R0:W-:Y:S04]  /*34b30*/  STL [R1+0x1f0], R3 ;  /* 0x0001f00301007387 */ /* 0x0041e80000100800 */
[----:B0-----:R-:W2:Y:S01]  /*34b40*/  LDL.LU R3, [R1+0x7d4c] ;  /* 0x007d4c0001037983 */ /* 0x001ea20000300800 */
[----:B------:R-:W2:Y:S02]  /*34b50*/  LDL R4, [R1+0x2cc0] ;  /* 0x002cc00001047983 */ /* 0x000ea40000100800 */
[----:B------:R-:W2:Y:S01]  /*34b60*/  LDL R5, [R1+0x2cc4] ;  /* 0x002cc40001057983 */ /* 0x000ea20000100800 */
[----:B---3--:R-:W-:-:S02]  /*34b70*/  PRMT R0, RZ, 0x7610, R0 ;  /* 0x00007610ff007816 */ /* 0x008fc40000000000 */
[----:B--2---:R-:W-:-:S04]  /*34b80*/  @!P0 LOP3.LUT R5, R5, R4, RZ, 0x3c, !PT ;  /* 0x0000000405058212 */ /* 0x004fc800078e3cff */
[----:B------:R-:W-:-:S04]  /*34b90*/  @!P0 LOP3.LUT R4, R5, R4, RZ, 0x3c, !PT ;  /* 0x0000000405048212 */ /* 0x000fc800078e3cff */
[----:B------:R-:W-:-:S05]  /*34ba0*/  @!P0 LOP3.LUT R5, R5, R4, RZ, 0x3c, !PT ;  /* 0x0000000405058212 */ /* 0x000fca00078e3cff */
[----:B------:R-:W2:Y:S04]  /*34bb0*/  @!P0 LDG.E.U16 R0, [R4.64] ;  /* 0x0000000604008981 */ /* 0x000ea8000c1e1500 */
[----:B--2---:R0:W-:Y:S04]  /*34bc0*/  STL [R1+0x1ec], R0 ;  /* 0x0001ec0001007387 */ /* 0x0041e80000100800 */
[----:B0-----:R-:W2:Y:S01]  /*34bd0*/  LDL.LU R0, [R1+0x7d48] ;  /* 0x007d480001007983 */ /* 0x001ea20000300800 */
[----:B------:R-:W3:Y:S02]  /*34be0*/  LDL R4, [R1+0x2c80] ;  /* 0x002c800001047983 */ /* 0x000ee40000100800 */
[----:B------:R-:W3:Y:S01]  /*34bf0*/  LDL R5, [R1+0x2c84] ;  /* 0x002c840001057983 */ /* 0x000ee20000100800 */
[----:B----4-:R-:W-:-:S02]  /*34c00*/  PRMT R29, RZ, 0x7610, R29 ;  /* 0x00007610ff1d7816 */ /* 0x010fc4000000001d */
[----:B---3--:R-:W-:-:S04]  /*34c10*/  @!P0 LOP3.LUT R5, R5, R4, RZ, 0x3c, !PT ;  /* 0x0000000405058212 */ /* 0x008fc800078e3cff */
[----:B------:R-:W-:-:S04]  /*34c20*/  @!P0 LOP3.LUT R4, R5, R4, RZ, 0x3c, !PT ;  /* 0x0000000405048212 */ /* 0x000fc800078e3cff */
[----:B------:R-:W-:-:S05]  /*34c30*/  @!P0 LOP3.LUT R5, R5, R4, RZ, 0x3c, !PT ;  /* 0x0000000405058212 */ /* 0x000fca00078e3cff */
[----:B------:R-:W3:Y:S04]  /*34c40*/  @!P0 LDG.E.U16 R29, [R4.64] ;  /* 0x00000006041d8981 */ /* 0x000ee8000c1e1500 */
[----:B---3--:R0:W-:Y:S04]  /*34c50*/  STL [R1+0x1e8], R29 ;  /* 0x0001e81d01007387 */ /* 0x0081e80000100800 */
[----:B0-----:R-:W3:Y:S01]  /*34c60*/  LDL.LU R29, [R1+0x7d44] ;  /* 0x007d4400011d7983 */ /* 0x001ee20000300800 */
[----:B------:R-:W4:Y:S02]  /*34c70*/  LDL R4, [R1+0x2c40] ;  /* 0x002c400001047983 */ /* 0x000f240000100800 */
[----:B------:R-:W4:Y:S01]  /*34c80*/  LDL R5, [R1+0x2c44] ;  /* 0x002c440001057983 */ /* 0x000f220000100800 */
[----:B--2---:R-:W-:-:S02]  /*34c90*/  PRMT R0, RZ, 0x7610, R0 ;  /* 0x00007610ff007816 */ /* 0x004fc40000000000 */
[----:B----4-:R-:W-:-:S04]  /*34ca0*/  @!P0 LOP3.LUT R5, R5, R4, RZ, 0x3c, !PT ;  /* 0x0000000405058212 */ /* 0x010fc800078e3cff */
[----:B------:R-:W-:-:S04]  /*34cb0*/  @!P0 LOP3.LUT R4, R5, R4, RZ, 0x3c, !PT ;  /* 0x0000000405048212 */ /* 0x000fc800078e3cff */
[----:B------:R-:W-:-:S05]  /*34cc0*/  @!P0 LOP3.LUT R5, R5, R4, RZ, 0x3c, !PT ;  /* 0x0000000405058212 */ /* 0x000fca00078e3cff */
[----:B------:R-:W2:Y:S04]  /*34cd0*/  @!P0 LDG.E.U16 R0, [R4.64] ;  /* 0x0000000604008981 */ /* 0x000ea8000c1e1500 */
[----:B--2---:R0:W-:Y:S04]  /*34ce0*/  STL [R1+0x1e4], R0 ;  /* 0x0001e40001007387 */ /* 0x0041e80000100800 */
[----:B0-----:R-:W2:Y:S01]  /*34cf0*/  LDL.LU R0, [R1+0x7d40] ;  /* 0x007d400001007983 */ /* 0x001ea20000300800 */
[----:B------:R-:W4:Y:S02]  /*34d00*/  LDL R4, [R1+0x2c00] ;  /* 0x002c000001047983 */ /* 0x000f240000100800 */
[----:B------:R-:W4:Y:S01]  /*34d10*/  LDL R5, [R1+0x2c04] ;  /* 0x002c040001057983 */ /* 0x000f220000100800 */
[----:B---3--:R-:W-:-:S02]  /*34d20*/  PRMT R29, RZ, 0x7610, R29 ;  /* 0x00007610ff1d7816 */ /* 0x008fc4000000001d */
[----:B----4-:R-:W-:-:S04]  /*34d30*/  @!P0 LOP3.LUT R5, R5, R4, RZ, 0x3c, !PT ;  /* 0x0000000405058212 */ /* 0x010fc800078e3cff */
        /* <DEDUP_REMOVED lines=384> */
[----:B------:R-:W4:Y:S02]  /*36540*/  LDL R5, [R1+0x293c] ;  /* 0x00293c0001057983 */ /* 0x000f240000100800 */
[----:B----4-:R-:W-:-:S02]  /*36550*/  @!P0 LOP3.LUT R5, R5, R4, RZ, 0x3c, !PT ;  /* 0x0000000405058212 */ /* 0x010fc400078e3cff */
[----:B---3--:R-:W-:Y:S02]  /*36560*/  PRMT R29, RZ, 0x7610, R29 ;  /* 0x00007610ff1d7816 */ /* 0x008fe4000000001d */
        /* <DEDUP_REMOVED lines=636> */
[----:B------:R-:W4:Y:S01]  /*38d30*/  LDL R5, [R1+0x276c] ;  /* 0x00276c0001057983 */ /* 0x000f220000100800 */
[----:B------:R-:W-:-:S02]  /*38d40*/  PRMT R2, RZ, 0x7610, R2 ;  /* 0x00007610ff027816 */ /* 0x000fc40000000002 */
[----:B----4-:R-:W-:-:S04]  /*38d50*/  @!P0 LOP3.LUT R5, R5, R4, RZ, 0x3c, !PT ;  /* 0x0000000405058212 */ /* 0x010fc800078e3cff */
[----:B------:R-:W-:-:S04]  /*38d60*/  @!P0 LOP3.LUT R4, R5, R4, RZ, 0x3c, !PT ;  /* 0x0000000405048212 */ /* 0x000fc800078e3cff */
[----:B------:R-:W-:-:S05]  /*38d70*/  @!P0 LOP3.LUT R5, R5, R4, RZ, 0x3c, !PT ;  /* 0x0000000405058212 */ /* 0x000fca00078e3cff */
[----:B------:R-:W4:Y:S04]  /*38d80*/  @!P0 LDG.E.U16 R2, [R4.64] ;  /* 0x0000000604028981 */ /* 0x000f28000c1e1500 */
[----:B----4-:R-:W-:Y:S01]  /*38d90*/  STL [R1+0x8], R2 ;  /* 0x0000080201007387 */ /* 0x010fe20000100800 */
[----:B------:R-:W4:Y:S02]  /*38da0*/  LDL R4, [R1+0x2728] ;  /* 0x0027280001047983 */ /* 0x000f240000100800 */
[----:B------:R-:W4:Y:S01]  /*38db0*/  LDL R5, [R1+0x272c] ;  /* 0x00272c0001057983 */ /* 0x000f220000100800 */
[----:B------:R-:W-:Y:S02]  /*38dc0*/  PRMT R28, RZ, 0x7610, R28 ;  /* 0x00007610ff1c7816 */ /* 0x000fe4000000001c */
[----:B----4-:R-:W-:-:S04]  /*38dd0*/  @!P0 LOP3.LUT R5, R5, R4, RZ, 0x3c, !PT ;  /* 0x0000000405058212 */ /* 0x010fc800078e3cff */
[----:B------:R-:W-:-:S04]  /*38de0*/  @!P0 LOP3.LUT R4, R5, R4, RZ, 0x3c, !PT ;  /* 0x0000000405048212 */ /* 0x000fc800078e3cff */
[----:B------:R-:W-:-:S05]  /*38df0*/  @!P0 LOP3.LUT R5, R5, R4, RZ, 0x3c, !PT ;  /* 0x0000000405058212 */ /* 0x000fca00078e3cff */
[----:B------:R0:W4:Y:S04]  /*38e00*/  @!P0 LDG.E.U16 R28, [R4.64] ;  /* 0x00000006041c8981 */ /* 0x000128000c1e1500 */
[----:B0-----:R-:W2:Y:S04]  /*38e10*/  LDL R4, [R1+0x26e8] ;  /* 0x0026e80001047983 */ /* 0x001ea80000100800 */
[----:B------:R-:W2:Y:S01]  /*38e20*/  LDL R5, [R1+0x26ec] ;  /* 0x0026ec0001057983 */ /* 0x000ea20000100800 */
[----:B---3--:R-:W-:Y:S02]  /*38e30*/  PRMT R29, RZ, 0x7610, R29 ;  /* 0x00007610ff1d7816 */ /* 0x008fe4000000001d */
[----:B--2---:R-:W-:-:S04]  /*38e40*/  @!P0 LOP3.LUT R5, R5, R4, RZ, 0x3c, !PT ;  /* 0x0000000405058212 */ /* 0x004fc800078e3cff */
[----:B------:R-:W-:-:S04]  /*38e50*/  @!P0 LOP3.LUT R4, R5, R4, RZ, 0x3c, !PT ;  /* 0x0000000405048212 */ /* 0x000fc800078e3cff */
[----:B------:R-:W-:Y:S01]  /*38e60*/  @!P0 LOP3.LUT R5, R5, R4, RZ, 0x3c, !PT ;  /* 0x0000000405058212 */ /* 0x000fe200078e3cff */
[----:B----4-:R0:W-:Y:S04]  /*38e70*/  STL [R1+0x7aec], R28 ;  /* 0x007aec1c01007387 */ /* 0x0101e80000100800 */
[----:B------:R1:W2:Y:S01]  /*38e80*/  @!P0 LDG.E.U16 R29, [R4.64] ;  /* 0x00000006041d8981 */ /* 0x0002a2000c1e1500 */
[----:B------:R-:W-:-:S03]  /*38e90*/  PRMT R27, RZ, 0x7610, R27 ;  /* 0x00007610ff1b7816 */ /* 0x000fc6000000001b */
[----:B0-----:R-:W3:Y:S04]  /*38ea0*/  LDL R28, [R1+0x2d04] ;  /* 0x002d0400011c7983 */ /* 0x001ee80000100800 */
[----:B-1----:R-:W4:Y:S04]  /*38eb0*/  LDL R4, [R1+0x26a8] ;  /* 0x0026a80001047983 */ /* 0x002f280000100800 */
[----:B------:R-:W4:Y:S02]  /*38ec0*/  LDL R5, [R1+0x26ac] ;  /* 0x0026ac0001057983 */ /* 0x000f240000100800 */
[----:B----4-:R-:W-:-:S04]  /*38ed0*/  @!P0 LOP3.LUT R5, R5, R4, RZ, 0x3c, !PT ;  /* 0x0000000405058212 */ /* 0x010fc800078e3cff */
[----:B------:R-:W-:-:S04]  /*38ee0*/  @!P0 LOP3.LUT R4, R5, R4, RZ, 0x3c, !PT ;  /* 0x0000000405048212 */ /* 0x000fc800078e3cff */
[----:B------:R-:W-:Y:S01]  /*38ef0*/  @!P0 LOP3.LUT R5, R5, R4, RZ, 0x3c, !PT ;  /* 0x0000000405058212 */ /* 0x000fe200078e3cff */
[----:B--2---:R0:W-:Y:S04]  /*38f00*/  STL [R1+0x7af0], R29 ;  /* 0x007af01d01007387 */ /* 0x0041e80000100800 */
[----:B------:R1:W2:Y:S01]  /*38f10*/  @!P0 LDG.E.U16 R27, [R4.64] ;  /* 0x00000006041b8981 */ /* 0x0002a2000c1e1500 */
[----:B------:R-:W-:-:S03]  /*38f20*/  PRMT R26, RZ, 0x7610, R26 ;  /* 0x00007610ff1a7816 */ /* 0x000fc6000000001a */
[----:B0-----:R-:W4:Y:S04]  /*38f30*/  LDL R29, [R1+0x25f8] ;  /* 0x0025f800011d7983 */ /* 0x001f280000100800 */
[----:B-1----:R-:W3:Y:S04]  /*38f40*/  LDL R4, [R1+0x2668] ;  /* 0x0026680001047983 */ /* 0x002ee80000100800 */
[----:B------:R-:W3:Y:S04]  /*38f50*/  LDL R5, [R1+0x266c] ;  /* 0x00266c0001057983 */ /* 0x000ee80000100800 */
[----:B--2---:R0:W-:Y:S04]  /*38f60*/  STL [R1+0x7af4], R27 ;  /* 0x007af41b01007387 */ /* 0x0041e80000100800 */
[----:B0-----:R-:W2:Y:S01]  /*38f70*/  LDL R27, [R1+0x262c] ;  /* 0x00262c00011b7983 */ /* 0x001ea20000100800 */
[----:B---3--:R-:W-:-:S04]  /*38f80*/  @!P0 LOP3.LUT R5, R5, R4, RZ, 0x3c, !PT ;  /* 0x0000000405058212 */ /* 0x008fc800078e3cff */
[----:B------:R-:W-:-:S04]  /*38f90*/  @!P0 LOP3.LUT R4, R5, R4, RZ, 0x3c, !PT ;  /* 0x0000000405048212 */ /* 0x000fc800078e3cff */
[----:B------:R-:W-:-:S05]  /*38fa0*/  @!P0 LOP3.LUT R5, R5, R4, RZ, 0x3c, !PT ;  /* 0x0000000405058212 */ /* 0x000fca00078e3cff */
[----:B------:R0:W3:Y:S04]  /*38fb0*/  @!P0 LDG.E.U16 R26, [R4.64] ;  /* 0x00000006041a8981 */ /* 0x0000e8000c1e1500 */
[----:B0-----:R-:W3:Y:S01]  /*38fc0*/  LDL R5, [R1+0x2628] ;  /* 0x0026280001057983 */ /* 0x001ee20000100800 */
[----:B------:R-:W-:Y:S01]  /*38fd0*/  PRMT R25, RZ, 0x7610, R25 ;  /* 0x00007610ff197816 */ /* 0x000fe20000000019 */
[----:B--2---:R-:W-:-:S05]  /*38fe0*/  @!P0 IMAD.MOV.U32 R4, RZ, RZ, R27 ;  /* 0x000000ffff048224 */ /* 0x004fca00078e001b */
[----:B---3--:R0:W2:Y:S01]  /*38ff0*/  @!P0 LDG.E.U16 R25, [R4.64] ;  /* 0x0000000604198981 */ /* 0x0080a2000c1e1500 */
[----:B------:R-:W-:-:S03]  /*39000*/  PRMT R24, RZ, 0x7610, R24 ;  /* 0x00007610ff187816 */ /* 0x000fc60000000018 */
[----:B------:R1:W-:Y:S01]  /*39010*/  STL [R1+0x7af8], R26 ;  /* 0x007af81a01007387 */ /* 0x0003e20000100800 */
[----:B0-----:R-:W-:Y:S02]  /*39020*/  @!P0 IMAD.MOV.U32 R4, RZ, RZ, R28 ;  /* 0x000000ffff048224 */ /* 0x001fe400078e001c */
[----:B----4-:R-:W-:Y:S01]  /*39030*/  @!P0 IMAD.MOV.U32 R5, RZ, RZ, R29 ;  /* 0x000000ffff058224 */ /* 0x010fe200078e001d */
[----:B-1----:R-:W3:Y:S04]  /*39040*/  LDL R26, [R1+0x2d44] ;  /* 0x002d4400011a7983 */ /* 0x002ee80000100800 */
[----:B------:R3:W4:Y:S04]  /*39050*/  @!P0 LDG.E.U16 R24, [R4.64] ;  /* 0x0000000604188981 */ /* 0x000728000c1e1500 */
[----:B--2---:R0:W-:Y:S01]  /*39060*/  STL [R1+0x7afc], R25 ;  /* 0x007afc1901007387 */ /* 0x0041e20000100800 */
[----:B------:R-:W2:Y:S02]  /*39070*/  LDL R29, [R1+0x2cd8] ;  /* 0x002cd800011d7983 */ /* 0x000ea40000100800 */
[----:B------:R-:W2:Y:S02]  /*39080*/  LDL R28, [R1+0x2ca0] ;  /* 0x002ca000011c7983 */ /* 0x000ea40000100800 */
[----:B------:R-:W2:Y:S01]  /*39090*/  LDL R27, [R1+0x2ca4] ;  /* 0x002ca400011b7983 */ /* 0x000ea20000100800 */
[----:B0-----:R-:W2:Y:S01]  /*390a0*/  LDL R25, [R1+0x2d08] ;  /* 0x002d080001197983 */ /* 0x001ea20000100800 */
[----:B------:R-:W-:Y:S01]  /*390b0*/  PRMT R23, RZ, 0x7610, R23 ;  /* 0x00007610ff177816 */ /* 0x000fe20000000017 */
[----:B---3--:R-:W-:-:S02]  /*390c0*/  @!P0 IMAD.MOV.U32 R4, RZ, RZ, R26 ;  /* 0x000000ffff048224 */ /* 0x008fc400078e001a */
[----:B----4-:R0:W-:Y:S01]  /*390d0*/  STL [R1+0x7b00], R24 ;  /* 0x007b001801007387 */ /* 0x0101e20000100800 */
[----:B------:R-:W-:Y:S01]  /*390e0*/  PRMT R22, RZ, 0x7610, R22 ;  /* 0x00007610ff167816 */ /* 0x000fe20000000016 */
[----:B------:R-:W3:Y:S02]  /*390f0*/  LDL R26, [R1+0x2c60] ;  /* 0x002c6000011a7983 */ /* 0x000ee40000100800 */
[----:B0-----:R-:W4:Y:S01]  /*39100*/  LDL R24, [R1+0x2d84] ;  /* 0x002d840001187983 */ /* 0x001f220000100800 */
[----:B--2---:R-:W-:-:S03]  /*39110*/  @!P0 IMAD.MOV.U32 R5, RZ, RZ, R25 ;  /* 0x000000ffff058224 */ /* 0x004fc600078e0019 */
[----:B------:R-:W2:Y:S04]  /*39120*/  LDL R25, [R1+0x2c64] ;  /* 0x002c640001197983 */ /* 0x000ea80000100800 */
[----:B------:R0:W2:Y:S04]  /*39130*/  @!P0 LDG.E.U16 R23, [R4.64] ;  /* 0x0000000604178981 */ /* 0x0000a8000c1e1500 */
[----:B0-----:R-:W3:Y:S01]  /*39140*/  LDL R5, [R1+0x2d48] ;  /* 0x002d480001057983 */ /* 0x001ee20000100800 */
[----:B----4-:R-:W-:-:S03]  /*39150*/  @!P0 IMAD.MOV.U32 R4, RZ, RZ, R24 ;  /* 0x000000ffff048224 */ /* 0x010fc600078e0018 */
[----:B--2---:R0:W-:Y:S01]  /*39160*/  STL [R1+0x7b04], R23 ;  /* 0x007b041701007387 */ /* 0x0041e20000100800 */
[----:B------:R-:W-:Y:S01]  /*39170*/  PRMT R21, RZ, 0x7610, R21 ;  /* 0x00007610ff157816 */ /* 0x000fe20000000015 */
[----:B------:R-:W2:Y:S02]  /*39180*/  LDL R24, [R1+0x2c20] ;  /* 0x002c200001187983 */ /* 0x000ea40000100800 */
[----:B---3--:R1:W3:Y:S04]  /*39190*/  @!P0 LDG.E.U16 R22, [R4.64] ;  /* 0x0000000604168981 */ /* 0x0082e8000c1e1500 */
[----:B0-----:R-:W4:Y:S04]  /*391a0*/  LDL R23, [R1+0x2c24] ;  /* 0x002c240001177983 */ /* 0x001f280000100800 */
[----:B-1----:R-:W2:Y:S01]  /*391b0*/  LDL R5, [R1+0x25d8] ;  /* 0x0025d80001057983 */ /* 0x002ea20000100800 */
[----:B------:R-:W-:Y:S01]  /*391c0*/  @!P0 IMAD.MOV.U32 R4, RZ, RZ, R29 ;  /* 0x000000ffff048224 */ /* 0x000fe200078e001d */
[----:B------:R-:W-:-:S04]  /*391d0*/  PRMT R20, RZ, 0x7610, R20 ;  /* 0x00007610ff147816 */ /* 0x000fc80000000014 */
[----:B--2---:R0:W2:Y:S04]  /*391e0*/  @!P0 LDG.E.U16 R21, [R4.64] ;  /* 0x0000000604158981 */ /* 0x0040a8000c1e1500 */
[----:B---3--:R1:W-:Y:S01]  /*391f0*/  STL [R1+0x7b08], R22 ;  /* 0x007b081601007387 */ /* 0x0083e20000100800 */
[----:B------:R-:W-:Y:S01]  /*39200*/  PRMT R19, RZ, 0x7610, R19 ;  /* 0x00007610ff137816 */ /* 0x000fe20000000013 */
[----:B0-----:R-:W-:Y:S02]  /*39210*/  @!P0 IMAD.MOV.U32 R4, RZ, RZ, R27 ;  /* 0x000000ffff048224 */ /* 0x001fe400078e001b */
[----:B------:R-:W-:-:S05]  /*39220*/  @!P0 IMAD.MOV.U32 R5, RZ, RZ, R28 ;  /* 0x000000ffff058224 */ /* 0x000fca00078e001c */
[----:B------:R0:W3:Y:S02]  /*39230*/  @!P0 LDG.E.U16 R20, [R4.64] ;  /* 0x0000000604148981 */ /* 0x0000e4000c1e1500 */
[----:B0-----:R-:W-:Y:S02]  /*39240*/  @!P0 IMAD.MOV.U32 R4, RZ, RZ, R25 ;  /* 0x000000ffff048224 */ /* 0x001fe400078e0019 */
[----:B------:R-:W-:-:S05]  /*39250*/  @!P0 IMAD.MOV.U32 R5, RZ, RZ, R26 ;  /* 0x000000ffff058224 */ /* 0x000fca00078e001a */
[----:B------:R4:W3:Y:S04]  /*39260*/  @!P0 LDG.E.U16 R19, [R4.64] ;  /* 0x0000000604138981 */ /* 0x0008e8000c1e1500 */
[----:B--2---:R0:W-:Y:S01]  /*39270*/  STL [R1+0x7b0c], R21 ;  /* 0x007b0c1501007387 */ /* 0x0041e20000100800 */
[----:B------:R-:W2:Y:S02]  /*39280*/  LDL R28, [R1+0x2d88] ;  /* 0x002d8800011c7983 */ /* 0x000ea40000100800 */
[----:B------:R-:W2:Y:S01]  /*39290*/  LDL R27, [R1+0x2dc8] ;  /* 0x002dc800011b7983 */ /* 0x000ea20000100800 */
[----:B------:R-:W-:Y:S01]  /*392a0*/  PRMT R18, RZ, 0x7610, R18 ;  /* 0x00007610ff127816 */ /* 0x000fe20000000012 */
[----:B----4-:R-:W-:Y:S02]  /*392b0*/  @!P0 IMAD.MOV.U32 R4, RZ, RZ, R23 ;  /* 0x000000ffff048224 */ /* 0x010fe400078e0017 */
[----:B------:R-:W-:-:S05]  /*392c0*/  @!P0 IMAD.MOV.U32 R5, RZ, RZ, R24 ;  /* 0x000000ffff058224 */ /* 0x000fca00078e0018 */
[----:B------:R2:W4:Y:S01]  /*392d0*/  @!P0 LDG.E.U16 R18, [R4.64] ;  /* 0x0000000604128981 */ /* 0x000522000c1e1500 */
[----:B------:R-:W-:-:S03]  /*392e0*/  PRMT R17, RZ, 0x7610, R17 ;  /* 0x00007610ff117816 */ /* 0x000fc60000000011 */
[----:B---3--:R3:W-:Y:S01]  /*392f0*/  STL [R1+0x7b10], R20 ;  /* 0x007b101401007387 */ /* 0x0087e20000100800 */
[----:B------:R-:W4:Y:S02]  /*39300*/  LDL R26, [R1+0x2be0] ;  /* 0x002be000011a7983 */ /* 0x000f240000100800 */
[----:B------:R-:W4:Y:S01]  /*39310*/  LDL R25, [R1+0x2be4] ;  /* 0x002be40001197983 */ /* 0x000f220000100800 */
[----:B------:R2:W-:Y:S01]  /*39320*/  STL [R1+0x7b14], R19 ;  /* 0x007b141301007387 */ /* 0x0005e20000100800 */
[----:B------:R-:W4:Y:S02]  /*39330*/  LDL R24, [R1+0x2ba0] ;  /* 0x002ba00001187983 */ /* 0x000f240000100800 */
[----:B------:R-:W4:Y:S02]  /*39340*/  LDL R23, [R1+0x2ba4] ;  /* 0x002ba40001177983 */ /* 0x000f240000100800 */
[----:B-1----:R-:W4:Y:S01]  /*39350*/  LDL R22, [R1+0x2b60] ;  /* 0x002b600001167983 */ /* 0x002f220000100800 */
[----:B0-----:R-:W4:Y:S01]  /*39360*/  LDL R21, [R1+0x2b64] ;  /* 0x002b640001157983 */ /* 0x001f220000100800 */
[----:B--2---:R-:W-:-:S02]  /*39370*/  @!P0 IMAD.MOV.U32 R5, RZ, RZ, R28 ;  /* 0x000000ffff058224 */ /* 0x004fc400078e001c */
[----:B------:R-:W-:-:S05]  /*39380*/  @!P0 IMAD.MOV.U32 R4, RZ, RZ, R27 ;  /* 0x000000ffff048224 */ /* 0x000fca00078e001b */
[----:B------:R0:W2:Y:S04]  /*39390*/  @!P0 LDG.E.U16 R17, [R4.64] ;  /* 0x0000000604118981 */ /* 0x0000a8000c1e1500 */
[----:B----4-:R1:W-:Y:S01]  /*393a0*/  STL [R1+0x7b18], R18 ;  /* 0x007b181201007387 */ /* 0x0103e20000100800 */
[----:B---3--:R-:W4:Y:S02]  /*393b0*/  LDL R20, [R1+0x2b20] ;  /* 0x002b200001147983 */ /* 0x008f240000100800 */
[----:B------:R-:W4:Y:S01]  /*393c0*/  LDL R19, [R1+0x2b24] ;  /* 0x002b240001137983 */ /* 0x000f220000100800 */
[----:B------:R-:W-:Y:S02]  /*393d0*/  PRMT R16, RZ, 0x7610, R16 ;  /* 0x00007610ff107816 */ /* 0x000fe40000000010 */
[----:B------:R-:W-:Y:S01]  /*393e0*/  PRMT R15, RZ, 0x7610, R15 ;  /* 0x00007610ff0f7816 */ /* 0x000fe2000000000f */
[----:B0-----:R-:W-:-:S02]  /*393f0*/  @!P0 IMAD.MOV.U32 R5, RZ, RZ, R26 ;  /* 0x000000ffff058224 */ /* 0x001fc400078e001a */
[----:B------:R-:W-:-:S05]  /*39400*/  @!P0 IMAD.MOV.U32 R4, RZ, RZ, R25 ;  /* 0x000000ffff048224 */ /* 0x000fca00078e0019 */
[----:B------:R0:W4:Y:S02]  /*39410*/  @!P0 LDG.E.U16 R16, [R4.64] ;  /* 0x0000000604108981 */ /* 0x000124000c1e1500 */
[----:B0-----:R-:W-:Y:S02]  /*39420*/  @!P0 IMAD.MOV.U32 R5, RZ, RZ, R24 ;  /* 0x000000ffff058224 */ /* 0x001fe400078e0018 */
[----:B------:R-:W-:-:S05]  /*39430*/  @!P0 IMAD.MOV.U32 R4, RZ, RZ, R23 ;  /* 0x000000ffff048224 */ /* 0x000fca00078e0017 */
[----:B------:R0:W4:Y:S04]  /*39440*/  @!P0 LDG.E.U16 R15, [R4.64] ;  /* 0x00000006040f8981 */ /* 0x000128000c1e1500 */
[----:B--2---:R2:W-:Y:S01]  /*39450*/  STL [R1+0x7b1c], R17 ;  /* 0x007b1c1101007387 */ /* 0x0045e20000100800 */
[----:B-1----:R-:W3:Y:S03]  /*39460*/  LDL R18, [R1+0x2ae0] ;  /* 0x002ae00001127983 */ /* 0x002ee60000100800 */
[----:B--2---:R-:W2:Y:S01]  /*39470*/  LDL R17, [R1+0x2ae4] ;  /* 0x002ae40001117983 */ /* 0x004ea20000100800 */
[----:B------:R-:W-:Y:S01]  /*39480*/  PRMT R14, RZ, 0x7610, R14 ;  /* 0x00007610ff0e7816 */ /* 0x000fe2000000000e */
[----:B0-----:R-:W-:-:S02]  /*39490*/  @!P0 IMAD.MOV.U32 R4, RZ, RZ, R21 ;  /* 0x000000ffff048224 */ /* 0x001fc400078e0015 */
[----:B------:R-:W-:Y:S01]  /*394a0*/  @!P0 IMAD.MOV.U32 R5, RZ, RZ, R22 ;  /* 0x000000ffff058224 */ /* 0x000fe200078e0016 */
[----:B------:R-:W-:-:S04]  /*394b0*/  PRMT R13, RZ, 0x7610, R13 ;  /* 0x00007610ff0d7816 */ /* 0x000fc8000000000d */
[----:B------:R4:W2:Y:S02]  /*394c0*/  @!P0 LDG.E.U16 R14, [R4.64] ;  /* 0x00000006040e8981 */ /* 0x0008a4000c1e1500 */
[----:B----4-:R-:W-:Y:S02]  /*394d0*/  @!P0 IMAD.MOV.U32 R4, RZ, RZ, R19 ;  /* 0x000000ffff048224 */ /* 0x010fe400078e0013 */
[----:B------:R-:W-:-:S05]  /*394e0*/  @!P0 IMAD.MOV.U32 R5, RZ, RZ, R20 ;  /* 0x000000ffff058224 */ /* 0x000fca00078e0014 */
[----:B------:R3:W4:Y:S01]  /*394f0*/  @!P0 LDG.E.U16 R13, [R4.64] ;  /* 0x00000006040d8981 */ /* 0x000722000c1e1500 */
[----:B------:R-:W-:-:S03]  /*39500*/  PRMT R12, RZ, 0x7610, R12 ;  /* 0x00007610ff0c7816 */ /* 0x000fc6000000000c */
[----:B------:R-:W-:Y:S01]  /*39510*/  STL [R1+0x7b20], R16 ;  /* 0x007b201001007387 */ /* 0x000fe20000100800 */
[----:B------:R0:W-:Y:S02]  /*39520*/  STL [R1+0x7b24], R15 ;  /* 0x007b240f01007387 */ /* 0x0001e40000100800 */
[----:B------:R-:W4:Y:S01]  /*39530*/  LDL R22, [R1+0x2aa0] ;  /* 0x002aa00001167983 */ /* 0x000f220000100800 */
[----:B0-----:R-:W4:Y:S01]  /*39540*/  LDL R15, [R1+0x2aa4] ;  /* 0x002aa400010f7983 */ /* 0x001f220000100800 */
[----:B---3--:R-:W-:Y:S02]  /*39550*/  @!P0 IMAD.MOV.U32 R5, RZ, RZ, R18 ;  /* 0x000000ffff058224 */ /* 0x008fe400078e0012 */
[----:B--2---:R-:W-:-:S05]  /*39560*/  @!P0 IMAD.MOV.U32 R4, RZ, RZ, R17 ;  /* 0x000000ffff048224 */ /* 0x004fca00078e0011 */
[----:B------:R0:W2:Y:S04]  /*39570*/  @!P0 LDG.E.U16 R12, [R4.64] ;  /* 0x00000006040c8981 */ /* 0x0000a8000c1e1500 */
[----:B------:R1:W-:Y:S01]  /*39580*/  STL [R1+0x7b28], R14 ;  /* 0x007b280e01007387 */ /* 0x0003e20000100800 */
[----:B------:R-:W3:Y:S02]  /*39590*/  LDL R21, [R1+0x2a60] ;  /* 0x002a600001157983 */ /* 0x000ee40000100800 */
[----:B------:R-:W3:Y:S01]  /*395a0*/  LDL R20, [R1+0x2a64] ;  /* 0x002a640001147983 */ /* 0x000ee20000100800 */
[----:B----4-:R-:W-:Y:S01]  /*395b0*/  STL [R1+0x7b2c], R13 ;  /* 0x007b2c0d01007387 */ /* 0x010fe20000100800 */
[----:B------:R-:W4:Y:S02]  /*395c0*/  LDL R19, [R1+0x2a20] ;  /* 0x002a200001137983 */ /* 0x000f240000100800 */
[----:B------:R-:W4:Y:S02]  /*395d0*/  LDL R18, [R1+0x2a24] ;  /* 0x002a240001127983 */ /* 0x000f240000100800 */
[----:B------:R-:W4:Y:S01]  /*395e0*/  LDL R17, [R1+0x29e0] ;  /* 0x0029e00001117983 */ /* 0x000f220000100800 */
[----:B------:R-:W4:Y:S01]  /*395f0*/  LDL R16, [R1+0x29e4] ;  /* 0x0029e40001107983 */ /* 0x000f220000100800 */
[----:B0-----:R-:W-:-:S03]  /*39600*/  @!P0 IMAD.MOV.U32 R4, RZ, RZ, R15 ;  /* 0x000000ffff048224 */ /* 0x001fc600078e000f */
[----:B--2---:R0:W-:Y:S01]  /*39610*/  STL [R1+0x7b30], R12 ;  /* 0x007b300c01007387 */ /* 0x0041e20000100800 */
[----:B------:R-:W2:Y:S02]  /*39620*/  LDL R15, [R1+0x29a0] ;  /* 0x0029a000010f7983 */ /* 0x000ea40000100800 */
[----:B-1----:R-:W2:Y:S01]  /*39630*/  LDL R14, [R1+0x29a4] ;  /* 0x0029a400010e7983 */ /* 0x002ea20000100800 */
[----:B------:R-:W-:Y:S01]  /*39640*/  PRMT R11, RZ, 0x7610, R11 ;  /* 0x00007610ff0b7816 */ /* 0x000fe2000000000b */
[----:B------:R-:W-:Y:S01]  /*39650*/  @!P0 IMAD.MOV.U32 R5, RZ, RZ, R22 ;  /* 0x000000ffff058224 */ /* 0x000fe200078e0016 */
[----:B------:R-:W-:Y:S02]  /*39660*/  PRMT R10, RZ, 0x7610, R10 ;  /* 0x00007610ff0a7816 */ /* 0x000fe4000000000a */
[----:B------:R-:W-:Y:S02]  /*39670*/  PRMT R9, RZ, 0x7610, R9 ;  /* 0x00007610ff097816 */ /* 0x000fe40000000009 */
[----:B------:R-:W-:-:S02]  /*39680*/  PRMT R8, RZ, 0x7610, R8 ;  /* 0x00007610ff087816 */ /* 0x000fc40000000008 */
[----:B------:R-:W-:Y:S01]  /*39690*/  PRMT R7, RZ, 0x7610, R7 ;  /* 0x00007610ff077816 */ /* 0x000fe20000000007 */
[----:B------:R3:W2:Y:S04]  /*396a0*/  @!P0 LDG.E.U16 R11, [R4.64] ;  /* 0x00000006040b8981 */ /* 0x0006a8000c1e1500 */
[----:B0-----:R-:W2:Y:S04]  /*396b0*/  LDL R12, [R1+0x2964] ;  /* 0x00296400010c7983 */ /* 0x001ea80000100800 */
[----:B------:R-:W2:Y:S01]  /*396c0*/  LDL R13, [R1+0x2960] ;  /* 0x00296000010d7983 */ /* 0x000ea20000100800 */
[----:B---3--:R-:W-:-:S02]  /*396d0*/  @!P0 IMAD.MOV.U32 R4, RZ, RZ, R20 ;  /* 0x000000ffff048224 */ /* 0x008fc400078e0014 */
[----:B------:R-:W-:-:S05]  /*396e0*/  @!P0 IMAD.MOV.U32 R5, RZ, RZ, R21 ;  /* 0x000000ffff058224 */ /* 0x000fca00078e0015 */
[----:B------:R4:W3:Y:S02]  /*396f0*/  @!P0 LDG.E.U16 R10, [R4.64] ;  /* 0x00000006040a8981 */ /* 0x0008e4000c1e1500 */
[----:B----4-:R-:W-:Y:S02]  /*39700*/  @!P0 IMAD.MOV.U32 R4, RZ, RZ, R18 ;  /* 0x000000ffff048224 */ /* 0x010fe400078e0012 */
[----:B------:R-:W-:-:S05]  /*39710*/  @!P0 IMAD.MOV.U32 R5, RZ, RZ, R19 ;  /* 0x000000ffff058224 */ /* 0x000fca00078e0013 */
[----:B------:R0:W4:Y:S02]  /*39720*/  @!P0 LDG.E.U16 R9, [R4.64] ;  /* 0x0000000604098981 */ /* 0x000124000c1e1500 */
[----:B0-----:R-:W-:Y:S02]  /*39730*/  @!P0 IMAD.MOV.U32 R4, RZ, RZ, R16 ;  /* 0x000000ffff048224 */ /* 0x001fe400078e0010 */
[----:B------:R-:W-:-:S05]  /*39740*/  @!P0 IMAD.MOV.U32 R5, RZ, RZ, R17 ;  /* 0x000000ffff058224 */ /* 0x000fca00078e0011 */
[----:B------:R2:W4:Y:S02]  /*39750*/  @!P0 LDG.E.U16 R8, [R4.64] ;  /* 0x0000000604088981 */ /* 0x000524000c1e1500 */
[----:B--2---:R-:W-:Y:S02]  /*39760*/  @!P0 IMAD.MOV.U32 R5, RZ, RZ, R15 ;  /* 0x000000ffff058224 */ /* 0x004fe400078e000f */
[----:B------:R-:W-:-:S05]  /*39770*/  @!P0 IMAD.MOV.U32 R4, RZ, RZ, R14 ;  /* 0x000000ffff048224 */ /* 0x000fca00078e000e */
[----:B------:R0:W2:Y:S04]  /*39780*/  @!P0 LDG.E.U16 R7, [R4.64] ;  /* 0x0000000604078981 */ /* 0x0000a8000c1e1500 */
[----:B------:R-:W-:Y:S01]  /*39790*/  STL [R1+0x7b34], R11 ;  /* 0x007b340b01007387 */ /* 0x000fe20000100800 */
[----:B0-----:R-:W-:-:S03]  /*397a0*/  @!P0 IMAD.MOV.U32 R4, RZ, RZ, R12 ;  /* 0x000000ffff048224 */ /* 0x001fc600078e000c */
[----:B---3--:R-:W-:Y:S01]  /*397b0*/  STL [R1+0x7b38], R10 ;  /* 0x007b380a01007387 */ /* 0x008fe20000100800 */
[----:B------:R-:W-:-:S03]  /*397c0*/  @!P0 IMAD.MOV.U32 R5, RZ, RZ, R13 ;  /* 0x000000ffff058224 */ /* 0x000fc600078e000d */
[----:B----4-:R-:W-:Y:S04]  /*397d0*/  STL [R1+0x7b3c], R9 ;  /* 0x007b3c0901007387 */ /* 0x010fe80000100800 */
[----:B------:R-:W-:Y:S01]  /*397e0*/  STL [R1+0x7b40], R8 ;  /* 0x007b400801007387 */ /* 0x000fe20000100800 */
[----:B------:R-:W-:-:S06]  /*397f0*/  PRMT R6, RZ, 0x7610, R6 ;  /* 0x00007610ff067816 */ /* 0x000fcc0000000006 */
[----:B------:R0:W3:Y:S04]  /*39800*/  @!P0 LDG.E.U16 R6, [R4.64] ;  /* 0x0000000604068981 */ /* 0x0000e8000c1e1500 */
[----:B--2---:R1:W-:Y:S04]  /*39810*/  STL [R1+0x7b44], R7 ;  /* 0x007b440701007387 */ /* 0x0043e80000100800 */
[----:B-1----:R-:W2:Y:S01]  /*39820*/  LDL.LU R7, [R1+0x41c] ;  /* 0x00041c0001077983 */ /* 0x002ea20000300800 */
[----:B------:R-:W4:Y:S02]  /*39830*/  LDL.LU R8, [R1+0x418] ;  /* 0x0004180001087983 */ /* 0x000f240000300800 */
[----:B------:R-:W2:Y:S02]  /*39840*/  LDL.LU R9, [R1+0x404] ;  /* 0x0004040001097983 */ /* 0x000ea40000300800 */
[----:B------:R-:W2:Y:S01]  /*39850*/  LDL.LU R10, [R1+0x400] ;  /* 0x00040000010a7983 */ /* 0x000ea20000300800 */
[----:B------:R-:W2:Y:S01]  /*39860*/  LDL.LU R11, [R1+0x3fc] ;  /* 0x0003fc00010b7983 */ /* 0x000ea20000300800 */
[----:B------:R-:W2:Y:S02]  /*39870*/  LDL.LU R12, [R1+0x3f8] ;  /* 0x0003f800010c7983 */ /* 0x000ea40000300800 */
        /* <DEDUP_REMOVED lines=16> */
[----:B0-----:R-:W2:Y:S02]  /*39980*/  LDL R4, [R1+0x2920] ;  /* 0x0029200001047983 */ /* 0x001ea40000100800 */
[----:B------:R-:W2:Y:S01]  /*39990*/  LDL R5, [R1+0x2924] ;  /* 0x0029240001057983 */ /* 0x000ea20000100800 */
[----:B------:R-:W-:Y:S01]  /*399a0*/  PRMT R3, RZ, 0x7610, R3 ;  /* 0x00007610ff037816 */ /* 0x000fe20000000003 */
[----:B---3--:R0:W-:Y:S04]  /*399b0*/  STL [R1+0x7b48], R6 ;  /* 0x007b480601007387 */ /* 0x0081e80000100800 */
[----:B0-----:R-:W3:Y:S01]  /*399c0*/  LDL.LU R6, [R1+0x420] ;  /* 0x0004200001067983 */ /* 0x001ee20000300800 */
[----:B--2---:R-:W-:-:S04]  /*399d0*/  @!P0 LOP3.LUT R5, R5, R4, RZ, 0x3c, !PT ;  /* 0x0000000405058212 */ /* 0x004fc800078e3cff */
[----:B------:R-:W-:-:S04]  /*399e0*/  @!P0 LOP3.LUT R4, R5, R4, RZ, 0x3c, !PT ;  /* 0x0000000405048212 */ /* 0x000fc800078e3cff */
[----:B------:R-:W-:-:S05]  /*399f0*/  @!P0 LOP3.LUT R5, R5, R4, RZ, 0x3c, !PT ;  /* 0x0000000405058212 */ /* 0x000fca00078e3cff */
[----:B------:R0:W2:Y:S04]  /*39a00*/  @!P0 LDG.E.U16 R3, [R4.64] ;  /* 0x0000000604038981 */ /* 0x0000a8000c1e1500 */
[----:B0-----:R-:W2:Y:S04]  /*39a10*/  LDL.LU R5, [R1+0x424] ;  /* 0x0004240001057983 */ /* 0x001ea80000300800 */
[----:B------:R-:W0:Y:S02]  /*39a20*/  S2R R2, SR_TID.X ;  /* 0x0000000000027919 */ /* 0x000e240000002100 */
[----:B0-----:R-:W-:-:S05]  /*39a30*/  LOP3.LUT R2, R2, 0x3f, RZ, 0xc0, !PT ;  /* 0x0000003f02027812 */ /* 0x001fca00078ec0ff */
[----:B------:R-:W-:-:S05]  /*39a40*/  IMAD.SHL.U32 R2, R2, 0x2, RZ ;  /* 0x0000000202027824 */ /* 0x000fca00078e00ff */
[----:B------:R-:W-:-:S05]  /*39a50*/  LOP3.LUT R27, R2, 0x60, RZ, 0x3c, !PT ;  /* 0x00000060021b7812 */ /* 0x000fca00078e3cff */
[----:B--2---:R-:W-:Y:S01]  /*39a60*/  STS.U16 [R27+0x2c00], R5 ;  /* 0x002c00051b007388 */ /* 0x004fe20000000400 */
[----:B---3--:R-:W-:Y:S02]  /*39a70*/  STS.U16 [R27+0x2c80], R6 ;  /* 0x002c80061b007388 */ /* 0x008fe40000000400 */
[----:B------:R-:W-:Y:S02]  /*39a80*/  STS.U16 [R27+0x2d00], R7 ;  /* 0x002d00071b007388 */ /* 0x000fe40000000400 */
[----:B----4-:R-:W-:Y:S01]  /*39a90*/  STS.U16 [R27+0x2d80], R8 ;  /* 0x002d80081b007388 */ /* 0x010fe20000000400 */
        /* <DEDUP_REMOVED lines=16> */
[----:B------:R0:W-:Y:S04]  /*39ba0*/  STS.U16 [R27+0x7c00], R0 ;  /* 0x007c00001b007388 */ /* 0x0001e80000000400 */
[----:B------:R-:W-:Y:S01]  /*39bb0*/  STL [R1+0x7b4c], R3 ;  /* 0x007b4c0301007387 */ /* 0x000fe20000100800 */
[----:B0-----:R-:W-:-:S03]  /*39bc0*/  LOP3.LUT R0, R2, 0x70, RZ, 0x3c, !PT ;  /* 0x0000007002007812 */ /* 0x001fc600078e3cff */
[----:B------:R-:W2:Y:S04]  /*39bd0*/  LDL.LU R2, [R1+0x444] ;  /* 0x0004440001027983 */ /* 0x000ea80000300800 */
[----:B--2---:R0:W-:Y:S04]  /*39be0*/  STL [R1+0x7b6c], R2 ;  /* 0x007b6c0201007387 */ /* 0x0041e80000100800 */
[----:B0-----:R-:W2:Y:S04]  /*39bf0*/  LDL.LU R2, [R1+0x448] ;  /* 0x0004480001027983 */ /* 0x001ea80000300800 */
[----:B--2---:R0:W-:Y:S04]  /*39c00*/  STL [R1+0x7b70], R2 ;  /* 0x007b700201007387 */ /* 0x0041e80000100800 */
[----:B0-----:R-:W2:Y:S04]  /*39c10*/  LDL.LU R2, [R1+0x44c] ;  /* 0x00044c0001027983 */ /* 0x001ea80000300800 */
[----:B------:R-:W-:Y:S01]  /*39c20*/  STS.U16 [R27+0x7c80], R25 ;  /* 0x007c80191b007388 */ /* 0x000fe20000000400 */
[----:B------:R-:W-:Y:S03]  /*39c30*/  STS.U16 [R27+0x7d00], R26 ;  /* 0x007d001a1b007388 */ /* 0x000fe60000000400 */
[----:B--2---:R0:W-:Y:S04]  /*39c40*/  STL [R1+0x7b74], R2 ;  /* 0x007b740201007387 */ /* 0x0041e80000100800 */
[----:B0-----:R-:W2:Y:S01]  /*39c50*/  LDL.LU R2, [R1+0x450] ;  /* 0x0004500001027983 */ /* 0x001ea20000300800 */
[----:B------:R-:W3:Y:S02]  /*39c60*/  LDL.LU R3, [R1+0x440] ;  /* 0x0004400001037983 */ /* 0x000ee40000300800 */
[----:B------:R-:W4:Y:S02]  /*39c70*/  LDL.LU R4, [R1+0x42c] ;  /* 0x00042c0001047983 */ /* 0x000f240000300800 */
        /* <DEDUP_REMOVED lines=21> */
[----:B------:R0:W-:Y:S04]  /*39dd0*/  STS.U16 [R27+0x7d80], R29 ;  /* 0x007d801d1b007388 */ /* 0x0001e80000000400 */
[----:B------:R-:W3:Y:S01]  /*39de0*/  LDL.LU R26, [R1+0x26c] ;  /* 0x00026c00011a7983 */ /* 0x000ee20000300800 */
[----:B------:R1:W-:Y:S03]  /*39df0*/  STS.U16 [R0+0xe00], R28 ;  /* 0x000e001c00007388 */ /* 0x0003e60000000400 */
[----:B0-----:R-:W3:Y:S01]  /*39e00*/  LDL.LU R27, [R1+0x264] ;  /* 0x00026400011b7983 */ /* 0x001ee20000300800 */
[----:B------:R-:W3:Y:S02]  /*39e10*/  LDL.LU R29, [R1+0x25c] ;  /* 0x00025c00011d7983 */ /* 0x000ee40000300800 */
[----:B-1----:R-:W3:Y:S01]  /*39e20*/  LDL.LU R28, [R1+0x254] ;  /* 0x00025400011c7983 */ /* 0x002ee20000300800 */
[----:B--2---:R0:W-:Y:S04]  /*39e30*/  STS.U16 [R0+0xe80], R2 ;  /* 0x000e800200007388 */ /* 0x0041e80000000400 */
[----:B0-----:R-:W2:Y:S04]  /*39e40*/  LDL.LU R2, [R1+0x7b74] ;  /* 0x007b740001027983 */ /* 0x001ea80000300800 */
[----:B--2---:R0:W-:Y:S04]  /*39e50*/  STS.U16 [R0+0xf00], R2 ;  /* 0x000f000200007388 */ /* 0x0041e80000000400 */
[----:B0-----:R-:W2:Y:S04]  /*39e60*/  LDL.LU R2, [R1+0x7b70] ;  /* 0x007b700001027983 */ /* 0x001ea80000300800 */
[----:B--2---:R0:W-:Y:S04]  /*39e70*/  STS.U16 [R0+0xf80], R2 ;  /* 0x000f800200007388 */ /* 0x0041e80000000400 */
[----:B0-----:R-:W2:Y:S04]  /*39e80*/  LDL.LU R2, [R1+0x7b6c] ;  /* 0x007b6c0001027983 */ /* 0x001ea80000300800 */
[----:B--2---:R-:W-:Y:S01]  /*39e90*/  STS.U16 [R0+0x1e00], R2 ;  /* 0x001e000200007388 */ /* 0x004fe20000000400 */
[----:B---3--:R0:W-:Y:S03]  /*39ea0*/  STS.U16 [R0+0x1e80], R3 ;  /* 0x001e800300007388 */ /* 0x0081e60000000400 */
[----:B0-----:R-:W2:Y:S04]  /*39eb0*/  LDL.LU R3, [R1+0x1e4] ;  /* 0x0001e40001037983 */ /* 0x001ea80000300800 */
[----:B--2---:R0:W-:Y:S04]  /*39ec0*/  STL [R1+0x7b64], R3 ;  /* 0x007b640301007387 */ /* 0x0041e80000100800 */
[----:B0-----:R-:W2:Y:S04]  /*39ed0*/  LDL.LU R3, [R1+0x1ec] ;  /* 0x0001ec0001037983 */ /* 0x001ea80000300800 */
[----:B------:R-:W0:Y:S01]  /*39ee0*/  S2R R2, SR_TID.X ;  /* 0x0000000000027919 */ /* 0x000e220000002100 */
[----:B----4-:R-:W-:Y:S02]  /*39ef0*/  STS.U16 [R0+0x1f00], R4 ;  /* 0x001f000400007388 */ /* 0x010fe40000000400 */
        /* <DEDUP_REMOVED lines=14> */
[----:B------:R-:W-:Y:S04]  /*39fe0*/  STS.U16 [R0+0x5e80], R19 ;  /* 0x005e801300007388 */ /* 0x000fe80000000400 */
[----:B--2---:R1:W-:Y:S04]  /*39ff0*/  STL [R1+0x7b68], R3 ;  /* 0x007b680301007387 */ /* 0x0043e80000100800 */
[----:B-1----:R-:W2:Y:S01]  /*3a000*/  LDL.LU R3, [R1+0x1f0] ;  /* 0x0001f00001037983 */ /* 0x002ea20000300800 */
        /* <DEDUP_REMOVED lines=13> */
[----:B------:R0:W-:Y:S02]  /*3a0e0*/  STS.U16 [R0+0x5f80], R21 ;  /* 0x005f801500007388 */ /* 0x0001e40000000400 */
[----:B------:R-:W3:Y:S02]  /*3a0f0*/  LDL.LU R16, [R1+0x1b0] ;  /* 0x0001b00001107983 */ /* 0x000ee40000300800 */
[----:B------:R0:W-:Y:S01]  /*3a100*/  STS.U16 [R0+0x6e00], R22 ;  /* 0x006e001600007388 */ /* 0x0001e20000000400 */
[----:B------:R-:W3:Y:S04]  /*3a110*/  LDL.LU R17, [R1+0x1ac] ;  /* 0x0001ac0001117983 */ /* 0x000ee80000300800 */
[----:B------:R0:W-:Y:S01]  /*3a120*/  STS.U16 [R0+0x6e80], R23 ;  /* 0x006e801700007388 */ /* 0x0001e20000000400 */
[----:B------:R-:W3:Y:S02]  /*3a130*/  LDL.LU R18, [R1+0x1a8] ;  /* 0x0001a80001127983 */ /* 0x000ee40000300800 */
[----:B------:R0:W-:Y:S02]  /*3a140*/  STS.U16 [R0+0x6f00], R24 ;  /* 0x006f001800007388 */ /* 0x0001e40000000400 */
[----:B------:R-:W3:Y:S01]  /*3a150*/  LDL.LU R19, [R1+0x1a4] ;  /* 0x0001a40001137983 */ /* 0x000ee20000300800 */
[----:B------:R-:W-:Y:S04]  /*3a160*/  STS.U16 [R0+0x6f80], R25 ;  /* 0x006f801900007388 */ /* 0x000fe80000000400 */
[----:B-1----:R-:W3:Y:S01]  /*3a170*/  LDL.LU R20, [R1+0x1a0] ;  /* 0x0001a00001147983 */ /* 0x002ee20000300800 */
[----:B------:R-:W-:Y:S02]  /*3a180*/  STS.U16 [R0+0x7e00], R26 ;  /* 0x007e001a00007388 */ /* 0x000fe40000000400 */
[----:B0-----:R-:W3:Y:S02]  /*3a190*/  LDL.LU R21, [R1+0x19c] ;  /* 0x00019c0001157983 */ /* 0x001ee40000300800 */
[----:B------:R-:W-:Y:S01]  /*3a1a0*/  STS.U16 [R0+0x7e80], R27 ;  /* 0x007e801b00007388 */ /* 0x000fe20000000400 */
[----:B------:R-:W3:Y:S01]  /*3a1b0*/  LDL.LU R22, [R1+0x198] ;  /* 0x0001980001167983 */ /* 0x000ee20000300800 */
[----:B------:R-:W-:-:S03]  /*3a1c0*/  LOP3.LUT R2, R2, 0x3f, RZ, 0xc0, !PT ;  /* 0x0000003f02027812 */ /* 0x000fc600078ec0ff */
[----:B------:R-:W-:Y:S01]  /*3a1d0*/  STS.U16 [R0+0x7f00], R29 ;  /* 0x007f001d00007388 */ /* 0x000fe20000000400 */
[----:B------:R-:W3:Y:S02]  /*3a1e0*/  LDL.LU R23, [R1+0x194] ;  /* 0x0001940001177983 */ /* 0x000ee40000300800 */
[----:B------:R0:W-:Y:S02]  /*3a1f0*/  STS.U16 [R0+0x7f80], R28 ;  /* 0x007f801c00007388 */ /* 0x0001e40000000400 */
[----:B------:R-:W3:Y:S02]  /*3a200*/  LDL.LU R24, [R1+0x190] ;  /* 0x0001900001187983 */ /* 0x000ee40000300800 */
[----:B------:R-:W-:Y:S01]  /*3a210*/  IMAD.SHL.U32 R2, R2, 0x2, RZ ;  /* 0x0000000202027824 */ /* 0x000fe200078e00ff */
[----:B0-----:R-:W3:Y:S01]  /*3a220*/  LDL.LU R28, [R1+0x18c] ;  /* 0x00018c00011c7983 */ /* 0x001ee20000300800 */
[----:B------:R-:W4:Y:S02]  /*3a230*/  LDL.LU R25, [R1+0x188] ;  /* 0x0001880001197983 */ /* 0x000f240000300800 */
[----:B------:R-:W4:Y:S02]  /*3a240*/  LDL.LU R26, [R1+0x184] ;  /* 0x00018400011a7983 */ /* 0x000f240000300800 */
[----:B------:R-:W4:Y:S01]  /*3a250*/  LDL.LU R27, [R1+0x180] ;  /* 0x00018000011b7983 */ /* 0x000f220000300800 */
[----:B------:R-:W4:Y:S01]  /*3a260*/  LDL.LU R29, [R1+0x17c] ;  /* 0x00017c00011d7983 */ /* 0x000f220000300800 */
[----:B------:R-:W-:Y:S02]  /*3a270*/  STL [R1+0x792c], R0 ;  /* 0x00792c0001007387 */ /* 0x000fe40000100800 */
[----:B------:R-:W-:Y:S02]  /*3a280*/  STL [R1+0x7adc], R0 ;  /* 0x007adc0001007387 */ /* 0x000fe40000100800 */
[----:B------:R0:W-:Y:S02]  /*3a290*/  STL [R1+0x7b50], R0 ;  /* 0x007b500001007387 */ /* 0x0001e40000100800 */
[----:B0-----:R-:W4:Y:S04]  /*3a2a0*/  LDL.LU R0, [R1+0x1e8] ;  /* 0x0001e80001007983 */ /* 0x001f280000300800 */
[----:B--2---:R0:W-:Y:S04]  /*3a2b0*/  STS.U16 [R2+0x8000], R3 ;  /* 0x0080000302007388 */ /* 0x0041e80000000400 */
[----:B0-----:R-:W2:Y:S04]  /*3a2c0*/  LDL.LU R3, [R1+0x7b68] ;  /* 0x007b680001037983 */ /* 0x001ea80000300800 */
[----:B---3--:R-:W-:Y:S04]  /*3a2d0*/  STS.U16 [R2+0xe400], R28 ;  /* 0x00e4001c02007388 */ /* 0x008fe80000000400 */
[----:B----4-:R-:W-:Y:S04]  /*3a2e0*/  STS.U16 [R2+0x8800], R0 ;  /* 0x0088000002007388 */ /* 0x010fe80000000400 */
[----:B--2---:R0:W-:Y:S04]  /*3a2f0*/  STS.U16 [R2+0x8400], R3 ;  /* 0x0084000302007388 */ /* 0x0041e80000000400 */
[----:B0-----:R-:W2:Y:S01]  /*3a300*/  LDL.LU R3, [R1+0x7b64] ;  /* 0x007b640001037983 */ /* 0x001ea20000300800 */
[----:B------:R-:W3:Y:S02]  /*3a310*/  LDL.LU R28, [R1+0x178] ;  /* 0x00017800011c7983 */ /* 0x000ee40000300800 */
[----:B------:R-:W4:Y:S02]  /*3a320*/  LDL.LU R0, [R1+0x16c] ;  /* 0x00016c0001007983 */ /* 0x000f240000300800 */
[----:B----4-:R0:W-:Y:S04]  /*3a330*/  STL [R1+0x7b5c], R0 ;  /* 0x007b5c0001007387 */ /* 0x0101e80000100800 */
[----:B0-----:R-:W4:Y:S04]  /*3a340*/  LDL.LU R0, [R1+0x174] ;  /* 0x0001740001007983 */ /* 0x001f280000300800 */
[----:B--2---:R-:W-:Y:S04]  /*3a350*/  STS.U16 [R2+0x8c00], R3 ;  /* 0x008c000302007388 */ /* 0x004fe80000000400 */
        /* <DEDUP_REMOVED lines=12> */
[----:B----4-:R0:W-:Y:S04]  /*3a420*/  STL [R1+0x7b60], R0 ;  /* 0x007b600001007387 */ /* 0x0101e80000100800 */
[----:B0-----:R-:W2:Y:S01]  /*3a430*/  LDL.LU R0, [R1+0x164] ;  /* 0x0001640001007983 */ /* 0x001ea20000300800 */
        /* <DEDUP_REMOVED lines=22> */
[----:B---3--:R-:W3:Y:S01]  /*3a5a0*/  LDL.LU R19, [R1+0x124] ;  /* 0x0001240001137983 */ /* 0x008ee20000300800 */
[----:B------:R-:W3:Y:S03]  /*3a5b0*/  LDL.LU R20, [R1+0x120] ;  /* 0x0001200001147983 */ /* 0x000ee60000300800 */
[----:B------:R0:W-:Y:S01]  /*3a5c0*/  STS.U16 [R2+0xe800], R25 ;  /* 0x00e8001902007388 */ /* 0x0001e20000000400 */
[----:B------:R-:W3:Y:S03]  /*3a5d0*/  LDL.LU R21, [R1+0x11c] ;  /* 0x00011c0001157983 */ /* 0x000ee60000300800 */
[----:B------:R1:W-:Y:S04]  /*3a5e0*/  STS.U16 [R2+0xd800], R22 ;  /* 0x00d8001602007388 */ /* 0x0003e80000000400 */
[----:B------:R1:W-:Y:S04]  /*3a5f0*/  STS.U16 [R2+0xdc00], R23 ;  /* 0x00dc001702007388 */ /* 0x0003e80000000400 */
[----:B------:R1:W-:Y:S04]  /*3a600*/  STS.U16 [R2+0xe000], R24 ;  /* 0x00e0001802007388 */ /* 0x0003e80000000400 */
[----:B------:R1:W-:Y:S04]  /*3a610*/  STS.U16 [R2+0xec00], R26 ;  /* 0x00ec001a02007388 */ /* 0x0003e80000000400 */
[----:B------:R1:W-:Y:S04]  /*3a620*/  STS.U16 [R2+0xf000], R27 ;  /* 0x00f0001b02007388 */ /* 0x0003e80000000400 */
[----:B0-----:R-:W3:Y:S01]  /*3a630*/  LDL.LU R25, [R1+0x118] ;  /* 0x0001180001197983 */ /* 0x001ee20000300800 */
[----:B-1----:R-:W3:Y:S02]  /*3a640*/  LDL.LU R22, [R1+0x114] ;  /* 0x0001140001167983 */ /* 0x002ee40000300800 */
[----:B------:R-:W3:Y:S01]  /*3a650*/  LDL.LU R23, [R1+0x110] ;  /* 0x0001100001177983 */ /* 0x000ee20000300800 */
[----:B------:R-:W3:Y:S01]  /*3a660*/  LDL.LU R24, [R1+0x10c] ;  /* 0x00010c0001187983 */ /* 0x000ee20000300800 */
[----:B------:R-:W3:Y:S03]  /*3a670*/  LDL.LU R26, [R1+0x108] ;  /* 0x00010800011a7983 */ /* 0x000ee60000300800 */
[----:B------:R0:W-:Y:S01]  /*3a680*/  STS.U16 [R2+0xf800], R28 ;  /* 0x00f8001c02007388 */ /* 0x0001e20000000400 */
[----:B------:R-:W3:Y:S03]  /*3a690*/  LDL.LU R27, [R1+0x104] ;  /* 0x00010400011b7983 */ /* 0x000ee60000300800 */
[----:B0-----:R-:W3:Y:S04]  /*3a6a0*/  LDL.LU R28, [R1+0x100] ;  /* 0x00010000011c7983 */ /* 0x001ee80000300800 */
[----:B--2---:R0:W-:Y:S04]  /*3a6b0*/  STS.U16 [R2+0xfc00], R0 ;  /* 0x00fc000002007388 */ /* 0x0041e80000000400 */
[----:B0-----:R-:W2:Y:S04]  /*3a6c0*/  LDL.LU R0, [R1+0x7b60] ;  /* 0x007b600001007983 */ /* 0x001ea80000300800 */
[----:B------:R0:W-:Y:S02]  /*3a6d0*/  STS.U16 [R2+0xf400], R29 ;  /* 0x00f4001d02007388 */ /* 0x0001e40000000400 */
[----:B0-----:R-:W-:-:S02]  /*3a6e0*/  LOP3.LUT R29, R2, 0x10, RZ, 0x3c, !PT ;  /* 0x00000010021d7812 */ /* 0x001fc400078e3cff */
[----:B------:R-:W3:Y:S04]  /*3a6f0*/  LDL.LU R2, [R1+0x170] ;  /* 0x0001700001027983 */ /* 0x000ee80000300800 */
[----:B--2---:R0:W-:Y:S04]  /*3a700*/  STS.U16 [R29+0x8080], R0 ;  /* 0x008080001d007388 */ /* 0x0041e80000000400 */
[----:B0-----:R-:W2:Y:S04]  /*3a710*/  LDL.LU R0, [R1+0x7b5c] ;  /* 0x007b5c0001007983 */ /* 0x001ea80000300800 */
[----:B---3--:R-:W-:Y:S04]  /*3a720*/  STS.U16 [R29+0x8480], R2 ;  /* 0x008480021d007388 */ /* 0x008fe80000000400 */
[----:B--2---:R-:W-:Y:S01]  /*3a730*/  STS.U16 [R29+0x8880], R0 ;  /* 0x008880001d007388 */ /* 0x004fe20000000400 */
        /* <DEDUP_REMOVED lines=27> */
[----:B------:R-:W3:Y:S02]  /*3a8f0*/  LDL.LU R28, [R1+0xf8] ;  /* 0x0000f800011c7983 */ /* 0x000ee40000300800 */
[----:B------:R-:W4:Y:S01]  /*3a900*/  LDL.LU R2, [R1+0xe4] ;  /* 0x0000e40001027983 */ /* 0x000f220000300800 */
[----:B------:R-:W0:Y:S01]  /*3a910*/  S2R R25, SR_TID.X ;  /* 0x0000000000197919 */ /* 0x000e220000002100 */
        /* <DEDUP_REMOVED lines=20> */
[----:B------:R-:W4:Y:S01]  /*3aa60*/  LDL.LU R24, [R1+0xa0] ;  /* 0x0000a00001187983 */ /* 0x000f220000300800 */
[----:B0-----:R-:W-:-:S02]  /*3aa70*/  LOP3.LUT R5, R25, 0x3f, RZ, 0xc0, !PT ;  /* 0x0000003f19057812 */ /* 0x001fc400078ec0ff */
[----:B------:R-:W4:Y:S01]  /*3aa80*/  LDL.LU R25, [R1+0x9c] ;  /* 0x00009c0001197983 */ /* 0x000f220000300800 */
[----:B------:R-:W4:Y:S02]  /*3aa90*/  LDL.LU R26, [R1+0x98] ;  /* 0x00009800011a7983 */ /* 0x000f240000300800 */
[----:B------:R-:W4:Y:S02]  /*3aaa0*/  LDL.LU R27, [R1+0x94] ;  /* 0x00009400011b7983 */ /* 0x000f240000300800 */
[----:B------:R-:W-:Y:S01]  /*3aab0*/  IMAD.SHL.U32 R7, R5, 0x2, RZ ;  /* 0x0000000205077824 */ /* 0x000fe200078e00ff */
[----:B------:R0:W-:Y:S04]  /*3aac0*/  STL [R1+0x7b54], R5 ;  /* 0x007b540501007387 */ /* 0x0001e80000100800 */
[----:B0-----:R-:W0:Y:S02]  /*3aad0*/  S2R R5, SR_TID.X ;  /* 0x0000000000057919 */ /* 0x001e240000002100 */
[----:B0-----:R-:W-:-:S05]  /*3aae0*/  LOP3.LUT R5, R5, 0x3f, RZ, 0xc0, !PT ;  /* 0x0000003f05057812 */ /* 0x001fca00078ec0ff */
[----:B------:R-:W-:-:S05]  /*3aaf0*/  IMAD.SHL.U32 R5, R5, 0x2, RZ ;  /* 0x0000000205057824 */ /* 0x000fca00078e00ff */
[----:B------:R-:W-:-:S05]  /*3ab00*/  LOP3.LUT R5, R5, 0x10, RZ, 0x3c, !PT ;  /* 0x0000001005057812 */ /* 0x000fca00078e3cff */
[----:B--2---:R0:W-:Y:S01]  /*3ab10*/  STS.U16 [R5+0xf480], R29 ;  /* 0x00f4801d05007388 */ /* 0x0041e20000000400 */
[----:B---3--:R1:W-:Y:S02]  /*3ab20*/  STS.U16 [R5+0xf880], R28 ;  /* 0x00f8801c05007388 */ /* 0x0083e40000000400 */
[----:B----4-:R2:W-:Y:S01]  /*3ab30*/  STS.U16 [R5+0xfc80], R2 ;  /* 0x00fc800205007388 */ /* 0x0105e20000000400 */
[----:B0-----:R-:W3:Y:S01]  /*3ab40*/  LDL.LU R29, [R1+0x90] ;  /* 0x00009000011d7983 */ /* 0x001ee20000300800 */
[----:B-1----:R-:W4:Y:S03]  /*3ab50*/  LDL.LU R28, [R1+0x8c] ;  /* 0x00008c00011c7983 */ /* 0x002f260000300800 */
[----:B--2---:R-:W2:Y:S01]  /*3ab60*/  LDL.LU R5, [R1+0x84] ;  /* 0x0000840001057983 */ /* 0x004ea20000300800 */
[----:B------:R-:W-:-:S05]  /*3ab70*/  LOP3.LUT R7, R7, 0x20, RZ, 0x3c, !PT ;  /* 0x0000002007077812 */ /* 0x000fca00078e3cff */
        /* <DEDUP_REMOVED lines=11> */
[----:B--2---:R0:W-:Y:S04]  /*3ac30*/  STL [R1+0x7b58], R5 ;  /* 0x007b580501007387 */ /* 0x0041e80000100800 */
[----:B0-----:R-:W2:Y:S01]  /*3ac40*/  LDL.LU R5, [R1+0x88] ;  /* 0x0000880001057983 */ /* 0x001ea20000300800 */
        /* <DEDUP_REMOVED lines=8> */
[----:B------:R-:W2:Y:S03]  /*3acd0*/  LDL.LU R13, [R1+0x60] ;  /* 0x00006000010d7983 */ /* 0x000ea60000300800 */
[----:B------:R0:W-:Y:S01]  /*3ace0*/  STS.U16 [R7+0xad00], R15 ;  /* 0x00ad000f07007388 */ /* 0x0001e20000000400 */
[----:B------:R-:W2:Y:S02]  /*3acf0*/  LDL.LU R14, [R1+0x5c] ;  /* 0x00005c00010e7983 */ /* 0x000ea40000300800 */
[----:B------:R1:W-:Y:S02]  /*3ad00*/  STS.U16 [R7+0xb100], R16 ;  /* 0x00b1001007007388 */ /* 0x0003e40000000400 */
[----:B------:R1:W-:Y:S01]  /*3ad10*/  STS.U16 [R7+0xb500], R17 ;  /* 0x00b5001107007388 */ /* 0x0003e20000000400 */
[----:B------:R3:W-:Y:S01]  /*3ad20*/  STS.U16 [R7+0xb900], R18 ;  /* 0x00b9001207007388 */ /* 0x0007e20000000400 */
[----:B------:R4:W-:Y:S02]  /*3ad30*/  STS.U16 [R7+0xbd00], R19 ;  /* 0x00bd001307007388 */ /* 0x0009e40000000400 */
[----:B------:R4:W-:Y:S01]  /*3ad40*/  STS.U16 [R7+0xc100], R20 ;  /* 0x00c1001407007388 */ /* 0x0009e20000000400 */
[----:B0-----:R-:W2:Y:S01]  /*3ad50*/  LDL.LU R15, [R1+0x58] ;  /* 0x00005800010f7983 */ /* 0x001ea20000300800 */
[----:B-1----:R-:W2:Y:S02]  /*3ad60*/  LDL.LU R16, [R1+0x54] ;  /* 0x0000540001107983 */ /* 0x002ea40000300800 */
[----:B------:R-:W2:Y:S01]  /*3ad70*/  LDL.LU R17, [R1+0x50] ;  /* 0x0000500001117983 */ /* 0x000ea20000300800 */
[----:B---3--:R-:W3:Y:S01]  /*3ad80*/  LDL.LU R18, [R1+0x3c] ;  /* 0x00003c0001127983 */ /* 0x008ee20000300800 */
[----:B----4-:R-:W4:Y:S02]  /*3ad90*/  LDL.LU R19, [R1+0x38] ;  /* 0x0000380001137983 */ /* 0x010f240000300800 */
[----:B------:R0:W-:Y:S02]  /*3ada0*/  STS.U16 [R7+0xc500], R21 ;  /* 0x00c5001507007388 */ /* 0x0001e40000000400 */
[----:B------:R-:W3:Y:S01]  /*3adb0*/  LDL.LU R20, [R1+0x34] ;  /* 0x0000340001147983 */ /* 0x000ee20000300800 */
[----:B------:R1:W-:Y:S01]  /*3adc0*/  STS.U16 [R7+0xc900], R22 ;  /* 0x00c9001607007388 */ /* 0x0003e20000000400 */
[----:B------:R1:W-:Y:S02]  /*3add0*/  STS.U16 [R7+0xcd00], R23 ;  /* 0x00cd001707007388 */ /* 0x0003e40000000400 */
[----:B------:R1:W-:Y:S02]  /*3ade0*/  STS.U16 [R7+0xd100], R24 ;  /* 0x00d1001807007388 */ /* 0x0003e40000000400 */
[----:B------:R1:W-:Y:S01]  /*3adf0*/  STS.U16 [R7+0xd500], R25 ;  /* 0x00d5001907007388 */ /* 0x0003e20000000400 */
[----:B------:R1:W-:Y:S04]  /*3ae00*/  STS.U16 [R7+0xd900], R26 ;  /* 0x00d9001a07007388 */ /* 0x0003e80000000400 */
[----:B0-----:R-:W3:Y:S01]  /*3ae10*/  LDL.LU R21, [R1+0x30] ;  /* 0x0000300001157983 */ /* 0x001ee20000300800 */
[----:B-1----:R-:W3:Y:S03]  /*3ae20*/  LDL.LU R22, [R1+0x2c] ;  /* 0x00002c0001167983 */ /* 0x002ee60000300800 */
[----:B------:R-:W3:Y:S04]  /*3ae30*/  LDL.LU R23, [R1+0x28] ;  /* 0x0000280001177983 */ /* 0x000ee80000300800 */
[----:B------:R-:W3:Y:S01]  /*3ae40*/  LDL.LU R24, [R1+0x24] ;  /* 0x0000240001187983 */ /* 0x000ee20000300800 */
[----:B------:R-:W3:Y:S02]  /*3ae50*/  LDL.LU R25, [R1+0x20] ;  /* 0x0000200001197983 */ /* 0x000ee40000300800 */
[----:B------:R0:W-:Y:S02]  /*3ae60*/  STS.U16 [R7+0xdd00], R27 ;  /* 0x00dd001b07007388 */ /* 0x0001e40000000400 */
[----:B------:R-:W3:Y:S01]  /*3ae70*/  LDL.LU R26, [R1+0x1c] ;  /* 0x00001c00011a7983 */ /* 0x000ee20000300800 */
[----:B------:R1:W-:Y:S01]  /*3ae80*/  STS.U16 [R7+0xe100], R29 ;  /* 0x00e1001d07007388 */ /* 0x0003e20000000400 */
[----:B------:R1:W-:Y:S03]  /*3ae90*/  STS.U16 [R7+0xe500], R28 ;  /* 0x00e5001c07007388 */ /* 0x0003e60000000400 */
[----:B0-----:R-:W3:Y:S01]  /*3aea0*/  LDL.LU R27, [R1+0x18] ;  /* 0x00001800011b7983 */ /* 0x001ee20000300800 */
[----:B-1----:R-:W3:Y:S02]  /*3aeb0*/  LDL.LU R29, [R1+0x14] ;  /* 0x00001400011d7983 */ /* 0x002ee40000300800 */
[----:B------:R-:W3:Y:S01]  /*3aec0*/  LDL.LU R28, [R1+0x10] ;  /* 0x00001000011c7983 */ /* 0x000ee20000300800 */
[----:B------:R-:W3:Y:S04]  /*3aed0*/  LDL.LU R2, [R1+0xc] ;  /* 0x00000c0001027983 */ /* 0x000ee80000300800 */
[----:B------:R-:W3:Y:S04]  /*3aee0*/  LDL.LU R4, [R1+0x8] ;  /* 0x0000080001047983 */ /* 0x000ee80000300800 */
[----:B--2---:R0:W-:Y:S04]  /*3aef0*/  STS.U16 [R7+0xe900], R5 ;  /* 0x00e9000507007388 */ /* 0x0041e80000000400 */
[----:B0-----:R-:W2:Y:S04]  /*3af00*/  LDL.LU R5, [R1+0x7b58] ;  /* 0x007b580001057983 */ /* 0x001ea80000300800 */
[----:B--2---:R0:W-:Y:S04]  /*3af10*/  STS.U16 [R7+0xed00], R5 ;  /* 0x00ed000507007388 */ /* 0x0041e80000000400 */
[----:B0-----:R-:W2:Y:S01]  /*3af20*/  LDL.LU R5, [R1+0x7b54] ;  /* 0x007b540001057983 */ /* 0x001ea20000300800 */
[----:B------:R0:W-:Y:S02]  /*3af30*/  STS.U16 [R7+0xf100], R0 ;  /* 0x00f1000007007388 */ /* 0x0001e40000000400 */
[----:B------:R1:W-:Y:S02]  /*3af40*/  STS.U16 [R7+0xf500], R3 ;  /* 0x00f5000307007388 */ /* 0x0003e40000000400 */
[----:B------:R3:W-:Y:S01]  /*3af50*/  STS.U16 [R7+0xf900], R6 ;  /* 0x00f9000607007388 */ /* 0x0007e20000000400 */
[----:B------:R4:W-:Y:S04]  /*3af60*/  STS.U16 [R7+0xfd00], R8 ;  /* 0x00fd000807007388 */ /* 0x0009e80000000400 */
[----:B0-----:R-:W2:Y:S01]  /*3af70*/  LDL.LU R0, [R1+0x7b50] ;  /* 0x007b500001007983 */ /* 0x001ea20000300800 */
[----:B-1----:R-:W2:Y:S02]  /*3af80*/  LDL.LU R3, [R1+0x7b4c] ;  /* 0x007b4c0001037983 */ /* 0x002ea40000300800 */
[----:B---3--:R-:W3:Y:S02]  /*3af90*/  LDL.LU R6, [R1+0x7b48] ;  /* 0x007b480001067983 */ /* 0x008ee40000300800 */
[----:B----4-:R-:W3:Y:S01]  /*3afa0*/  LDL.LU R7, [R1+0x7b44] ;  /* 0x007b440001077983 */ /* 0x010ee20000300800 */
[----:B------:R-:W3:Y:S01]  /*3afb0*/  LDL.LU R8, [R1+0x7b40] ;  /* 0x007b400001087983 */ /* 0x000ee20000300800 */
[----:B--2---:R-:W-:-:S05]  /*3afc0*/  IMAD.SHL.U32 R5, R5, 0x2, RZ ;  /* 0x0000000205057824 */ /* 0x004fca00078e00ff */
[----:B------:R-:W-:-:S05]  /*3afd0*/  LOP3.LUT R5, R5, 0x30, RZ, 0x3c, !PT ;  /* 0x0000003005057812 */ /* 0x000fca00078e3cff */
[----:B------:R0:W-:Y:S01]  /*3afe0*/  STS.U16 [R5+0x8180], R9 ;  /* 0x0081800905007388 */ /* 0x0001e20000000400 */
[----:B------:R1:W-:Y:S02]  /*3aff0*/  STS.U16 [R5+0x8580], R10 ;  /* 0x0085800a05007388 */ /* 0x0003e40000000400 */
[----:B------:R2:W-:Y:S02]  /*3b000*/  STS.U16 [R5+0x8980], R11 ;  /* 0x0089800b05007388 */ /* 0x0005e40000000400 */
[----:B------:R3:W-:Y:S01]  /*3b010*/  STS.U16 [R5+0x8d80], R12 ;  /* 0x008d800c05007388 */ /* 0x0007e20000000400 */
[----:B------:R3:W-:Y:S01]  /*3b020*/  STS.U16 [R5+0x9180], R13 ;  /* 0x0091800d05007388 */ /* 0x0007e20000000400 */
[----:B------:R3:W-:Y:S03]  /*3b030*/  STS.U16 [R5+0x9580], R14 ;  /* 0x0095800e05007388 */ /* 0x0007e60000000400 */
[----:B0-----:R-:W4:Y:S01]  /*3b040*/  LDL.LU R9, [R1+0x7b3c] ;  /* 0x007b3c0001097983 */ /* 0x001f220000300800 */
[----:B-1----:R-:W4:Y:S02]  /*3b050*/  LDL.LU R10, [R1+0x7b38] ;  /* 0x007b3800010a7983 */ /* 0x002f240000300800 */
[----:B--2---:R-:W2:Y:S02]  /*3b060*/  LDL.LU R11, [R1+0x7b34] ;  /* 0x007b3400010b7983 */ /* 0x004ea40000300800 */
[----:B---3--:R-:W3:Y:S01]  /*3b070*/  LDL.LU R12, [R1+0x7b30] ;  /* 0x007b3000010c7983 */ /* 0x008ee20000300800 */
        /* <DEDUP_REMOVED lines=28> */
[----:B------:R1:W-:Y:S01]  /*3b240*/  STS.U16 [R5+0xd180], R28 ;  /* 0x00d1801c05007388 */ /* 0x0003e20000000400 */
[----:B0-----:R-:W2:Y:S01]  /*3b250*/  LDL.LU R27, [R1+0x7af4] ;  /* 0x007af400011b7983 */ /* 0x001ea20000300800 */
[----:B-1----:R-:W2:Y:S02]  /*3b260*/  LDL.LU R29, [R1+0x7af0] ;  /* 0x007af000011d7983 */ /* 0x002ea40000300800 */
[----:B------:R-:W2:Y:S02]  /*3b270*/  LDL.LU R28, [R1+0x7aec] ;  /* 0x007aec00011c7983 */ /* 0x000ea40000300800 */
[----:B------:R-:W-:Y:S01]  /*3b280*/  STS.U16 [R5+0xd580], R2 ;  /* 0x00d5800205007388 */ /* 0x000fe20000000400 */
[----:B------:R-:W-:Y:S04]  /*3b290*/  STS.U16 [R5+0xd980], R4 ;  /* 0x00d9800405007388 */ /* 0x000fe80000000400 */
[----:B--2---:R0:W-:Y:S01]  /*3b2a0*/  STS.U16 [R5+0xdd80], R28 ;  /* 0x00dd801c05007388 */ /* 0x0041e20000000400 */
[----:B------:R1:W-:Y:S02]  /*3b2b0*/  STS.U16 [R5+0xe180], R29 ;  /* 0x00e1801d05007388 */ /* 0x0003e40000000400 */
[----:B------:R-:W-:Y:S02]  /*3b2c0*/  STS.U16 [R5+0xe580], R27 ;  /* 0x00e5801b05007388 */ /* 0x000fe40000000400 */
[----:B------:R-:W-:Y:S01]  /*3b2d0*/  STS.U16 [R5+0xe980], R26 ;  /* 0x00e9801a05007388 */ /* 0x000fe20000000400 */
[----:B------:R-:W-:Y:S04]  /*3b2e0*/  STS.U16 [R5+0xed80], R25 ;  /* 0x00ed801905007388 */ /* 0x000fe80000000400 */
[----:B0-----:R-:W2:Y:S01]  /*3b2f0*/  LDL.LU R28, [R1+0x7ae8] ;  /* 0x007ae800011c7983 */ /* 0x001ea20000300800 */
[----:B-1----:R-:W2:Y:S02]  /*3b300*/  LDL.LU R29, [R1+0x7ae4] ;  /* 0x007ae400011d7983 */ /* 0x002ea40000300800 */
[----:B------:R-:W-:Y:S02]  /*3b310*/  STL [R1+0x7994], R27 ;  /* 0x0079941b01007387 */ /* 0x000fe40000100800 */
[----:B------:R-:W-:Y:S01]  /*3b320*/  STL [R1+0x799c], R27 ;  /* 0x00799c1b01007387 */ /* 0x000fe20000100800 */
[----:B------:R-:W-:Y:S01]  /*3b330*/  STL [R1+0x79a4], R27 ;  /* 0x0079a41b01007387 */ /* 0x000fe20000100800 */
[----:B------:R-:W-:Y:S02]  /*3b340*/  STL [R1+0x79a8], R27 ;  /* 0x0079a81b01007387 */ /* 0x000fe40000100800 */
[----:B------:R-:W-:Y:S02]  /*3b350*/  STL [R1+0x79ac], R27 ;  /* 0x0079ac1b01007387 */ /* 0x000fe40000100800 */
[----:B------:R-:W-:Y:S01]  /*3b360*/  STL [R1+0x79b4], R27 ;  /* 0x0079b41b01007387 */ /* 0x000fe20000100800 */
[----:B------:R-:W-:Y:S04]  /*3b370*/  STS.U16 [R5+0xf180], R24 ;  /* 0x00f1801805007388 */ /* 0x000fe80000000400 */
[----:B------:R-:W-:Y:S01]  /*3b380*/  STL [R1+0x7990], R26 ;  /* 0x0079901a01007387 */ /* 0x000fe20000100800 */
[----:B------:R-:W-:Y:S02]  /*3b390*/  STS.U16 [R5+0xf580], R23 ;  /* 0x00f5801705007388 */ /* 0x000fe40000000400 */
[----:B------:R-:W-:Y:S02]  /*3b3a0*/  STL [R1+0x7998], R26 ;  /* 0x0079981a01007387 */ /* 0x000fe40000100800 */
[----:B------:R-:W-:Y:S01]  /*3b3b0*/  STS.U16 [R5+0xf980], R22 ;  /* 0x00f9801605007388 */ /* 0x000fe20000000400 */
[----:B------:R-:W-:Y:S04]  /*3b3c0*/  STL [R1+0x79a0], R26 ;  /* 0x0079a01a01007387 */ /* 0x000fe80000100800 */
[----:B------:R0:W-:Y:S01]  /*3b3d0*/  STS.U16 [R5+0xfd80], R17 ;  /* 0x00fd801105007388 */ /* 0x0001e20000000400 */
[----:B------:R-:W2:Y:S03]  /*3b3e0*/  LDL R4, [R1+0x2cd4] ;  /* 0x002cd40001047983 */ /* 0x000ea60000100800 */
[----:B0-----:R-:W2:Y:S01]  /*3b3f0*/  LDL R5, [R1+0x25d4] ;  /* 0x0025d40001057983 */ /* 0x001ea20000100800 */
[----:B------:R-:W-:Y:S01]  /*3b400*/  PRMT R0, RZ, 0x7610, R0 ;  /* 0x00007610ff007816 */ /* 0x000fe20000000000 */
[----:B------:R-:W3:Y:S05]  /*3b410*/  LDL.LU R2, [R1+0x2d98] ;  /* 0x002d980001027983 */ /* 0x000eea0000300800 */
[----:B--2---:R-:W2:Y:S04]  /*3b420*/  @!P0 LDG.E.U16 R0, [R4.64] ;  /* 0x0000000604008981 */ /* 0x004ea8000c1e1500 */
        /* <DEDUP_REMOVED lines=8> */
[----:B---3--:R-:W-:Y:S01]  /*3b4b0*/  STS.U16 [R28+0xa200], R12 ;  /* 0x00a2000c1c007388 */ /* 0x008fe20000000400 */
[----:B------:R-:W-:Y:S02]  /*3b4c0*/  STS.U16 [R28+0xa600], R11 ;  /* 0x00a6000b1c007388 */ /* 0x000fe40000000400 */
[----:B----4-:R-:W-:Y:S02]  /*3b4d0*/  STS.U16 [R28+0xaa00], R10 ;  /* 0x00aa000a1c007388 */ /* 0x010fe40000000400 */
[----:B------:R-:W-:Y:S01]  /*3b4e0*/  STS.U16 [R28+0xae00], R9 ;  /* 0x00ae00091c007388 */ /* 0x000fe20000000400 */
[----:B------:R-:W-:Y:S01]  /*3b4f0*/  STS.U16 [R28+0xb200], R8 ;  /* 0x00b200081c007388 */ /* 0x000fe20000000400 */
[----:B------:R-:W-:Y:S02]  /*3b500*/  STS.U16 [R28+0xb600], R7 ;  /* 0x00b600071c007388 */ /* 0x000fe40000000400 */
[----:B------:R-:W-:Y:S02]  /*3b510*/  STS.U16 [R28+0xba00], R6 ;  /* 0x00ba00061c007388 */ /* 0x000fe40000000400 */
[----:B------:R0:W-:Y:S02]  /*3b520*/  STS.U16 [R28+0xbe00], R3 ;  /* 0x00be00031c007388 */ /* 0x0001e40000000400 */
[----:B0-----:R-:W3:Y:S04]  /*3b530*/  LDL.LU R28, [R1+0x7ae0] ;  /* 0x007ae000011c7983 */ /* 0x001ee80000300800 */
        /* <DEDUP_REMOVED lines=18> */
[----:B----4-:R0:W-:Y:S04]  /*3b660*/  STL [R1+0x168], R29 ;  /* 0x0001681d01007387 */ /* 0x0101e80000100800 */
[----:B0-----:R-:W4:Y:S01]  /*3b670*/  LDL.LU R29, [R1+0x7ad4] ;  /* 0x007ad400011d7983 */ /* 0x001f220000300800 */
        /* <DEDUP_REMOVED lines=623> */
[----:B------:R-:W-:-:S02]  /*3dd70*/  PRMT R0, RZ, 0x7610, R0 ;  /* 0x00007610ff007816 */ /* 0x000fc40000000000 */
        /* <DEDUP_REMOVED lines=15> */
[----:B------:R-:W-:-:S02]  /*3de70*/  PRMT R28, RZ, 0x7610, R28 ;  /* 0x00007610ff1c7816 */ /* 0x000fc4000000001c */
[----:B---3--:R-:W-:-:S04]  /*3de80*/  @!P0 LOP3.LUT R5, R5, R4, RZ, 0x3c, !PT ;  /* 0x0000000405058212 */ /* 0x008fc800078e3cff */
[----:B------:R-:W-:-:S04]  /*3de90*/  @!P0 LOP3.LUT R4, R5, R4, RZ, 0x3c, !PT ;  /* 0x0000000405048212 */ /* 0x000fc800078e3cff */
[----:B------:R-:W-:-:S05]  /*3dea0*/  @!P0 LOP3.LUT R5, R5, R4, RZ, 0x3c, !PT ;  /* 0x0000000405058212 */ /* 0x000fca00078e3cff */
[----:B------:R-:W3:Y:S04]  /*3deb0*/  @!P0 LDG.E.U16 R28, [R4.64] ;  /* 0x00000006041c8981 */ /* 0x000ee8000c1e1500 */
[----:B---3--:R0:W-:Y:S04]  /*3dec0*/  STL [R1+0x38], R28 ;  /* 0x0000381c01007387 */ /* 0x0081e80000100800 */
[----:B0-----:R-:W3:Y:S01]  /*3ded0*/  LDL.LU R28, [R1+0x79b8] ;  /* 0x0079b800011c7983 */ /* 0x001ee20000300800 */
[----:B------:R-:W3:Y:S02]  /*3dee0*/  LDL R4, [R1+0x2748] ;  /* 0x0027480001047983 */ /* 0x000ee40000100800 */
[----:B------:R-:W3:Y:S01]  /*3def0*/  LDL R5, [R1+0x274c] ;  /* 0x00274c0001057983 */ /* 0x000ee20000100800 */
[----:B--2---:R-:W-:-:S02]  /*3df00*/  PRMT R29, RZ, 0x7610, R29 ;  /* 0x00007610ff1d7816 */ /* 0x004fc4000000001d */
[----:B---3--:R-:W-:-:S04]  /*3df10*/  @!P0 LOP3.LUT R5, R5, R4, RZ, 0x3c, !PT ;  /* 0x0000000405058212 */ /* 0x008fc800078e3cff */
[----:B------:R-:W-:-:S04]  /*3df20*/  @!P0 LOP3.LUT R4, R5, R4, RZ, 0x3c, !PT ;  /* 0x0000000405048212 */ /* 0x000fc800078e3cff */
[----:B------:R-:W-:-:S05]  /*3df30*/  @!P0 LOP3.LUT R5, R5, R4, RZ, 0x3c, !PT ;  /* 0x0000000405058212 */ /* 0x000fca00078e3cff */
[----:B------:R0:W2:Y:S04]  /*3df40*/  @!P0 LDG.E.U16 R29, [R4.64] ;  /* 0x00000006041d8981 */ /* 0x0000a8000c1e1500 */
[----:B0-----:R-:W3:Y:S04]  /*3df50*/  LDL R4, [R1+0x2720] ;  /* 0x0027200001047983 */ /* 0x001ee80000100800 */
[----:B------:R-:W3:Y:S01]  /*3df60*/  LDL R5, [R1+0x2724] ;  /* 0x0027240001057983 */ /* 0x000ee20000100800 */
[----:B------:R-:W-:Y:S02]  /*3df70*/  PRMT R27, RZ, 0x7610, R27 ;  /* 0x00007610ff1b7816 */ /* 0x000fe4000000001b */
[----:B---3--:R-:W-:-:S04]  /*3df80*/  @!P0 LOP3.LUT R5, R5, R4, RZ, 0x3c, !PT ;  /* 0x0000000405058212 */ /* 0x008fc800078e3cff */
[----:B------:R-:W-:-:S04]  /*3df90*/  @!P0 LOP3.LUT R4, R5, R4, RZ, 0x3c, !PT ;  /* 0x0000000405048212 */ /* 0x000fc800078e3cff */
[----:B------:R-:W-:-:S05]  /*3dfa0*/  @!P0 LOP3.LUT R5, R5, R4, RZ, 0x3c, !PT ;  /* 0x0000000405058212 */ /* 0x000fca00078e3cff */
[----:B------:R-:W3:Y:S04]  /*3dfb0*/  @!P0 LDG.E.U16 R27, [R4.64] ;  /* 0x00000006041b8981 */ /* 0x000ee8000c1e1500 */
[----:B--2---:R-:W-:Y:S04]  /*3dfc0*/  STL [R1+0x791c], R29 ;  /* 0x00791c1d01007387 */ /* 0x004fe80000100800 */
[----:B---3--:R0:W-:Y:S04]  /*3dfd0*/  STL [R1+0x30], R27 ;  /* 0x0000301b01007387 */ /* 0x0081e80000100800 */
        /* <DEDUP_REMOVED lines=25> */
[----:B------:R0:W3:Y:S04]  /*3e170*/  @!P0 LDG.E.U16 R28, [R4.64] ;  /* 0x00000006041c8981 */ /* 0x0000e8000c1e1500 */
[----:B0-----:R-:W3:Y:S04]  /*3e180*/  LDL R4, [R1+0x26e0] ;  /* 0x0026e00001047983 */ /* 0x001ee80000100800 */
[----:B------:R-:W3:Y:S01]  /*3e190*/  LDL R5, [R1+0x26e4] ;  /* 0x0026e40001057983 */ /* 0x000ee20000100800 */
[----:B--2---:R-:W-:Y:S02]  /*3e1a0*/  PRMT R27, RZ, 0x7610, R27 ;  /* 0x00007610ff1b7816 */ /* 0x004fe4000000001b */
[----:B---3--:R-:W-:-:S04]  /*3e1b0*/  @!P0 LOP3.LUT R5, R5, R4, RZ, 0x3c, !PT ;  /* 0x0000000405058212 */ /* 0x008fc800078e3cff */
[----:B------:R-:W-:-:S04]  /*3e1c0*/  @!P0 LOP3.LUT R4, R5, R4, RZ, 0x3c, !PT ;  /* 0x0000000405048212 */ /* 0x000fc800078e3cff */
[----:B------:R-:W-:-:S05]  /*3e1d0*/  @!P0 LOP3.LUT R5, R5, R4, RZ, 0x3c, !PT ;  /* 0x0000000405058212 */ /* 0x000fca00078e3cff */
[----:B------:R-:W2:Y:S04]  /*3e1e0*/  @!P0 LDG.E.U16 R27, [R4.64] ;  /* 0x00000006041b8981 */ /* 0x000ea8000c1e1500 */
[----:B------:R-:W-:Y:S04]  /*3e1f0*/  STL [R1+0x7920], R28 ;  /* 0x0079201c01007387 */ /* 0x000fe80000100800 */
        /* <DEDUP_REMOVED lines=8> */
[----:B------:R0:W3:Y:S01]  /*3e280*/  @!P0 LDG.E.U16 R29, [R4.64] ;  /* 0x00000006041d8981 */ /* 0x0000e2000c1e1500 */
[----:B--2---:R-:W-:-:S05]  /*3e290*/  PRMT R27, RZ, 0x7610, R27 ;  /* 0x00007610ff1b7816 */ /* 0x004fca000000001b */
[----:B------:R1:W-:Y:S04]  /*3e2a0*/  STL.S16 [R1+0x18], R27 ;  /* 0x0000181b01007387 */ /* 0x0003e80000100600 */
[----:B-1----:R-:W2:Y:S01]  /*3e2b0*/  LDL.LU R27, [R1+0x79a4] ;  /* 0x0079a400011b7983 */ /* 0x002ea20000300800 */
[----:B0-----:R-:W2:Y:S02]  /*3e2c0*/  LDL R4, [R1+0x26a0] ;  /* 0x0026a00001047983 */ /* 0x001ea40000100800 */
[----:B------:R-:W2:Y:S01]  /*3e2d0*/  LDL R5, [R1+0x26a4] ;  /* 0x0026a40001057983 */ /* 0x000ea20000100800 */
[----:B---3--:R0:W-:Y:S04]  /*3e2e0*/  STL [R1+0x7958], R29 ;  /* 0x0079581d01007387 */ /* 0x0081e80000100800 */
[----:B0-----:R0:W3:Y:S01]  /*3e2f0*/  LDL.LU R29, [R1+0x18] ;  /* 0x00001800011d7983 */ /* 0x0010e20000300800 */
[----:B--2---:R-:W-:-:S04]  /*3e300*/  @!P0 LOP3.LUT R5, R5, R4, RZ, 0x3c, !PT ;  /* 0x0000000405058212 */ /* 0x004fc800078e3cff */
[----:B------:R-:W-:-:S04]  /*3e310*/  @!P0 LOP3.LUT R4, R5, R4, RZ, 0x3c, !PT ;  /* 0x0000000405048212 */ /* 0x000fc800078e3cff */
[----:B------:R-:W-:-:S05]  /*3e320*/  @!P0 LOP3.LUT R5, R5, R4, RZ, 0x3c, !PT ;  /* 0x0000000405058212 */ /* 0x000fca00078e3cff */
[----:B---3--:R1:W2:Y:S04]  /*3e330*/  @!P0 LDG.E.U16 R29, [R4.64] ;  /* 0x00000006041d8981 */ /* 0x0082a8000c1e1500 */
[----:B-1----:R-:W3:Y:S04]  /*3e340*/  LDL R4, [R1+0x2660] ;  /* 0x0026600001047983 */ /* 0x002ee80000100800 */
[----:B------:R-:W3:Y:S01]  /*3e350*/  LDL R5, [R1+0x2664] ;  /* 0x0026640001057983 */ /* 0x000ee20000100800 */
[----:B------:R-:W-:Y:S02]  /*3e360*/  PRMT R28, RZ, 0x7610, R28 ;  /* 0x00007610ff1c7816 */ /* 0x000fe4000000001c */
[----:B---3--:R-:W-:-:S04]  /*3e370*/  @!P0 LOP3.LUT R5, R5, R4, RZ, 0x3c, !PT ;  /* 0x0000000405058212 */ /* 0x008fc800078e3cff */
[----:B------:R-:W-:-:S04]  /*3e380*/  @!P0 LOP3.LUT R4, R5, R4, RZ, 0x3c, !PT ;  /* 0x0000000405048212 */ /* 0x000fc800078e3cff */
[----:B------:R-:W-:-:S05]  /*3e390*/  @!P0 LOP3.LUT R5, R5, R4, RZ, 0x3c, !PT ;  /* 0x0000000405058212 */ /* 0x000fca00078e3cff */
[----:B------:R1:W3:Y:S04]  /*3e3a0*/  @!P0 LDG.E.U16 R28, [R4.64] ;  /* 0x00000006041c8981 */ /* 0x0002e8000c1e1500 */
[----:B-1----:R-:W2:Y:S04]  /*3e3b0*/  LDL R4, [R1+0x2620] ;  /* 0x0026200001047983 */ /* 0x002ea80000100800 */
[----:B------:R-:W2:Y:S01]  /*3e3c0*/  LDL R5, [R1+0x2624] ;  /* 0x0026240001057983 */ /* 0x000ea20000100800 */
[----:B------:R-:W-:Y:S02]  /*3e3d0*/  PRMT R26, RZ, 0x7610, R26 ;  /* 0x00007610ff1a7816 */ /* 0x000fe4000000001a */
[----:B--2---:R-:W-:-:S04]  /*3e3e0*/  @!P0 LOP3.LUT R5, R5, R4, RZ, 0x3c, !PT ;  /* 0x0000000405058212 */ /* 0x004fc800078e3cff */
[----:B------:R-:W-:-:S04]  /*3e3f0*/  @!P0 LOP3.LUT R4, R5, R4, RZ, 0x3c, !PT ;  /* 0x0000000405048212 */ /* 0x000fc800078e3cff */
[----:B------:R-:W-:-:S05]  /*3e400*/  @!P0 LOP3.LUT R5, R5, R4, RZ, 0x3c, !PT ;  /* 0x0000000405058212 */ /* 0x000fca00078e3cff */
[----:B------:R-:W2:Y:S04]  /*3e410*/  @!P0 LDG.E.U16 R26, [R4.64] ;  /* 0x00000006041a8981 */ /* 0x000ea8000c1e1500 */
[----:B--2---:R1:W-:Y:S04]  /*3e420*/  STL [R1+0x10], R26 ;  /* 0x0000101a01007387 */ /* 0x0043e80000100800 */
[----:B-1----:R-:W2:Y:S01]  /*3e430*/  LDL.LU R26, [R1+0x79a0] ;  /* 0x0079a000011a7983 */ /* 0x002ea20000300800 */
[----:B------:R-:W2:Y:S02]  /*3e440*/  LDL R4, [R1+0x25f4] ;  /* 0x0025f40001047983 */ /* 0x000ea40000100800 */
[----:B------:R-:W2:Y:S01]  /*3e450*/  LDL R5, [R1+0x2d0c] ;  /* 0x002d0c0001057983 */ /* 0x000ea20000100800 */
[----:B------:R-:W-:-:S02]  /*3e460*/  PRMT R27, RZ, 0x7610, R27 ;  /* 0x00007610ff1b7816 */ /* 0x000fc4000000001b */
        /* <DEDUP_REMOVED lines=31> */
[----:B--2---:R1:W-:Y:S04]  /*3e660*/  STL [R1], R26 ;  /* 0x0000001a01007387 */ /* 0x0043e80000100800 */
[----:B-1----:R-:W2:Y:S01]  /*3e670*/  LDL.LU R26, [R1+0x7990] ;  /* 0x00799000011a7983 */ /* 0x002ea20000300800 */
[----:B------:R-:W2:Y:S02]  /*3e680*/  LDL R4, [R1+0x26d0] ;  /* 0x0026d00001047983 */ /* 0x000ea40000100800 */
[----:B------:R-:W2:Y:S01]  /*3e690*/  LDL R5, [R1+0x26d4] ;  /* 0x0026d40001057983 */ /* 0x000ea20000100800 */
[----:B------:R-:W-:-:S02]  /*3e6a0*/  PRMT R27, RZ, 0x7610, R27 ;  /* 0x00007610ff1b7816 */ /* 0x000fc4000000001b */
[----:B--2---:R-:W-:-:S04]  /*3e6b0*/  @!P0 LOP3.LUT R5, R5, R4, RZ, 0x3c, !PT ;  /* 0x0000000405058212 */ /* 0x004fc800078e3cff */
[----:B------:R-:W-:-:S04]  /*3e6c0*/  @!P0 LOP3.LUT R4, R5, R4, RZ, 0x3c, !PT ;  /* 0x0000000405048212 */ /* 0x000fc800078e3cff */
[----:B------:R-:W-:-:S05]  /*3e6d0*/  @!P0 LOP3.LUT R5, R5, R4, RZ, 0x3c, !PT ;  /* 0x0000000405058212 */ /* 0x000fca00078e3cff */
[----:B------:R1:W2:Y:S04]  /*3e6e0*/  @!P0 LDG.E.U16 R27, [R4.64] ;  /* 0x00000006041b8981 */ /* 0x0002a8000c1e1500 */
[----:B-1----:R-:W2:Y:S04]  /*3e6f0*/  LDL R4, [R1+0x26c8] ;  /* 0x0026c80001047983 */ /* 0x002ea80000100800 */
[----:B------:R-:W2:Y:S01]  /*3e700*/  LDL R5, [R1+0x26cc] ;  /* 0x0026cc0001057983 */ /* 0x000ea20000100800 */
[----:B------:R-:W-:Y:S02]  /*3e710*/  PRMT R26, RZ, 0x7610, R26 ;  /* 0x00007610ff1a7816 */ /* 0x000fe4000000001a */
[----:B--2---:R-:W-:-:S04]  /*3e720*/  @!P0 LOP3.LUT R5, R5, R4, RZ, 0x3c, !PT ;  /* 0x0000000405058212 */ /* 0x004fc800078e3cff */
[----:B------:R-:W-:-:S04]  /*3e730*/  @!P0 LOP3.LUT R4, R5, R4, RZ, 0x3c, !PT ;  /* 0x0000000405048212 */ /* 0x000fc800078e3cff */
[----:B------:R-:W-:Y:S01]  /*3e740*/  @!P0 LOP3.LUT R5, R5, R4, RZ, 0x3c, !PT ;  /* 0x0000000405058212 */ /* 0x000fe200078e3cff */
[----:B------:R1:W-:Y:S04]  /*3e750*/  STL [R1+0x7930], R27 ;  /* 0x0079301b01007387 */ /* 0x0003e80000100800 */
[----:B------:R2:W3:Y:S01]  /*3e760*/  @!P0 LDG.E.U16 R26, [R4.64] ;  /* 0x00000006041a8981 */ /* 0x0004e2000c1e1500 */
[----:B------:R-:W-:-:S03]  /*3e770*/  PRMT R25, RZ, 0x7610, R25 ;  /* 0x00007610ff197816 */ /* 0x000fc60000000019 */
[----:B-1----:R-:W3:Y:S04]  /*3e780*/  LDL R27, [R1+0x2694] ;  /* 0x00269400011b7983 */ /* 0x002ee80000100800 */
[----:B--2---:R-:W2:Y:S04]  /*3e790*/  LDL R4, [R1+0x2698] ;  /* 0x0026980001047983 */ /* 0x004ea80000100800 */
[----:B------:R-:W2:Y:S02]  /*3e7a0*/  LDL R5, [R1+0x269c] ;  /* 0x00269c0001057983 */ /* 0x000ea40000100800 */
[----:B--2---:R-:W-:-:S04]  /*3e7b0*/  @!P0 LOP3.LUT R5, R5, R4, RZ, 0x3c, !PT ;  /* 0x0000000405058212 */ /* 0x004fc800078e3cff */
[----:B------:R-:W-:-:S04]  /*3e7c0*/  @!P0 LOP3.LUT R4, R5, R4, RZ, 0x3c, !PT ;  /* 0x0000000405048212 */ /* 0x000fc800078e3cff */
[----:B------:R-:W-:Y:S01]  /*3e7d0*/  @!P0 LOP3.LUT R5, R5, R4, RZ, 0x3c, !PT ;  /* 0x0000000405058212 */ /* 0x000fe200078e3cff */
[----:B---3--:R1:W-:Y:S04]  /*3e7e0*/  STL [R1+0x7924], R26 ;  /* 0x0079241a01007387 */ /* 0x0083e80000100800 */
[----:B------:R2:W3:Y:S01]  /*3e7f0*/  @!P0 LDG.E.U16 R25, [R4.64] ;  /* 0x0000000604198981 */ /* 0x0004e2000c1e1500 */
[----:B------:R-:W-:-:S03]  /*3e800*/  PRMT R24, RZ, 0x7610, R24 ;  /* 0x00007610ff187816 */ /* 0x000fc60000000018 */
[----:B-1----:R-:W4:Y:S04]  /*3e810*/  LDL R26, [R1+0x265c] ;  /* 0x00265c00011a7983 */ /* 0x002f280000100800 */
[----:B--2---:R-:W2:Y:S01]  /*3e820*/  LDL R5, [R1+0x2690] ;  /* 0x0026900001057983 */ /* 0x004ea20000100800 */
[----:B------:R-:W-:-:S03]  /*3e830*/  @!P0 IMAD.MOV.U32 R4, RZ, RZ, R27 ;  /* 0x000000ffff048224 */ /* 0x000fc600078e001b */
[----:B---3--:R1:W-:Y:S01]  /*3e840*/  STL [R1+0x795c], R25 ;  /* 0x00795c1901007387 */ /* 0x0083e20000100800 */
[----:B------:R-:W-:Y:S01]  /*3e850*/  PRMT R23, RZ, 0x7610, R23 ;  /* 0x00007610ff177816 */ /* 0x000fe20000000017 */
[----:B------:R-:W3:Y:S02]  /*3e860*/  LDL R27, [R1+0x2d54] ;  /* 0x002d5400011b7983 */ /* 0x000ee40000100800 */
[----:B-1----:R-:W3:Y:S04]  /*3e870*/  LDL R25, [R1+0x2658] ;  /* 0x0026580001197983 */ /* 0x002ee80000100800 */
[----:B--2---:R4:W2:Y:S02]  /*3e880*/  @!P0 LDG.E.U16 R24, [R4.64] ;  /* 0x0000000604188981 */ /* 0x0048a4000c1e1500 */
[----:B----4-:R-:W-:-:S02]  /*3e890*/  @!P0 IMAD.MOV.U32 R4, RZ, RZ, R26 ;  /* 0x000000ffff048224 */ /* 0x010fc400078e001a */
[----:B---3--:R-:W-:Y:S01]  /*3e8a0*/  @!P0 IMAD.MOV.U32 R5, RZ, RZ, R25 ;  /* 0x000000ffff058224 */ /* 0x008fe200078e0019 */
[----:B--2---:R1:W-:Y:S01]  /*3e8b0*/  STL [R1+0x7934], R24 ;  /* 0x0079341801007387 */ /* 0x0043e20000100800 */
[----:B------:R-:W-:Y:S01]  /*3e8c0*/  PRMT R22, RZ, 0x7610, R22 ;  /* 0x00007610ff167816 */ /* 0x000fe20000000016 */
[----:B------:R-:W2:Y:S02]  /*3e8d0*/  LDL R26, [R1+0x2d58] ;  /* 0x002d5800011a7983 */ /* 0x000ea40000100800 */
[----:B------:R-:W3:Y:S01]  /*3e8e0*/  LDL R25, [R1+0x2d94] ;  /* 0x002d940001197983 */ /* 0x000ee20000100800 */
[----:B------:R4:W2:Y:S04]  /*3e8f0*/  @!P0 LDG.E.U16 R23, [R4.64] ;  /* 0x0000000604178981 */ /* 0x0008a8000c1e1500 */
[----:B-1----:R-:W3:Y:S04]  /*3e900*/  LDL R24, [R1+0x261c] ;  /* 0x00261c0001187983 */ /* 0x002ee80000100800 */
[----:B----4-:R-:W4:Y:S04]  /*3e910*/  LDL R5, [R1+0x2618] ;  /* 0x0026180001057983 */ /* 0x010f280000100800 */
[----:B--2---:R1:W-:Y:S01]  /*3e920*/  STL [R1+0x7960], R23 ;  /* 0x0079601701007387 */ /* 0x0043e20000100800 */
[----:B---3--:R-:W-:Y:S01]  /*3e930*/  @!P0 IMAD.MOV.U32 R4, RZ, RZ, R24 ;  /* 0x000000ffff048224 */ /* 0x008fe200078e0018 */
[----:B------:R-:W-:-:S02]  /*3e940*/  PRMT R21, RZ, 0x7610, R21 ;  /* 0x00007610ff157816 */ /* 0x000fc40000000015 */
[----:B------:R-:W-:Y:S01]  /*3e950*/  PRMT R20, RZ, 0x7610, R20 ;  /* 0x00007610ff147816 */ /* 0x000fe20000000014 */
[----:B------:R-:W2:Y:S04]  /*3e960*/  LDL R24, [R1+0x2dc0] ;  /* 0x002dc00001187983 */ /* 0x000ea80000100800 */
[----:B----4-:R3:W4:Y:S04]  /*3e970*/  @!P0 LDG.E.U16 R22, [R4.64] ;  /* 0x0000000604168981 */ /* 0x010728000c1e1500 */
[----:B-1----:R-:W2:Y:S04]  /*3e980*/  LDL R23, [R1+0x2d18] ;  /* 0x002d180001177983 */ /* 0x002ea80000100800 */
[----:B---3--:R-:W3:Y:S04]  /*3e990*/  LDL R4, [R1+0x25f0] ;  /* 0x0025f00001047983 */ /* 0x008ee80000100800 */
[----:B------:R-:W3:Y:S02]  /*3e9a0*/  LDL R5, [R1+0x2d14] ;  /* 0x002d140001057983 */ /* 0x000ee40000100800 */
[----:B---3--:R-:W-:-:S04]  /*3e9b0*/  @!P0 LOP3.LUT R5, R5, R4, RZ, 0x3c, !PT ;  /* 0x0000000405058212 */ /* 0x008fc800078e3cff */
[----:B------:R-:W-:-:S04]  /*3e9c0*/  @!P0 LOP3.LUT R4, R5, R4, RZ, 0x3c, !PT ;  /* 0x0000000405048212 */ /* 0x000fc800078e3cff */
[----:B------:R-:W-:-:S05]  /*3e9d0*/  @!P0 LOP3.LUT R5, R5, R4, RZ, 0x3c, !PT ;  /* 0x0000000405058212 */ /* 0x000fca00078e3cff */
[----:B------:R1:W3:Y:S04]  /*3e9e0*/  @!P0 LDG.E.U16 R21, [R4.64] ;  /* 0x0000000604158981 */ /* 0x0002e8000c1e1500 */
[----:B----4-:R4:W-:Y:S01]  /*3e9f0*/  STL [R1+0x7964], R22 ;  /* 0x0079641601007387 */ /* 0x0109e20000100800 */
[----:B-1----:R-:W-:Y:S02]  /*3ea00*/  @!P0 IMAD.MOV.U32 R4, RZ, RZ, R27 ;  /* 0x000000ffff048224 */ /* 0x002fe400078e001b */
[----:B--2---:R-:W-:-:S05]  /*3ea10*/  @!P0 IMAD.MOV.U32 R5, RZ, RZ, R23 ;  /* 0x000000ffff058224 */ /* 0x004fca00078e0017 */
[----:B------:R1:W3:Y:S01]  /*3ea20*/  @!P0 LDG.E.U16 R20, [R4.64] ;  /* 0x0000000604148981 */ /* 0x0002e2000c1e1500 */
[----:B------:R-:W-:Y:S01]  /*3ea30*/  PRMT R19, RZ, 0x7610, R19 ;  /* 0x00007610ff137816 */ /* 0x000fe20000000013 */
[----:B-1----:R-:W-:Y:S02]  /*3ea40*/  @!P0 IMAD.MOV.U32 R4, RZ, RZ, R25 ;  /* 0x000000ffff048224 */ /* 0x002fe400078e0019 */
[----:B------:R-:W-:-:S05]  /*3ea50*/  @!P0 IMAD.MOV.U32 R5, RZ, RZ, R26 ;  /* 0x000000ffff058224 */ /* 0x000fca00078e001a */
[----:B------:R1:W3:Y:S04]  /*3ea60*/  @!P0 LDG.E.U16 R19, [R4.64] ;  /* 0x0000000604138981 */ /* 0x0002e8000c1e1500 */
[----:B---3--:R3:W-:Y:S01]  /*3ea70*/  STL [R1+0x7968], R21 ;  /* 0x0079681501007387 */ /* 0x0087e20000100800 */
[----:B------:R-:W2:Y:S02]  /*3ea80*/  LDL R23, [R1+0x2688] ;  /* 0x0026880001177983 */ /* 0x000ea40000100800 */
[----:B----4-:R-:W4:Y:S01]  /*3ea90*/  LDL R22, [R1+0x268c] ;  /* 0x00268c0001167983 */ /* 0x010f220000100800 */
[----:B------:R-:W-:Y:S01]  /*3eaa0*/  PRMT R18, RZ, 0x7610, R18 ;  /* 0x00007610ff127816 */ /* 0x000fe20000000012 */
[----:B-1----:R-:W-:Y:S02]  /*3eab0*/  @!P0 IMAD.MOV.U32 R4, RZ, RZ, R24 ;  /* 0x000000ffff048224 */ /* 0x002fe400078e0018 */
[----:B------:R-:W-:Y:S01]  /*3eac0*/  @!P0 IMAD.MOV.U32 R5, RZ, RZ, R2 ;  /* 0x000000ffff058224 */ /* 0x000fe200078e0002 */
[----:B------:R-:W-:-:S04]  /*3ead0*/  PRMT R17, RZ, 0x7610, R17 ;  /* 0x00007610ff117816 */ /* 0x000fc80000000011 */
[----:B------:R2:W4:Y:S04]  /*3eae0*/  @!P0 LDG.E.U16 R18, [R4.64] ;  /* 0x0000000604128981 */ /* 0x000528000c1e1500 */
[----:B---3--:R1:W-:Y:S01]  /*3eaf0*/  STL [R1+0x796c], R20 ;  /* 0x00796c1401007387 */ /* 0x0083e20000100800 */
[----:B------:R-:W3:Y:S03]  /*3eb00*/  LDL R21, [R1+0x2650] ;  /* 0x0026500001157983 */ /* 0x000ee60000100800 */
[----:B-1----:R-:W3:Y:S04]  /*3eb10*/  LDL R20, [R1+0x2654] ;  /* 0x0026540001147983 */ /* 0x002ee80000100800 */
[----:B------:R-:W-:Y:S01]  /*3eb20*/  STL [R1+0x7970], R19 ;  /* 0x0079701301007387 */ /* 0x000fe20000100800 */
[----:B------:R-:W3:Y:S02]  /*3eb30*/  LDL R26, [R1+0x2610] ;  /* 0x00261000011a7983 */ /* 0x000ee40000100800 */
[----:B------:R-:W3:Y:S02]  /*3eb40*/  LDL R25, [R1+0x2614] ;  /* 0x0026140001197983 */ /* 0x000ee40000100800 */
[----:B--2---:R-:W-:-:S02]  /*3eb50*/  @!P0 IMAD.MOV.U32 R5, RZ, RZ, R23 ;  /* 0x000000ffff058224 */ /* 0x004fc400078e0017 */
[----:B----4-:R-:W-:-:S05]  /*3eb60*/  @!P0 IMAD.MOV.U32 R4, RZ, RZ, R22 ;  /* 0x000000ffff048224 */ /* 0x010fca00078e0016 */
[----:B------:R3:W2:Y:S01]  /*3eb70*/  @!P0 LDG.E.U16 R17, [R4.64] ;  /* 0x0000000604118981 */ /* 0x0006a2000c1e1500 */
[----:B------:R-:W-:-:S03]  /*3eb80*/  PRMT R16, RZ, 0x7610, R16 ;  /* 0x00007610ff107816 */ /* 0x000fc60000000010 */
[----:B------:R1:W-:Y:S01]  /*3eb90*/  STL [R1+0x31f0], R2 ;  /* 0x0031f00201007387 */ /* 0x0003e20000100800 */
[----:B---3--:R-:W-:-:S03]  /*3eba0*/  @!P0 IMAD.MOV.U32 R5, RZ, RZ, R21 ;  /* 0x000000ffff058224 */ /* 0x008fc600078e0015 */
[----:B-1----:R-:W3:Y:S01]  /*3ebb0*/  LDL.LU R2, [R1+0x2d68] ;  /* 0x002d680001027983 */ /* 0x002ee20000300800 */
[----:B------:R1:W-:Y:S02]  /*3ebc0*/  STL [R1+0x7974], R18 ;  /* 0x0079741201007387 */ /* 0x0003e40000100800 */
[----:B------:R-:W4:Y:S02]  /*3ebd0*/  LDL R24, [R1+0x25ec] ;  /* 0x0025ec0001187983 */ /* 0x000f240000100800 */
[----:B------:R-:W3:Y:S02]  /*3ebe0*/  LDL R23, [R1+0x2d1c] ;  /* 0x002d1c0001177983 */ /* 0x000ee40000100800 */
[----:B------:R-:W-:-:S05]  /*3ebf0*/  @!P0 IMAD.MOV.U32 R4, RZ, RZ, R20 ;  /* 0x000000ffff048224 */ /* 0x000fca00078e0014 */
[----:B------:R0:W3:Y:S01]  /*3ec00*/  @!P0 LDG.E.U16 R16, [R4.64] ;  /* 0x0000000604108981 */ /* 0x0000e2000c1e1500 */
[----:B------:R-:W-:Y:S01]  /*3ec10*/  PRMT R15, RZ, 0x7610, R15 ;  /* 0x00007610ff0f7816 */ /* 0x000fe2000000000f */
[----:B0-----:R-:W-:Y:S02]  /*3ec20*/  @!P0 IMAD.MOV.U32 R4, RZ, RZ, R25 ;  /* 0x000000ffff048224 */ /* 0x001fe400078e0019 */
[----:B------:R-:W-:-:S05]  /*3ec30*/  @!P0 IMAD.MOV.U32 R5, RZ, RZ, R26 ;  /* 0x000000ffff058224 */ /* 0x000fca00078e001a */
[----:B------:R4:W3:Y:S04]  /*3ec40*/  @!P0 LDG.E.U16 R15, [R4.64] ;  /* 0x00000006040f8981 */ /* 0x0008e8000c1e1500 */
[----:B--2---:R0:W-:Y:S01]  /*3ec50*/  STL [R1+0x7928], R17 ;  /* 0x0079281101007387 */ /* 0x0041e20000100800 */
[----:B------:R-:W2:Y:S02]  /*3ec60*/  LDL R22, [R1+0x2d20] ;  /* 0x002d200001167983 */ /* 0x000ea40000100800 */
[----:B------:R-:W2:Y:S02]  /*3ec70*/  LDL R21, [R1+0x2d5c] ;  /* 0x002d5c0001157983 */ /* 0x000ea40000100800 */
[----:B------:R-:W2:Y:S01]  /*3ec80*/  LDL R20, [R1+0x2d60] ;  /* 0x002d600001147983 */ /* 0x000ea20000100800 */
[----:B------:R-:W2:Y:S01]  /*3ec90*/  LDL R19, [R1+0x2d9c] ;  /* 0x002d9c0001137983 */ /* 0x000ea20000100800 */
[----:B------:R-:W-:-:S02]  /*3eca0*/  PRMT R14, RZ, 0x7610, R14 ;  /* 0x00007610ff0e7816 */ /* 0x000fc4000000000e */
[----:B------:R-:W-:Y:S01]  /*3ecb0*/  PRMT R13, RZ, 0x7610, R13 ;  /* 0x00007610ff0d7816 */ /* 0x000fe2000000000d */
[----:B----4-:R-:W-:Y:S02]  /*3ecc0*/  @!P0 IMAD.MOV.U32 R5, RZ, RZ, R24 ;  /* 0x000000ffff058224 */ /* 0x010fe400078e0018 */
[----:B---3--:R-:W-:-:S05]  /*3ecd0*/  @!P0 IMAD.MOV.U32 R4, RZ, RZ, R23 ;  /* 0x000000ffff048224 */ /* 0x008fca00078e0017 */
[----:B------:R2:W3:Y:S04]  /*3ece0*/  @!P0 LDG.E.U16 R14, [R4.64] ;  /* 0x00000006040e8981 */ /* 0x0004e8000c1e1500 */
[----:B------:R4:W-:Y:S01]  /*3ecf0*/  STL [R1+0x7938], R16 ;  /* 0x0079381001007387 */ /* 0x0009e20000100800 */
[----:B-1----:R-:W3:Y:S02]  /*3ed00*/  LDL R18, [R1+0x2da0] ;  /* 0x002da00001127983 */ /* 0x002ee40000100800 */
[----:B0-----:R-:W3:Y:S01]  /*3ed10*/  LDL R17, [R1+0x2dbc] ;  /* 0x002dbc0001117983 */ /* 0x001ee20000100800 */
[----:B------:R-:W-:Y:S01]  /*3ed20*/  PRMT R12, RZ, 0x7610, R12 ;  /* 0x00007610ff0c7816 */ /* 0x000fe2000000000c */
[----:B------:R0:W-:Y:S04]  /*3ed30*/  STL [R1+0x793c], R15 ;  /* 0x00793c0f01007387 */ /* 0x0001e80000100800 */
[----:B----4-:R-:W4:Y:S04]  /*3ed40*/  LDL R16, [R1+0x2648] ;  /* 0x0026480001107983 */ /* 0x010f280000100800 */
[----:B0-----:R-:W4:Y:S01]  /*3ed50*/  LDL R15, [R1+0x264c] ;  /* 0x00264c00010f7983 */ /* 0x001f220000100800 */
[----:B--2---:R-:W-:-:S02]  /*3ed60*/  @!P0 IMAD.MOV.U32 R5, RZ, RZ, R22 ;  /* 0x000000ffff058224 */ /* 0x004fc400078e0016 */
[----:B------:R-:W-:-:S05]  /*3ed70*/  @!P0 IMAD.MOV.U32 R4, RZ, RZ, R21 ;  /* 0x000000ffff048224 */ /* 0x000fca00078e0015 */
[----:B------:R0:W2:Y:S02]  /*3ed80*/  @!P0 LDG.E.U16 R13, [R4.64] ;  /* 0x00000006040d8981 */ /* 0x0000a4000c1e1500 */
[----:B0-----:R-:W-:Y:S02]  /*3ed90*/  @!P0 IMAD.MOV.U32 R4, RZ, RZ, R19 ;  /* 0x000000ffff048224 */ /* 0x001fe400078e0013 */
[----:B------:R-:W-:-:S05]  /*3eda0*/  @!P0 IMAD.MOV.U32 R5, RZ, RZ, R20 ;  /* 0x000000ffff058224 */ /* 0x000fca00078e0014 */
[----:B------:R3:W2:Y:S01]  /*3edb0*/  @!P0 LDG.E.U16 R12, [R4.64] ;  /* 0x00000006040c8981 */ /* 0x0006a2000c1e1500 */
[----:B------:R-:W-:Y:S01]  /*3edc0*/  PRMT R11, RZ, 0x7610, R11 ;  /* 0x00007610ff0b7816 */ /* 0x000fe2000000000b */
[----:B---3--:R-:W-:Y:S02]  /*3edd0*/  @!P0 IMAD.MOV.U32 R4, RZ, RZ, R17 ;  /* 0x000000ffff048224 */ /* 0x008fe400078e0011 */
[----:B------:R-:W-:-:S05]  /*3ede0*/  @!P0 IMAD.MOV.U32 R5, RZ, RZ, R18 ;  /* 0x000000ffff058224 */ /* 0x000fca00078e0012 */
[----:B------:R4:W3:Y:S01]  /*3edf0*/  @!P0 LDG.E.U16 R11, [R4.64] ;  /* 0x00000006040b8981 */ /* 0x0008e2000c1e1500 */
[----:B------:R-:W-:-:S03]  /*3ee00*/  PRMT R10, RZ, 0x7610, R10 ;  /* 0x00007610ff0a7816 */ /* 0x000fc6000000000a */
[----:B------:R-:W-:Y:S01]  /*3ee10*/  STL [R1+0x7940], R14 ;  /* 0x0079400e01007387 */ /* 0x000fe20000100800 */
[----:B----4-:R-:W-:Y:S02]  /*3ee20*/  @!P0 IMAD.MOV.U32 R5, RZ, RZ, R16 ;  /* 0x000000ffff058224 */ /* 0x010fe400078e0010 */
[----:B------:R-:W-:-:S05]  /*3ee30*/  @!P0 IMAD.MOV.U32 R4, RZ, RZ, R15 ;  /* 0x000000ffff048224 */ /* 0x000fca00078e000f */
[----:B------:R-:W4:Y:S04]  /*3ee40*/  @!P0 LDG.E.U16 R10, [R4.64] ;  /* 0x00000006040a8981 */ /* 0x000f28000c1e1500 */
[----:B--2---:R-:W-:Y:S04]  /*3ee50*/  STL [R1+0x7944], R13 ;  /* 0x0079440d01007387 */ /* 0x004fe80000100800 */
[----:B------:R0:W-:Y:S01]  /*3ee60*/  STL [R1+0x7948], R12 ;  /* 0x0079480c01007387 */ /* 0x0001e20000100800 */
[----:B------:R-:W2:Y:S03]  /*3ee70*/  LDL R17, [R1+0x2608] ;  /* 0x0026080001117983 */ /* 0x000ea60000100800 */
[----:B0-----:R-:W2:Y:S04]  /*3ee80*/  LDL R12, [R1+0x260c] ;  /* 0x00260c00010c7983 */ /* 0x001ea80000100800 */
[----:B---3--:R0:W-:Y:S01]  /*3ee90*/  STL [R1+0x794c], R11 ;  /* 0x00794c0b01007387 */ /* 0x0081e20000100800 */
[----:B------:R-:W3:Y:S02]  /*3eea0*/  LDL R16, [R1+0x2ce8] ;  /* 0x002ce80001107983 */ /* 0x000ee40000100800 */
[----:B------:R-:W3:Y:S02]  /*3eeb0*/  LDL R15, [R1+0x2d24] ;  /* 0x002d2400010f7983 */ /* 0x000ee40000100800 */
[----:B------:R-:W3:Y:S01]  /*3eec0*/  LDL R14, [R1+0x2d28] ;  /* 0x002d2800010e7983 */ /* 0x000ee20000100800 */
[----:B------:R-:W3:Y:S01]  /*3eed0*/  LDL R13, [R1+0x2d64] ;  /* 0x002d6400010d7983 */ /* 0x000ee20000100800 */
[----:B------:R-:W3:Y:S02]  /*3eee0*/  LDL.LU R20, [R1+0xb0] ;  /* 0x0000b00001147983 */ /* 0x000ee40000300800 */
[----:B------:R-:W3:Y:S02]  /*3eef0*/  LDL.LU R21, [R1+0xa0] ;  /* 0x0000a00001157983 */ /* 0x000ee40000300800 */
[----:B------:R-:W3:Y:S01]  /*3ef00*/  LDL.LU R22, [R1+0x90] ;  /* 0x0000900001167983 */ /* 0x000ee20000300800 */
[----:B------:R-:W3:Y:S01]  /*3ef10*/  LDL.LU R23, [R1+0x80] ;  /* 0x0000800001177983 */ /* 0x000ee20000300800 */
[----:B------:R-:W3:Y:S02]  /*3ef20*/  LDL.LU R24, [R1+0x70] ;  /* 0x0000700001187983 */ /* 0x000ee40000300800 */
[----:B------:R-:W3:Y:S01]  /*3ef30*/  LDL.LU R25, [R1+0x60] ;  /* 0x0000600001197983 */ /* 0x000ee20000300800 */
[----:B----4-:R1:W-:Y:S01]  /*3ef40*/  STL [R1+0x7950], R10 ;  /* 0x0079500a01007387 */ /* 0x0103e20000100800 */
[----:B0-----:R-:W4:Y:S03]  /*3ef50*/  LDL R11, [R1+0x2da8] ;  /* 0x002da800010b7983 */ /* 0x001f260000100800 */
[----:B-1----:R-:W4:Y:S01]  /*3ef60*/  LDL R10, [R1+0x2db8] ;  /* 0x002db800010a7983 */ /* 0x002f220000100800 */
[----:B--2---:R-:W-:-:S03]  /*3ef70*/  @!P0 IMAD.MOV.U32 R4, RZ, RZ, R12 ;  /* 0x000000ffff048224 */ /* 0x004fc600078e000c */
[----:B------:R-:W2:Y:S01]  /*3ef80*/  LDL R12, [R1+0x2da4] ;  /* 0x002da400010c7983 */ /* 0x000ea20000100800 */
[----:B------:R-:W-:Y:S01]  /*3ef90*/  PRMT R9, RZ, 0x7610, R9 ;  /* 0x00007610ff097816 */ /* 0x000fe20000000009 */
[----:B------:R-:W-:Y:S01]  /*3efa0*/  @!P0 IMAD.MOV.U32 R5, RZ, RZ, R17 ;  /* 0x000000ffff058224 */ /* 0x000fe200078e0011 */
[----:B------:R-:W-:Y:S02]  /*3efb0*/  PRMT R8, RZ, 0x7610, R8 ;  /* 0x00007610ff087816 */ /* 0x000fe40000000008 */
[----:B------:R-:W-:Y:S02]  /*3efc0*/  PRMT R7, RZ, 0x7610, R7 ;  /* 0x00007610ff077816 */ /* 0x000fe40000000007 */
[----:B------:R-:W-:Y:S02]  /*3efd0*/  PRMT R6, RZ, 0x7610, R6 ;  /* 0x00007610ff067816 */ /* 0x000fe40000000006 */
[----:B------:R-:W-:Y:S01]  /*3efe0*/  PRMT R3, RZ, 0x7610, R3 ;  /* 0x00007610ff037816 */ /* 0x000fe20000000003 */
[----:B------:R3:W4:Y:S04]  /*3eff0*/  @!P0 LDG.E.U16 R9, [R4.64] ;  /* 0x0000000604098981 */ /* 0x000728000c1e1500 */
[----:B------:R-:W0:Y:S04]  /*3f000*/  S2R R19, SR_TID.X ;  /* 0x0000000000137919 */ /* 0x000e280000002100 */
[----:B------:R-:W4:Y:S01]  /*3f010*/  LDL.LU R26, [R1+0x30] ;  /* 0x00003000011a7983 */ /* 0x000f220000300800 */
[----:B------:R-:W4:Y:S02]  /*3f020*/  LDL.LU R27, [R1+0x20] ;  /* 0x00002000011b7983 */ /* 0x000f240000300800 */
[----:B---3--:R-:W-:-:S02]  /*3f030*/  @!P0 IMAD.MOV.U32 R4, RZ, RZ, R15 ;  /* 0x000000ffff048224 */ /* 0x008fc400078e000f */
[----:B------:R-:W-:-:S05]  /*3f040*/  @!P0 IMAD.MOV.U32 R5, RZ, RZ, R16 ;  /* 0x000000ffff058224 */ /* 0x000fca00078e0010 */
[----:B------:R1:W3:Y:S02]  /*3f050*/  @!P0 LDG.E.U16 R8, [R4.64] ;  /* 0x0000000604088981 */ /* 0x0002e4000c1e1500 */
[----:B-1----:R-:W-:Y:S02]  /*3f060*/  @!P0 IMAD.MOV.U32 R4, RZ, RZ, R13 ;  /* 0x000000ffff048224 */ /* 0x002fe400078e000d */
[----:B------:R-:W-:-:S05]  /*3f070*/  @!P0 IMAD.MOV.U32 R5, RZ, RZ, R14 ;  /* 0x000000ffff058224 */ /* 0x000fca00078e000e */
[----:B------:R1:W3:Y:S02]  /*3f080*/  @!P0 LDG.E.U16 R7, [R4.64] ;  /* 0x0000000604078981 */ /* 0x0002e4000c1e1500 */
[----:B-1----:R-:W-:Y:S02]  /*3f090*/  @!P0 IMAD.MOV.U32 R5, RZ, RZ, R2 ;  /* 0x000000ffff058224 */ /* 0x002fe400078e0002 */
[----:B--2---:R-:W-:-:S05]  /*3f0a0*/  @!P0 IMAD.MOV.U32 R4, RZ, RZ, R12 ;  /* 0x000000ffff048224 */ /* 0x004fca00078e000c */
[----:B------:R4:W2:Y:S02]  /*3f0b0*/  @!P0 LDG.E.U16 R6, [R4.64] ;  /* 0x0000000604068981 */ /* 0x0008a4000c1e1500 */
[----:B----4-:R-:W-:Y:S02]  /*3f0c0*/  @!P0 IMAD.MOV.U32 R4, RZ, RZ, R10 ;  /* 0x000000ffff048224 */ /* 0x010fe400078e000a */
[----:B------:R-:W-:-:S05]  /*3f0d0*/  @!P0 IMAD.MOV.U32 R5, RZ, RZ, R11 ;  /* 0x000000ffff058224 */ /* 0x000fca00078e000b */
[----:B------:R-:W4:Y:S04]  /*3f0e0*/  @!P0 LDG.E.U16 R3, [R4.64] ;  /* 0x0000000604038981 */ /* 0x000f28000c1e1500 */
[----:B------:R-:W-:Y:S01]  /*3f0f0*/  STL [R1+0x7954], R9 ;  /* 0x0079540901007387 */ /* 0x000fe20000100800 */
[----:B0-----:R-:W-:-:S03]  /*3f100*/  LOP3.LUT R19, R19, 0x3f, RZ, 0xc0, !PT ;  /* 0x0000003f13137812 */ /* 0x001fc600078ec0ff */
[----:B---3--:R-:W-:Y:S04]  /*3f110*/  STL [R1+0x7978], R8 ;  /* 0x0079780801007387 */ /* 0x008fe80000100800 */
[----:B------:R-:W-:Y:S01]  /*3f120*/  STL [R1+0x797c], R7 ;  /* 0x00797c0701007387 */ /* 0x000fe20000100800 */
[----:B------:R-:W-:Y:S03]  /*3f130*/  STL [R1+0x31f4], R2 ;  /* 0x0031f40201007387 */ /* 0x000fe60000100800 */
[----:B--2---:R0:W-:Y:S02]  /*3f140*/  STL [R1+0x7980], R6 ;  /* 0x0079800601007387 */ /* 0x0041e40000100800 */
[----:B0-----:R-:W-:-:S05]  /*3f150*/  IMAD.SHL.U32 R6, R19, 0x2, RZ ;  /* 0x0000000213067824 */ /* 0x001fca00078e00ff */
[----:B------:R-:W-:-:S05]  /*3f160*/  LOP3.LUT R6, R6, 0x40, RZ, 0x3c, !PT ;  /* 0x0000004006067812 */ /* 0x000fca00078e3cff */
[----:B------:R-:W-:Y:S01]  /*3f170*/  STS.U16 [R6+0xc200], R20 ;  /* 0x00c2001406007388 */ /* 0x000fe20000000400 */
[----:B------:R-:W-:Y:S02]  /*3f180*/  STS.U16 [R6+0xc600], R21 ;  /* 0x00c6001506007388 */ /* 0x000fe40000000400 */
[----:B------:R-:W-:Y:S02]  /*3f190*/  STS.U16 [R6+0xca00], R22 ;  /* 0x00ca001606007388 */ /* 0x000fe40000000400 */
[----:B------:R-:W-:Y:S01]  /*3f1a0*/  STS.U16 [R6+0xce00], R23 ;  /* 0x00ce001706007388 */ /* 0x000fe20000000400 */
[----:B------:R-:W-:Y:S01]  /*3f1b0*/  STS.U16 [R6+0xd200], R24 ;  /* 0x00d2001806007388 */ /* 0x000fe20000000400 */
[----:B------:R-:W-:Y:S02]  /*3f1c0*/  STS.U16 [R6+0xd600], R25 ;  /* 0x00d6001906007388 */ /* 0x000fe40000000400 */
[----:B------:R0:W-:Y:S02]  /*3f1d0*/  STS.U16 [R6+0xda00], R0 ;  /* 0x00da000006007388 */ /* 0x0001e40000000400 */
[----:B0-----:R-:W0:Y:S04]  /*3f1e0*/  S2R R0, SR_TID.X ;  /* 0x0000000000007919 */ /* 0x001e280000002100 */
[----:B----4-:R-:W-:Y:S01]  /*3f1f0*/  STL [R1+0x7984], R3 ;  /* 0x0079840301007387 */ /* 0x010fe20000100800 */
[----:B0-----:R-:W-:-:S05]  /*3f200*/  LOP3.LUT R0, R0, 0x3f, RZ, 0xc0, !PT ;  /* 0x0000003f00007812 */ /* 0x001fca00078ec0ff */
[----:B------:R0:W-:Y:S04]  /*3f210*/  STL [R1+0x798c], R0 ;  /* 0x00798c0001007387 */ /* 0x0001e80000100800 */
[----:B0-----:R-:W2:Y:S01]  /*3f220*/  LDL.LU R0, [R1+0x10] ;  /* 0x0000100001007983 */ /* 0x001ea20000300800 */
[----:B------:R-:W3:Y:S02]  /*3f230*/  LDL.LU R9, [R1+0xc] ;  /* 0x00000c0001097983 */ /* 0x000ee40000300800 */
[----:B------:R-:W4:Y:S01]  /*3f240*/  LDL.LU R3, [R1+0x4] ;  /* 0x0000040001037983 */ /* 0x000f220000300800 */
[----:B------:R-:W-:Y:S01]  /*3f250*/  STS.U16 [R6+0xde00], R26 ;  /* 0x00de001a06007388 */ /* 0x000fe20000000400 */
[----:B------:R-:W-:Y:S02]  /*3f260*/  STS.U16 [R6+0xe200], R27 ;  /* 0x00e2001b06007388 */ /* 0x000fe40000000400 */
[----:B------:R-:W-:Y:S02]  /*3f270*/  STS.U16 [R6+0xe600], R29 ;  /* 0x00e6001d06007388 */ /* 0x000fe40000000400 */
[----:B------:R-:W-:Y:S01]  /*3f280*/  STS.U16 [R6+0xea00], R28 ;  /* 0x00ea001c06007388 */ /* 0x000fe20000000400 */
[----:B----4-:R0:W-:Y:S04]  /*3f290*/  STL [R1+0x7988], R3 ;  /* 0x0079880301007387 */ /* 0x0101e80000100800 */
[----:B0-----:R-:W4:Y:S01]  /*3f2a0*/  LDL.LU R3, [R1+0x8] ;  /* 0x0000080001037983 */ /* 0x001f220000300800 */
[----:B------:R-:W4:Y:S02]  /*3f2b0*/  LDL.LU R7, [R1] ;  /* 0x0000000001077983 */ /* 0x000f240000300800 */
        /* <DEDUP_REMOVED lines=23> */
[----:B------:R-:W4:Y:S03]  /*3f430*/  LDL.LU R28, [R1+0x2c] ;  /* 0x00002c00011c7983 */ /* 0x000f260000300800 */
[----:B--2---:R0:W-:Y:S01]  /*3f440*/  STS.U16 [R6+0xee00], R0 ;  /* 0x00ee000006007388 */ /* 0x0041e20000000400 */
[----:B---3--:R-:W-:Y:S03]  /*3f450*/  STS.U16 [R6+0xf200], R9 ;  /* 0x00f2000906007388 */ /* 0x008fe60000000400 */
[----:B0-----:R-:W2:Y:S04]  /*3f460*/  LDL.LU R0, [R1+0x798c] ;  /* 0x00798c0001007983 */ /* 0x001ea80000300800 */
[----:B----4-:R0:W-:Y:S04]  /*3f470*/  STS.U16 [R6+0xf600], R3 ;  /* 0x00f6000306007388 */ /* 0x0101e80000000400 */
[----:B0-----:R-:W3:Y:S01]  /*3f480*/  LDL.LU R3, [R1+0x7988] ;  /* 0x0079880001037983 */ /* 0x001ee20000300800 */
[----:B--2---:R-:W-:-:S05]  /*3f490*/  IMAD.SHL.U32 R9, R0, 0x2, RZ ;  /* 0x0000000200097824 */ /* 0x004fca00078e00ff */
[----:B------:R-:W-:Y:S01]  /*3f4a0*/  LOP3.LUT R9, R9, 0x50, RZ, 0x3c, !PT ;  /* 0x0000005009097812 */ /* 0x000fe200078e3cff */
[----:B---3--:R0:W-:Y:S01]  /*3f4b0*/  STS.U16 [R6+0xfa00], R3 ;  /* 0x00fa000306007388 */ /* 0x0081e20000000400 */
[----:B------:R1:W-:Y:S03]  /*3f4c0*/  STS.U16 [R6+0xfe00], R7 ;  /* 0x00fe000706007388 */ /* 0x0003e60000000400 */
[----:B------:R2:W-:Y:S02]  /*3f4d0*/  STS.U16 [R9+0x8280], R8 ;  /* 0x0082800809007388 */ /* 0x0005e40000000400 */
[----:B------:R3:W-:Y:S01]  /*3f4e0*/  STS.U16 [R9+0x8680], R18 ;  /* 0x0086801209007388 */ /* 0x0007e20000000400 */
[----:B------:R3:W-:Y:S01]  /*3f4f0*/  STS.U16 [R9+0x8a80], R19 ;  /* 0x008a801309007388 */ /* 0x0007e20000000400 */
[----:B------:R3:W-:Y:S03]  /*3f500*/  STS.U16 [R9+0x8e80], R20 ;  /* 0x008e801409007388 */ /* 0x0007e60000000400 */
[----:B0-----:R-:W3:Y:S01]  /*3f510*/  LDL.LU R3, [R1+0x7984] ;  /* 0x0079840001037983 */ /* 0x001ee20000300800 */
[----:B-1----:R-:W3:Y:S02]  /*3f520*/  LDL.LU R6, [R1+0x7980] ;  /* 0x0079800001067983 */ /* 0x002ee40000300800 */
[----:B------:R-:W3:Y:S02]  /*3f530*/  LDL.LU R7, [R1+0x797c] ;  /* 0x00797c0001077983 */ /* 0x000ee40000300800 */
[----:B--2---:R-:W2:Y:S01]  /*3f540*/  LDL.LU R8, [R1+0x7978] ;  /* 0x0079780001087983 */ /* 0x004ea20000300800 */
[----:B---3--:R-:W3:Y:S01]  /*3f550*/  LDL.LU R18, [R1+0x7974] ;  /* 0x0079740001127983 */ /* 0x008ee20000300800 */
[----:B------:R-:W2:Y:S02]  /*3f560*/  LDL.LU R19, [R1+0x7970] ;  /* 0x0079700001137983 */ /* 0x000ea40000300800 */
[----:B------:R-:W2:Y:S01]  /*3f570*/  LDL.LU R20, [R1+0x796c] ;  /* 0x00796c0001147983 */ /* 0x000ea20000300800 */
[----:B------:R0:W-:Y:S01]  /*3f580*/  STS.U16 [R9+0x9280], R21 ;  /* 0x0092801509007388 */ /* 0x0001e20000000400 */
[----:B------:R1:W-:Y:S02]  /*3f590*/  STS.U16 [R9+0x9680], R22 ;  /* 0x0096801609007388 */ /* 0x0003e40000000400 */
[----:B------:R1:W-:Y:S02]  /*3f5a0*/  STS.U16 [R9+0x9a80], R23 ;  /* 0x009a801709007388 */ /* 0x0003e40000000400 */
[----:B------:R1:W-:Y:S01]  /*3f5b0*/  STS.U16 [R9+0x9e80], R25 ;  /* 0x009e801909007388 */ /* 0x0003e20000000400 */
[----:B------:R1:W-:Y:S04]  /*3f5c0*/  STS.U16 [R9+0xa280], R29 ;  /* 0x00a2801d09007388 */ /* 0x0003e80000000400 */
[----:B0-----:R-:W2:Y:S01]  /*3f5d0*/  LDL.LU R21, [R1+0x7968] ;  /* 0x0079680001157983 */ /* 0x001ea20000300800 */
[----:B-1----:R-:W2:Y:S03]  /*3f5e0*/  LDL.LU R22, [R1+0x7964] ;  /* 0x0079640001167983 */ /* 0x002ea60000300800 */
[----:B------:R-:W2:Y:S01]  /*3f5f0*/  LDL.LU R23, [R1+0x7960] ;  /* 0x0079600001177983 */ /* 0x000ea20000300800 */
[----:B------:R-:W2:Y:S03]  /*3f600*/  LDL.LU R25, [R1+0x795c] ;  /* 0x00795c0001197983 */ /* 0x000ea60000300800 */
[----:B------:R-:W2:Y:S04]  /*3f610*/  LDL.LU R29, [R1+0x7958] ;  /* 0x00795800011d7983 */ /* 0x000ea80000300800 */
[----:B------:R-:W-:Y:S01]  /*3f620*/  STS.U16 [R9+0xa680], R4 ;  /* 0x00a6800409007388 */ /* 0x000fe20000000400 */
[----:B------:R-:W-:Y:S02]  /*3f630*/  STS.U16 [R9+0xaa80], R5 ;  /* 0x00aa800509007388 */ /* 0x000fe40000000400 */
[----:B------:R-:W-:Y:S02]  /*3f640*/  STS.U16 [R9+0xae80], R2 ;  /* 0x00ae800209007388 */ /* 0x000fe40000000400 */
[----:B------:R0:W-:Y:S01]  /*3f650*/  STS.U16 [R9+0xb280], R10 ;  /* 0x00b2800a09007388 */ /* 0x0001e20000000400 */
[----:B------:R1:W-:Y:S01]  /*3f660*/  STS.U16 [R9+0xb680], R11 ;  /* 0x00b6800b09007388 */ /* 0x0003e20000000400 */
[----:B------:R1:W-:Y:S02]  /*3f670*/  STS.U16 [R9+0xba80], R12 ;  /* 0x00ba800c09007388 */ /* 0x0003e40000000400 */
[----:B------:R1:W-:Y:S02]  /*3f680*/  STS.U16 [R9+0xbe80], R13 ;  /* 0x00be800d09007388 */ /* 0x0003e40000000400 */
[----:B------:R1:W-:Y:S01]  /*3f690*/  STS.U16 [R9+0xc280], R14 ;  /* 0x00c2800e09007388 */ /* 0x0003e20000000400 */
[----:B------:R1:W-:Y:S01]  /*3f6a0*/  STS.U16 [R9+0xc680], R15 ;  /* 0x00c6800f09007388 */ /* 0x0003e20000000400 */
[----:B------:R1:W-:Y:S03]  /*3f6b0*/  STS.U16 [R9+0xca80], R16 ;  /* 0x00ca801009007388 */ /* 0x0003e60000000400 */
[----:B0-----:R-:W3:Y:S01]  /*3f6c0*/  LDL.LU R10, [R1+0x16c] ;  /* 0x00016c00010a7983 */ /* 0x001ee20000300800 */
[----:B-1----:R-:W3:Y:S03]  /*3f6d0*/  LDL.LU R11, [R1+0x160] ;  /* 0x00016000010b7983 */ /* 0x002ee60000300800 */
[----:B------:R-:W3:Y:S01]  /*3f6e0*/  LDL.LU R12, [R1+0x154] ;  /* 0x00015400010c7983 */ /* 0x000ee20000300800 */
[----:B------:R-:W3:Y:S03]  /*3f6f0*/  LDL.LU R2, [R1+0x148] ;  /* 0x0001480001027983 */ /* 0x000ee60000300800 */
[----:B------:R-:W3:Y:S04]  /*3f700*/  LDL.LU R13, [R1+0x13c] ;  /* 0x00013c00010d7983 */ /* 0x000ee80000300800 */
[----:B------:R-:W-:Y:S01]  /*3f710*/  STS.U16 [R9+0xce80], R17 ;  /* 0x00ce801109007388 */ /* 0x000fe20000000400 */
[----:B------:R-:W3:Y:S02]  /*3f720*/  LDL.LU R14, [R1+0x130] ;  /* 0x00013000010e7983 */ /* 0x000ee40000300800 */
[----:B------:R0:W-:Y:S02]  /*3f730*/  STS.U16 [R9+0xd280], R24 ;  /* 0x00d2801809007388 */ /* 0x0001e40000000400 */
[----:B------:R-:W3:Y:S01]  /*3f740*/  LDL.LU R15, [R1+0x124] ;  /* 0x00012400010f7983 */ /* 0x000ee20000300800 */
[----:B------:R-:W-:Y:S04]  /*3f750*/  STS.U16 [R9+0xd680], R26 ;  /* 0x00d6801a09007388 */ /* 0x000fe80000000400 */
[----:B------:R-:W3:Y:S01]  /*3f760*/  LDL.LU R16, [R1+0x118] ;  /* 0x0001180001107983 */ /* 0x000ee20000300800 */
[----:B------:R1:W-:Y:S03]  /*3f770*/  STS.U16 [R9+0xda80], R27 ;  /* 0x00da801b09007388 */ /* 0x0003e60000000400 */
[----:B0-----:R-:W3:Y:S04]  /*3f780*/  LDL.LU R24, [R1+0x10c] ;  /* 0x00010c0001187983 */ /* 0x001ee80000300800 */
[----:B-1----:R-:W3:Y:S01]  /*3f790*/  LDL.LU R27, [R1+0x100] ;  /* 0x00010000011b7983 */ /* 0x002ee20000300800 */
[----:B------:R-:W3:Y:S02]  /*3f7a0*/  LDL.LU R4, [R1+0x98] ;  /* 0x0000980001047983 */ /* 0x000ee40000300800 */
[----:B------:R-:W3:Y:S02]  /*3f7b0*/  LDL.LU R5, [R1+0x88] ;  /* 0x0000880001057983 */ /* 0x000ee40000300800 */
[----:B------:R-:W3:Y:S01]  /*3f7c0*/  LDL.LU R17, [R1+0x78] ;  /* 0x0000780001117983 */ /* 0x000ee20000300800 */
[----:B------:R0:W-:Y:S04]  /*3f7d0*/  STS.U16 [R9+0xde80], R28 ;  /* 0x00de801c09007388 */ /* 0x0001e80000000400 */
[----:B------:R-:W3:Y:S04]  /*3f7e0*/  LDL.LU R26, [R1+0x68] ;  /* 0x00006800011a7983 */ /* 0x000ee80000300800 */
[----:B0-----:R-:W3:Y:S01]  /*3f7f0*/  LDL.LU R28, [R1+0x58] ;  /* 0x00005800011c7983 */ /* 0x001ee20000300800 */
[----:B------:R-:W-:-:S05]  /*3f800*/  IMAD.SHL.U32 R0, R0, 0x2, RZ ;  /* 0x0000000200007824 */ /* 0x000fca00078e00ff */
[----:B------:R-:W-:Y:S01]  /*3f810*/  LOP3.LUT R0, R0, 0x60, RZ, 0x3c, !PT ;  /* 0x0000006000007812 */ /* 0x000fe200078e3cff */
[----:B--2---:R0:W-:Y:S01]  /*3f820*/  STS.U16 [R9+0xe280], R29 ;  /* 0x00e2801d09007388 */ /* 0x0041e20000000400 */
[----:B------:R1:W-:Y:S02]  /*3f830*/  STS.U16 [R9+0xe680], R25 ;  /* 0x00e6801909007388 */ /* 0x0003e40000000400 */
[----:B------:R2:W-:Y:S02]  /*3f840*/  STS.U16 [R9+0xea80], R23 ;  /* 0x00ea801709007388 */ /* 0x0005e40000000400 */
[----:B------:R2:W-:Y:S01]  /*3f850*/  STS.U16 [R9+0xee80], R22 ;  /* 0x00ee801609007388 */ /* 0x0005e20000000400 */
[----:B------:R2:W-:Y:S01]  /*3f860*/  STS.U16 [R9+0xf280], R21 ;  /* 0x00f2801509007388 */ /* 0x0005e20000000400 */
[----:B------:R2:W-:Y:S03]  /*3f870*/  STS.U16 [R9+0xf680], R20 ;  /* 0x00f6801409007388 */ /* 0x0005e60000000400 */
[----:B0-----:R-:W4:Y:S01]  /*3f880*/  LDL.LU R29, [R1+0x38] ;  /* 0x00003800011d7983 */ /* 0x001f220000300800 */
[----:B-1----:R-:W4:Y:S02]  /*3f890*/  LDL.LU R25, [R1+0xa8] ;  /* 0x0000a80001197983 */ /* 0x002f240000300800 */
[----:B--2---:R-:W2:Y:S01]  /*3f8a0*/  LDL.LU R23, [R1+0xb8] ;  /* 0x0000b80001177983 */ /* 0x004ea20000300800 */
[----:B------:R-:W2:Y:S04]  /*3f8b0*/  LDL.LU R22, [R1+0xc4] ;  /* 0x0000c40001167983 */ /* 0x000ea80000300800 */
[----:B------:R-:W2:Y:S01]  /*3f8c0*/  LDL.LU R21, [R1+0xd0] ;  /* 0x0000d00001157983 */ /* 0x000ea20000300800 */
[----:B------:R-:W2:Y:S03]  /*3f8d0*/  LDL.LU R20, [R1+0xdc] ;  /* 0x0000dc0001147983 */ /* 0x000ea60000300800 */
[----:B------:R0:W-:Y:S01]  /*3f8e0*/  STS.U16 [R9+0xfa80], R19 ;  /* 0x00fa801309007388 */ /* 0x0001e20000000400 */
[----:B---3--:R1:W-:Y:S03]  /*3f8f0*/  STS.U16 [R9+0xfe80], R18 ;  /* 0x00fe801209007388 */ /* 0x0083e60000000400 */
[----:B0-----:R-:W3:Y:S04]  /*3f900*/  LDL.LU R19, [R1+0xe8] ;  /* 0x0000e80001137983 */ /* 0x001ee80000300800 */
[----:B-1----:R-:W2:Y:S01]  /*3f910*/  LDL.LU R9, [R1+0x7954] ;  /* 0x0079540001097983 */ /* 0x002ea20000300800 */
[----:B------:R-:W2:Y:S02]  /*3f920*/  LDL.LU R18, [R1+0xf4] ;  /* 0x0000f40001127983 */ /* 0x000ea40000300800 */
        /* <DEDUP_REMOVED lines=12> */
[----:B------:R0:W-:Y:S01]  /*3f9f0*/  STS.U16 [R0+0x9b00], R15 ;  /* 0x009b000f00007388 */ /* 0x0001e20000000400 */
[----:B------:R1:W-:Y:S02]  /*3fa00*/  STS.U16 [R0+0x9f00], R16 ;  /* 0x009f001000007388 */ /* 0x0003e40000000400 */
[----:B------:R1:W-:Y:S02]  /*3fa10*/  STS.U16 [R0+0xa300], R24 ;  /* 0x00a3001800007388 */ /* 0x0003e40000000400 */
[----:B------:R1:W-:Y:S01]  /*3fa20*/  STS.U16 [R0+0xa700], R27 ;  /* 0x00a7001b00007388 */ /* 0x0003e20000000400 */
[----:B0-----:R-:W4:Y:S01]  /*3fa30*/  LDL.LU R15, [R1+0x793c] ;  /* 0x00793c00010f7983 */ /* 0x001f220000300800 */
[----:B-1----:R-:W4:Y:S02]  /*3fa40*/  LDL.LU R16, [R1+0x7938] ;  /* 0x0079380001107983 */ /* 0x002f240000300800 */
[----:B------:R-:W4:Y:S02]  /*3fa50*/  LDL.LU R24, [R1+0x7934] ;  /* 0x0079340001187983 */ /* 0x000f240000300800 */
[----:B------:R-:W4:Y:S01]  /*3fa60*/  LDL.LU R27, [R1+0x7930] ;  /* 0x00793000011b7983 */ /* 0x000f220000300800 */
[----:B--2---:R-:W-:Y:S01]  /*3fa70*/  STS.U16 [R0+0xab00], R18 ;  /* 0x00ab001200007388 */ /* 0x004fe20000000400 */
[----:B---3--:R-:W-:Y:S02]  /*3fa80*/  STS.U16 [R0+0xaf00], R19 ;  /* 0x00af001300007388 */ /* 0x008fe40000000400 */
[----:B------:R-:W-:Y:S02]  /*3fa90*/  STS.U16 [R0+0xb300], R20 ;  /* 0x00b3001400007388 */ /* 0x000fe40000000400 */
[----:B------:R-:W-:Y:S01]  /*3faa0*/  STS.U16 [R0+0xb700], R21 ;  /* 0x00b7001500007388 */ /* 0x000fe20000000400 */
[----:B------:R-:W-:Y:S01]  /*3fab0*/  STS.U16 [R0+0xbb00], R22 ;  /* 0x00bb001600007388 */ /* 0x000fe20000000400 */
[----:B------:R-:W-:Y:S02]  /*3fac0*/  STS.U16 [R0+0xbf00], R23 ;  /* 0x00bf001700007388 */ /* 0x000fe40000000400 */
[----:B----4-:R-:W-:Y:S01]  /*3fad0*/  STS.U16 [R0+0xc300], R25 ;  /* 0x00c3001900007388 */ /* 0x010fe20000000400 */
[----:B------:R-:W-:Y:S04]  /*3fae0*/  STS.U16 [R0+0xc700], R4 ;  /* 0x00c7000400007388 */ /* 0x000fe80000000400 */
[----:B------:R-:W-:Y:S01]  /*3faf0*/  STS.U16 [R0+0xcb00], R5 ;  /* 0x00cb000500007388 */ /* 0x000fe20000000400 */
[----:B------:R0:W-:Y:S02]  /*3fb00*/  STS.U16 [R0+0xcf00], R17 ;  /* 0x00cf001100007388 */ /* 0x0001e40000000400 */
[----:B------:R1:W-:Y:S02]  /*3fb10*/  STS.U16 [R0+0xd300], R26 ;  /* 0x00d3001a00007388 */ /* 0x0003e40000000400 */
[----:B------:R2:W-:Y:S01]  /*3fb20*/  STS.U16 [R0+0xd700], R28 ;  /* 0x00d7001c00007388 */ /* 0x0005e20000000400 */
[----:B------:R3:W-:Y:S04]  /*3fb30*/  STS.U16 [R0+0xdb00], R29 ;  /* 0x00db001d00007388 */ /* 0x0007e80000000400 */
[----:B0-----:R-:W4:Y:S01]  /*3fb40*/  LDL.LU R17, [R1+0x168] ;  /* 0x0001680001117983 */ /* 0x001f220000300800 */
[----:B-1----:R-:W4:Y:S02]  /*3fb50*/  LDL.LU R26, [R1+0x15c] ;  /* 0x00015c00011a7983 */ /* 0x002f240000300800 */
[----:B--2---:R-:W2:Y:S02]  /*3fb60*/  LDL.LU R28, [R1+0x150] ;  /* 0x00015000011c7983 */ /* 0x004ea40000300800 */
[----:B---3--:R-:W3:Y:S01]  /*3fb70*/  LDL.LU R29, [R1+0x144] ;  /* 0x00014400011d7983 */ /* 0x008ee20000300800 */
        /* <DEDUP_REMOVED lines=8> */
[----:B------:R0:W-:Y:S04]  /*3fc00*/  STS.U16 [R0+0xdf00], R2 ;  /* 0x00df000200007388 */ /* 0x0001e80000000400 */
[----:B------:R-:W2:Y:S01]  /*3fc10*/  LDL.LU R5, [R1+0x64] ;  /* 0x0000640001057983 */ /* 0x000ea20000300800 */
[----:B------:R1:W-:Y:S02]  /*3fc20*/  STS.U16 [R0+0xe300], R27 ;  /* 0x00e3001b00007388 */ /* 0x0003e40000000400 */
[----:B------:R1:W-:Y:S02]  /*3fc30*/  STS.U16 [R0+0xe700], R24 ;  /* 0x00e7001800007388 */ /* 0x0003e40000000400 */
[----:B------:R1:W-:Y:S01]  /*3fc40*/  STS.U16 [R0+0xeb00], R16 ;  /* 0x00eb001000007388 */ /* 0x0003e20000000400 */
[----:B------:R1:W-:Y:S01]  /*3fc50*/  STS.U16 [R0+0xef00], R15 ;  /* 0x00ef000f00007388 */ /* 0x0003e20000000400 */
[----:B------:R1:W-:Y:S03]  /*3fc60*/  STS.U16 [R0+0xf300], R14 ;  /* 0x00f3000e00007388 */ /* 0x0003e60000000400 */
[----:B0-----:R-:W2:Y:S01]  /*3fc70*/  LDL.LU R2, [R1+0x54] ;  /* 0x0000540001027983 */ /* 0x001ea20000300800 */
[----:B-1----:R-:W2:Y:S03]  /*3fc80*/  LDL.LU R27, [R1+0xe4] ;  /* 0x0000e400011b7983 */ /* 0x002ea60000300800 */
[----:B------:R-:W2:Y:S04]  /*3fc90*/  LDL.LU R24, [R1+0xf0] ;  /* 0x0000f00001187983 */ /* 0x000ea80000300800 */
[----:B------:R-:W2:Y:S01]  /*3fca0*/  LDL.LU R16, [R1+0xfc] ;  /* 0x0000fc0001107983 */ /* 0x000ea20000300800 */
[----:B------:R-:W2:Y:S02]  /*3fcb0*/  LDL.LU R15, [R1+0x108] ;  /* 0x00010800010f7983 */ /* 0x000ea40000300800 */
[----:B------:R-:W2:Y:S02]  /*3fcc0*/  LDL.LU R14, [R1+0x114] ;  /* 0x00011400010e7983 */ /* 0x000ea40000300800 */
[----:B------:R0:W-:Y:S01]  /*3fcd0*/  STS.U16 [R0+0xf700], R13 ;  /* 0x00f7000d00007388 */ /* 0x0001e20000000400 */
[----:B------:R1:W-:Y:S01]  /*3fce0*/  STS.U16 [R0+0xfb00], R12 ;  /* 0x00fb000c00007388 */ /* 0x0003e20000000400 */
[----:B------:R1:W-:Y:S03]  /*3fcf0*/  STS.U16 [R0+0xff00], R11 ;  /* 0x00ff000b00007388 */ /* 0x0003e60000000400 */
[----:B0-----:R-:W2:Y:S01]  /*3fd00*/  LDL.LU R13, [R1+0x120] ;  /* 0x00012000010d7983 */ /* 0x001ea20000300800 */
[----:B-1----:R-:W2:Y:S02]  /*3fd10*/  LDL.LU R12, [R1+0x12c] ;  /* 0x00012c00010c7983 */ /* 0x002ea40000300800 */
[----:B------:R-:W4:Y:S02]  /*3fd20*/  LDL.LU R0, [R1+0x792c] ;  /* 0x00792c0001007983 */ /* 0x000f240000300800 */
[----:B------:R-:W2:Y:S01]  /*3fd30*/  LDL.LU R11, [R1+0x138] ;  /* 0x00013800010b7983 */ /* 0x000ea20000300800 */
[----:B----4-:R0:W-:Y:S01]  /*3fd40*/  STS.U16 [R0+0x8380], R17 ;  /* 0x0083801100007388 */ /* 0x0101e20000000400 */
[----:B------:R1:W-:Y:S02]  /*3fd50*/  STS.U16 [R0+0x8780], R26 ;  /* 0x0087801a00007388 */ /* 0x0003e40000000400 */
[----:B--2---:R2:W-:Y:S02]  /*3fd60*/  STS.U16 [R0+0x8b80], R28 ;  /* 0x008b801c00007388 */ /* 0x0045e40000000400 */
[----:B---3--:R3:W-:Y:S01]  /*3fd70*/  STS.U16 [R0+0x8f80], R29 ;  /* 0x008f801d00007388 */ /* 0x0087e20000000400 */
[----:B0-----:R-:W4:Y:S01]  /*3fd80*/  LDL.LU R17, [R1+0x7928] ;  /* 0x0079280001117983 */ /* 0x001f220000300800 */
[----:B-1----:R-:W4:Y:S02]  /*3fd90*/  LDL.LU R26, [R1+0x7924] ;  /* 0x00792400011a7983 */ /* 0x002f240000300800 */
[----:B--2---:R-:W2:Y:S02]  /*3fda0*/  LDL.LU R28, [R1+0x7920] ;  /* 0x00792000011c7983 */ /* 0x004ea40000300800 */
[----:B---3--:R-:W3:Y:S01]  /*3fdb0*/  LDL.LU R29, [R1+0x791c] ;  /* 0x00791c00011d7983 */ /* 0x008ee20000300800 */
        /* <DEDUP_REMOVED lines=11> */
[----:B0-----:R-:W4:Y:S01]  /*3fe70*/  LDL R20, [R1+0x1dc0] ;  /* 0x001dc00001147983 */ /* 0x001f220000100800 */
[----:B------:R-:W-:Y:S02]  /*3fe80*/  STS.U16 [R0+0xbf80], R21 ;  /* 0x00bf801500007388 */ /* 0x000fe40000000400 */
[----:B------:R-:W-:Y:S02]  /*3fe90*/  STS.U16 [R0+0xc380], R22 ;  /* 0x00c3801600007388 */ /* 0x000fe40000000400 */
[----:B------:R-:W-:Y:S01]  /*3fea0*/  STS.U16 [R0+0xc780], R23 ;  /* 0x00c7801700007388 */ /* 0x000fe20000000400 */
[----:B------:R-:W-:Y:S01]  /*3feb0*/  STS.U16 [R0+0xcb80], R25 ;  /* 0x00cb801900007388 */ /* 0x000fe20000000400 */
[----:B------:R-:W-:Y:S02]  /*3fec0*/  STS.U16 [R0+0xcf80], R4 ;  /* 0x00cf800400007388 */ /* 0x000fe40000000400 */
[----:B------:R-:W-:Y:S02]  /*3fed0*/  STS.U16 [R0+0xd380], R5 ;  /* 0x00d3800500007388 */ /* 0x000fe40000000400 */
[----:B------:R-:W-:Y:S01]  /*3fee0*/  STS.U16 [R0+0xd780], R2 ;  /* 0x00d7800200007388 */ /* 0x000fe20000000400 */
[----:B---3--:R0:W-:Y:S01]  /*3fef0*/  STS.U16 [R0+0xdb80], R29 ;  /* 0x00db801d00007388 */ /* 0x0081e20000000400 */
[----:B--2---:R-:W-:Y:S02]  /*3ff00*/  STS.U16 [R0+0xdf80], R28 ;  /* 0x00df801c00007388 */ /* 0x004fe40000000400 */
[----:B----4-:R-:W-:Y:S01]  /*3ff10*/  STS.U16 [R0+0xe380], R26 ;  /* 0x00e3801a00007388 */ /* 0x010fe20000000400 */
[----:B------:R-:W-:Y:S04]  /*3ff20*/  STS.U16 [R0+0xe780], R17 ;  /* 0x00e7801100007388 */ /* 0x000fe80000000400 */
[----:B------:R-:W-:Y:S01]  /*3ff30*/  STS.U16 [R0+0xeb80], R10 ;  /* 0x00eb800a00007388 */ /* 0x000fe20000000400 */
[----:B------:R-:W-:Y:S02]  /*3ff40*/  STS.U16 [R0+0xef80], R9 ;  /* 0x00ef800900007388 */ /* 0x000fe40000000400 */
[----:B------:R-:W-:Y:S02]  /*3ff50*/  STS.U16 [R0+0xf380], R8 ;  /* 0x00f3800800007388 */ /* 0x000fe40000000400 */
[----:B------:R-:W-:Y:S01]  /*3ff60*/  STS.U16 [R0+0xf780], R7 ;  /* 0x00f7800700007388 */ /* 0x000fe20000000400 */
[----:B------:R-:W-:Y:S01]  /*3ff70*/  STS.U16 [R0+0xfb80], R6 ;  /* 0x00fb800600007388 */ /* 0x000fe20000000400 */
[----:B------:R-:W-:Y:S02]  /*3ff80*/  STS.U16 [R0+0xff80], R3 ;  /* 0x00ff800300007388 */ /* 0x000fe40000000400 */
[----:B------:R-:W-:Y:S06]  /*3ff90*/  BAR.SYNC.DEFER_BLOCKING 0x0 ;  /* 0x0000000000007b1d */ /* 0x000fec0000010000 */
[----:B0-----:R-:W2:Y:S04]  /*3ffa0*/  LDL.LU R29, [R1+0x7918] ;  /* 0x00791800011d7983 */ /* 0x001ea80000300800 */
[----:B------:R-:W0:Y:S04]  /*3ffb0*/  LDSM.16.M88.4 R4, [R20+0x8000] ;  /* 0x008000001404783b */ /* 0x000e280000000200 */
[----:B------:R-:W-:Y:S04]  /*3ffc0*/  LDSM.16.M88.4 R12, [R20+0x9800] ;  /* 0x00980000140c783b */ /* 0x000fe80000000200 */
[----:B------:R-:W-:Y:S04]  /*3ffd0*/  LDSM.16.M88.4 R8, [R20+0xa000] ;  /* 0x00a000001408783b */ /* 0x000fe80000000200 */
[----:B------:R-:W-:Y:S04]  /*3ffe0*/  LDSM.16.M88.4 R24, [R20+0xb000] ;  /* 0x00b000001418783b */ /* 0x000fe80000000200 */
[----:B0-----:R-:W-:Y:S01]  /*3fff0*/  STL.64 [R1+0x20], R4 ;  /* 0x0000200401007387 */ /* 0x001fe20000100a00 */
[----:B------:R-:W-:-:S02]  /*40000*/  IMAD.MOV.U32 R22, RZ, RZ, R4 ;  /* 0x000000ffff167224 */ /* 0x000fc400078e0004 */
[----:B------:R-:W-:Y:S02]  /*40010*/  STL.64 [R1+0x28], R6 ;  /* 0x0000280601007387 */ /* 0x000fe40000100a00 */
[----:B------:R-:W-:Y:S02]  /*40020*/  IMAD.MOV.U32 R21, RZ, RZ, R5 ;  /* 0x000000ffff157224 */ /* 0x000fe400078e0005 */
[----:B------:R-:W0:Y:S04]  /*40030*/  LDSM.16.M88.4 R4, [R20+0x8800] ;  /* 0x008800001404783b */ /* 0x000e280000000200 */
[----:B0-----:R-:W-:Y:S01]  /*40040*/  STL.64 [R1+0x10], R4 ;  /* 0x0000100401007387 */ /* 0x001fe20000100a00 */
[----:B------:R-:W-:Y:S02]  /*40050*/  IMAD.MOV.U32 R2, RZ, RZ, R4 ;  /* 0x000000ffff027224 */ /* 0x000fe400078e0004 */
[----:B------:R-:W-:Y:S02]  /*40060*/  STL.64 [R1+0x18], R6 ;  /* 0x0000180601007387 */ /* 0x000fe40000100a00 */
[----:B------:R-:W-:-:S02]  /*40070*/  IMAD.MOV.U32 R0, RZ, RZ, R5 ;  /* 0x000000ffff007224 */ /* 0x000fc400078e0005 */
[----:B------:R-:W0:Y:S04]  /*40080*/  LDSM.16.M88.4 R4, [R20+0x9000] ;  /* 0x009000001404783b */ /* 0x000e280000000200 */
[----:B------:R-:W-:Y:S04]  /*40090*/  STL [R1+0x692c], R14 ;  /* 0x00692c0e01007387 */ /* 0x000fe80000100800 */
[----:B0-----:R-:W-:Y:S01]  /*400a0*/  STL.64 [R1], R4 ;  /* 0x0000000401007387 */ /* 0x001fe20000100a00 */
[----:B------:R-:W-:Y:S02]  /*400b0*/  STL.64 [R1+0x8], R6 ;  /* 0x0000080601007387 */ /* 0x000fe40000100a00 */
[----:B------:R-:W0:Y:S04]  /*400c0*/  LDSM.16.M88.4 R4, [R20+0xa800] ;  /* 0x00a800001404783b */ /* 0x000e280000000200 */
[----:B------:R-:W-:Y:S01]  /*400d0*/  STL [R1+0x6928], R15 ;  /* 0x0069280f01007387 */ /* 0x000fe20000100800 */
[----:B------:R-:W-:Y:S01]  /*400e0*/  STL.64 [R1+0x78d8], R12 ;  /* 0x0078d80c01007387 */ /* 0x000fe20000100a00 */
[----:B------:R-:W-:Y:S02]  /*400f0*/  STL [R1+0x7010], R10 ;  /* 0x0070100a01007387 */ /* 0x000fe40000100800 */
[----:B------:R-:W-:Y:S02]  /*40100*/  STL [R1+0x6e28], R11 ;  /* 0x006e280b01007387 */ /* 0x000fe40000100800 */
[----:B------:R-:W1:Y:S01]  /*40110*/  LDSM.16.M88.4 R12, [R20+0xb800] ;  /* 0x00b80000140c783b */ /* 0x000e620000000200 */
[----:B0-----:R-:W-:Y:S03]  /*40120*/  STL [R1+0x68fc], R6 ;  /* 0x0068fc0601007387 */ /* 0x001fe60000100800 */
[----:B------:R-:W-:Y:S02]  /*40130*/  STL [R1+0x68f8], R7 ;  /* 0x0068f80701007387 */ /* 0x000fe40000100800 */
[----:B------:R-:W-:Y:S02]  /*40140*/  STL.64 [R1+0x78d0], R4 ;  /* 0x0078d00401007387 */ /* 0x000fe40000100a00 */
[----:B------:R-:W0:Y:S04]  /*40150*/  LDSM.16.M88.4 R4, [R20+0xc000] ;  /* 0x00c000001404783b */ /* 0x000e280000000200 */
[----:B------:R-:W-:Y:S01]  /*40160*/  STL.64 [R1+0x30], R24 ;  /* 0x0000301801007387 */ /* 0x000fe20000100a00 */
[----:B------:R-:W-:Y:S02]  /*40170*/  STL.64 [R1+0x38], R26 ;  /* 0x0000381a01007387 */ /* 0x000fe40000100a00 */
[----:B-1----:R1:W-:Y:S02]  /*40180*/  STL.64 [R1+0x150], R12 ;  /* 0x0001500c01007387 */ /* 0x0023e40000100a00 */
[----:B------:R-:W-:Y:S02]  /*40190*/  STL.64 [R1+0x158], R14 ;  /* 0x0001580e01007387 */ /* 0x000fe40000100a00 */
[----:B0-----:R-:W-:-:S02]  /*401a0*/  IMAD.MOV.U32 R10, RZ, RZ, R5 ;  /* 0x000000ffff0a7224 */ /* 0x001fc400078e0005 */
[----:B------:R-:W-:Y:S01]  /*401b0*/  IMAD.MOV.U32 R11, RZ, RZ, R4 ;  /* 0x000000ffff0b7224 */ /* 0x000fe200078e0004 */
[----:B------:R-:W-:Y:S01]  /*401c0*/  STL.64 [R1+0x140], R4 ;  /* 0x0001400401007387 */ /* 0x000fe20000100a00 */
[----:B------:R-:W-:Y:S02]  /*401d0*/  STL.64 [R1+0x148], R6 ;  /* 0x0001480601007387 */ /* 0x000fe40000100a00 */
[----:B------:R-:W-:Y:S02]  /*401e0*/  STL [R1+0x78b4], R10 ;  /* 0x0078b40a01007387 */ /* 0x000fe40000100800 */
[----:B------:R-:W0:Y:S01]  /*401f0*/  LDSM.16.M88.4 R4, [R20+0xc800] ;  /* 0x00c800001404783b */ /* 0x000e220000000200 */
[----:B------:R-:W-:Y:S03]  /*40200*/  STL [R1+0x78b0], R11 ;  /* 0x0078b00b01007387 */ /* 0x000fe60000100800 */
[----:B-1----:R-:W3:Y:S01]  /*40210*/  LDL.64 R12, [R1] ;  /* 0x00000000010c7983 */ /* 0x002ee20000100a00 */
[----:B--2---:R-:W-:Y:S04]  /*40220*/  LDSM.16.MT88.4 R16, [R29] ;  /* 0x000000001d10783b */ /* 0x004fe80000004200 */
[----:B---3--:R-:W-:Y:S01]  /*40230*/  STL.64 [R1+0x78f0], R12 ;  /* 0x0078f00c01007387 */ /* 0x008fe20000100a00 */
[----:B0-----:R-:W-:Y:S02]  /*40240*/  STL.64 [R1+0x130], R4 ;  /* 0x0001300401007387 */ /* 0x001fe40000100a00 */
[----:B------:R-:W-:Y:S02]  /*40250*/  STL.64 [R1+0x138], R6 ;  /* 0x0001380601007387 */ /* 0x000fe40000100a00 */
[----:B------:R-:W0:Y:S04]  /*40260*/  LDSM.16.M88.4 R4, [R20+0xd000] ;  /* 0x00d000001404783b */ /* 0x000e280000000200 */
[----:B0-----:R-:W-:Y:S01]  /*40270*/  STL.64 [R1+0x120], R4 ;  /* 0x0001200401007387 */ /* 0x001fe20000100a00 */
[----:B------:R-:W-:-:S02]  /*40280*/  IMAD.MOV.U32 R11, RZ, RZ, R4 ;  /* 0x000000ffff0b7224 */ /* 0x000fc400078e0004 */
[----:B------:R-:W-:Y:S02]  /*40290*/  STL.64 [R1+0x128], R6 ;  /* 0x0001280601007387 */ /* 0x000fe40000100a00 */
[----:B------:R-:W-:Y:S02]  /*402a0*/  IMAD.MOV.U32 R3, RZ, RZ, R5 ;  /* 0x000000ffff037224 */ /* 0x000fe400078e0005 */
[----:B------:R-:W0:Y:S04]  /*402b0*/  LDSM.16.M88.4 R4, [R20+0xd800] ;  /* 0x00d800001404783b */ /* 0x000e280000000200 */
[----:B------:R-:W-:Y:S01]  /*402c0*/  STL [R1+0x78bc], R3 ;  /* 0x0078bc0301007387 */ /* 0x000fe20000100800 */
[----:B------:R-:W-:Y:S03]  /*402d0*/  STL [R1+0x78b8], R11 ;  /* 0x0078b80b01007387 */ /* 0x000fe60000100800 */
[----:B0-----:R-:W-:Y:S01]  /*402e0*/  STL.64 [R1+0x110], R4 ;  /* 0x0001100401007387 */ /* 0x001fe20000100a00 */
[----:B------:R-:W-:Y:S02]  /*402f0*/  STL.64 [R1+0x118], R6 ;  /* 0x0001180601007387 */ /* 0x000fe40000100a00 */
[----:B------:R-:W-:-:S02]  /*40300*/  IMAD.MOV.U32 R10, RZ, RZ, R5 ;  /* 0x000000ffff0a7224 */ /* 0x000fc400078e0005 */
[----:B------:R-:W0:Y:S04]  /*40310*/  LDSM.16.M88.4 R4, [R20+0xe000] ;  /* 0x00e000001404783b */ /* 0x000e280000000200 */
[----:B0-----:R-:W-:Y:S01]  /*40320*/  STL.64 [R1+0x100], R4 ;  /* 0x0001000401007387 */ /* 0x001fe20000100a00 */
[----:B------:R-:W-:Y:S02]  /*40330*/  IMAD.MOV.U32 R25, RZ, RZ, R4 ;  /* 0x000000ffff197224 */ /* 0x000fe400078e0004 */
[----:B------:R-:W-:Y:S02]  /*40340*/  STL.64 [R1+0x108], R6 ;  /* 0x0001080601007387 */ /* 0x000fe40000100a00 */
[----:B------:R-:W-:Y:S02]  /*40350*/  IMAD.MOV.U32 R24, RZ, RZ, R5 ;  /* 0x000000ffff187224 */ /* 0x000fe400078e0005 */
[----:B------:R-:W0:Y:S04]  /*40360*/  LDSM.16.M88.4 R4, [R20+0xe800] ;  /* 0x00e800001404783b */ /* 0x000e280000000200 */
[----:B0-----:R0:W-:Y:S01]  /*40370*/  STL.64 [R1+0xf0], R4 ;  /* 0x0000f00401007387 */ /* 0x0011e20000100a00 */
[----:B------:R1:W-:Y:S02]  /*40380*/  STL.64 [R1+0xf8], R6 ;  /* 0x0000f80601007387 */ /* 0x0003e40000100a00 */
[----:B------:R-:W2:Y:S02]  /*40390*/  LDL.LU.64 R12, [R1+0x1d80] ;  /* 0x001d8000010c7983 */ /* 0x000ea40000300a00 */
[----:B------:R-:W3:Y:S02]  /*403a0*/  LDL.LU.64 R14, [R1+0x1d88] ;  /* 0x001d8800010e7983 */ /* 0x000ee40000300a00 */
[----:B------:R-:W-:-:S02]  /*403b0*/  IMAD.MOV.U32 R27, RZ, RZ, R4 ;  /* 0x000000ffff1b7224 */ /* 0x000fc400078e0004 */
[----:B------:R-:W-:Y:S01]  /*403c0*/  IMAD.MOV.U32 R26, RZ, RZ, R5 ;  /* 0x000000ffff1a7224 */ /* 0x000fe200078e0005 */
[----:B---3--:R-:W-:Y:S01]  /*403d0*/  STL.64 [R1+0x7900], R14 ;  /* 0x0079000e01007387 */ /* 0x008fe20000100a00 */
[----:B--2---:R-:W-:Y:S02]  /*403e0*/  STL.64 [R1+0x78f8], R12 ;  /* 0x0078f80c01007387 */ /* 0x004fe40000100a00 */
[----:B0-----:R-:W2:Y:S02]  /*403f0*/  LDL.LU.64 R4, [R1+0x1d60] ;  /* 0x001d600001047983 */ /* 0x001ea40000300a00 */
[----:B-1----:R-:W3:Y:S02]  /*40400*/  LDL.LU.64 R6, [R1+0x1d68] ;  /* 0x001d680001067983 */ /* 0x002ee40000300a00 */
[----:B---3--:R-:W-:Y:S01]  /*40410*/  STL.64 [R1+0x78e8], R6 ;  /* 0x0078e80601007387 */ /* 0x008fe20000100a00 */
[----:B--2---:R0:W-:Y:S03]  /*40420*/  STL.64 [R1+0x78e0], R4 ;  /* 0x0078e00401007387 */ /* 0x0041e60000100a00 */
[----:B0-----:R-:W2:Y:S01]  /*40430*/  LDL.LU.64 R4, [R1+0x1d70] ;  /* 0x001d700001047983 */ /* 0x001ea20000300a00 */
[----:B------:R-:W3:Y:S02]  /*40440*/  LDL.LU.64 R6, [R1+0x1d78] ;  /* 0x001d780001067983 */ /* 0x000ee40000300a00 */
[----:B------:R-:W-:-:S02]  /*40450*/  IMAD.MOV.U32 R12, RZ, RZ, R22 ;  /* 0x000000ffff0c7224 */ /* 0x000fc400078e0016 */
[----:B------:R-:W-:Y:S01]  /*40460*/  IMAD.MOV.U32 R13, RZ, RZ, R21 ;  /* 0x000000ffff0d7224 */ /* 0x000fe200078e0015 */
[----:B---3--:R-:W-:Y:S01]  /*40470*/  STL.64 [R1+0x7910], R6 ;  /* 0x0079100601007387 */ /* 0x008fe20000100a00 */
[----:B--2---:R0:W-:Y:S03]  /*40480*/  STL.64 [R1+0x7908], R4 ;  /* 0x0079080401007387 */ /* 0x0041e60000100a00 */
[----:B0-----:R-:W2:Y:S01]  /*40490*/  LDL.LU.64 R4, [R1+0x1d90] ;  /* 0x001d900001047983 */ /* 0x001ea20000300a00 */
[----:B------:R-:W2:Y:S02]  /*404a0*/  LDL.LU.64 R6, [R1+0x1d98] ;  /* 0x001d980001067983 */ /* 0x000ea40000300a00 */
[----:B------:R-:W-:Y:S02]  /*404b0*/  STL.64 [R1+0x78c8], R26 ;  /* 0x0078c81a01007387 */ /* 0x000fe40000100a00 */
[----:B------:R-:W-:Y:S02]  /*404c0*/  STL.64 [R1+0x78c0], R24 ;  /* 0x0078c01801007387 */ /* 0x000fe40000100a00 */
[----:B------:R-:W0:Y:S02]  /*404d0*/  LDSM.16.M88.4 R24, [R20+0xf000] ;  /* 0x00f000001418783b */ /* 0x000e240000000200 */
[----:B------:R-:W1:Y:S02]  /*404e0*/  LDSM.16.M88.4 R20, [R20+0xf800] ;  /* 0x00f800001414783b */ /* 0x000e640000000200 */
[----:B0-----:R0:W-:Y:S02]  /*404f0*/  STL.64 [R1+0xe0], R24 ;  /* 0x0000e01801007387 */ /* 0x0011e40000100a00 */
[----:B------:R-:W-:-:S02]  /*40500*/  IMAD.MOV.U32 R3, RZ, RZ, R24 ;  /* 0x000000ffff037224 */ /* 0x000fc400078e0018 */
[----:B------:R3:W-:Y:S02]  /*40510*/  STL.64 [R1+0xe8], R26 ;  /* 0x0000e81a01007387 */ /* 0x0007e40000100a00 */
[----:B------:R-:W-:Y:S02]  /*40520*/  IMAD.MOV.U32 R11, RZ, RZ, R25 ;  /* 0x000000ffff0b7224 */ /* 0x000fe400078e0019 */
[----:B0-----:R-:W4:Y:S01]  /*40530*/  LDL.LU.64 R24, [R1+0x19c0] ;  /* 0x0019c00001187983 */ /* 0x001f220000300a00 */
[----:B---3--:R-:W4:Y:S02]  /*40540*/  LDL.LU.64 R26, [R1+0x19c8] ;  /* 0x0019c800011a7983 */ /* 0x008f240000300a00 */
[----:B-1----:R-:W-:Y:S02]  /*40550*/  STL.64 [R1+0xd0], R20 ;  /* 0x0000d01401007387 */ /* 0x002fe40000100a00 */
[----:B------:R-:W-:Y:S02]  /*40560*/  STL.64 [R1+0xd8], R22 ;  /* 0x0000d81601007387 */ /* 0x000fe40000100a00 */
[----:B------:R-:W0:Y:S04]  /*40570*/  LDSM.16.MT88.4 R20, [R29+0x80] ;  /* 0x000080001d14783b */ /* 0x000e280000004200 */
[----:B0-----:R-:W-:Y:S01]  /*40580*/  STL.64 [R1+0x7808], R22 ;  /* 0x0078081601007387 */ /* 0x001fe20000100a00 */
[----:B------:R-:W-:Y:S01]  /*40590*/  STL.64 [R1+0x7800], R20 ;  /* 0x0078001401007387 */ /* 0x000fe20000100a00 */
[----:B--2---:R-:W-:Y:S02]  /*405a0*/  HMMA.16816.F32 R12, R16, R12, R4 ;  /* 0x0000000c100c723c */ /* 0x004fe40000001804 */
[----:B------:R-:W2:Y:S01]  /*405b0*/  LDL.LU.64 R6, [R1+0x7910] ;  /* 0x0079100001067983 */ /* 0x000ea20000300a00 */
[----:B------:R-:W2:Y:S11]  /*405c0*/  LDL.LU.64 R4, [R1+0x7908] ;  /* 0x0079080001047983 */ /* 0x000eb60000300a00 */
[----:B------:R-:W-:Y:S09]  /*405d0*/  @!UPT UIADD3 URZ, URZ, URZ, URZ ;  /* 0x0000003f3f3ff290 */ /* 0x000ff2000fffe03f */
[----:B------:R-:W-:Y:S01]  /*405e0*/  STL.64 [R1+0x8c0], R12 ;  /* 0x0008c00c01007387 */ /* 0x000fe20000100a00 */
[----:B------:R0:W-:Y:S03]  /*405f0*/  STL.64 [R1+0x8c8], R14 ;  /* 0x0008c80e01007387 */ /* 0x0001e60000100a00 */
[----:B0-----:R-:W3:Y:S01]  /*40600*/  LDL.LU.64 R14, [R1+0x7900] ;  /* 0x00790000010e7983 */ /* 0x001ee20000300a00 */
[----:B------:R-:W3:Y:S02]  /*40610*/  LDL.LU.64 R12, [R1+0x78f8] ;  /* 0x0078f800010c7983 */ /* 0x000ee40000300a00 */
[----:B------:R-:W-:Y:S02]  /*40620*/  IMAD.MOV.U32 R20, RZ, RZ, R2 ;  /* 0x000000ffff147224 */ /* 0x000fe400078e0002 */
[----:B------:R-:W-:-:S07]  /*40630*/  IMAD.MOV.U32 R21, RZ, RZ, R0 ;  /* 0x000000ffff157224 */ /* 0x000fce00078e0000 */
[C---:B---3--:R-:W-:Y:S01]  /*40640*/  HMMA.16816.F32 R20, R16.reuse, R20, R12 ;  /* 0x000000141014723c */ /* 0x048fe2000000180c */
[----:B------:R-:W2:Y:S11]  /*40650*/  LDL.LU.64 R12, [R1+0x78f0] ;  /* 0x0078f000010c7983 */ /* 0x000eb60000300a00 */
[----:B------:R-:W-:Y:S11]  /*40660*/  @!UPT UIADD3 URZ, URZ, URZ, URZ ;  /* 0x0000003f3f3ff290 */ /* 0x000ff6000fffe03f */
[----:B------:R0:W-:Y:S01]  /*40670*/  STL.64 [R1+0x8b0], R20 ;  /* 0x0008b01401007387 */ /* 0x0001e20000100a00 */
[----:B------:R1:W-:Y:S03]  /*40680*/  STL.64 [R1+0x8b8], R22 ;  /* 0x0008b81601007387 */ /* 0x0003e60000100a00 */
[----:B0-----:R-:W3:Y:S01]  /*40690*/  LDL.LU.64 R20, [R1+0x1990] ;  /* 0x0019900001147983 */ /* 0x001ee20000300a00 */
[----:B-1----:R-:W3:Y:S01]  /*406a0*/  LDL.LU.64 R22, [R1+0x1998] ;  /* 0x0019980001167983 */ /* 0x002ee20000300a00 */
[C---:B--2---:R-:W-:Y:S01]  /*406b0*/  HMMA.16816.F32 R4, R16.reuse, R12, R4 ;  /* 0x0000000c1004723c */ /* 0x044fe20000001804 */
[----:B------:R-:W-:Y:S02]  /*406c0*/  IMAD.MOV.U32 R28, RZ, RZ, R12 ;  /* 0x000000ffff1c7224 */ /* 0x000fe400078e000c */
[----:B------:R-:W-:Y:S11]  /*406d0*/  IMAD.MOV.U32 R2, RZ, RZ, R13 ;  /* 0x000000ffff027224 */ /* 0x000ff600078e000d */
[----:B------:R-:W-:Y:S09]  /*406e0*/  @!UPT UIADD3 URZ, URZ, URZ, URZ ;  /* 0x0000003f3f3ff290 */ /* 0x000ff2000fffe03f */
[----:B------:R-:W-:Y:S01]  /*406f0*/  STL.64 [R1+0x8a0], R4 ;  /* 0x0008a00401007387 */ /* 0x000fe20000100a00 */
[----:B------:R0:W-:Y:S03]  /*40700*/  STL.64 [R1+0x8a8], R6 ;  /* 0x0008a80601007387 */ /* 0x0001e60000100a00 */
[----:B0-----:R-:W2:Y:S01]  /*40710*/  LDL.LU.64 R6, [R1+0x78e8] ;  /* 0x0078e80001067983 */ /* 0x001ea20000300a00 */
[----:B------:R-:W2:Y:S02]  /*40720*/  LDL.LU.64 R4, [R1+0x78e0] ;  /* 0x0078e00001047983 */ /* 0x000ea40000300a00 */
[----:B------:R-:W2:Y:S01]  /*40730*/  LDL.LU.64 R12, [R1+0x78d8] ;  /* 0x0078d800010c7983 */ /* 0x000ea20000300a00 */
[C---:B----4-:R-:W-:Y:S08]  /*40740*/  HMMA.16816.F32 R24, R16.reuse, R8, R24 ;  /* 0x000000081018723c */ /* 0x050ff00000001818 */
[----:B--2---:R-:W-:Y:S11]  /*40750*/  HMMA.16816.F32 R4, R16, R12, R4 ;  /* 0x0000000c1004723c */ /* 0x004ff60000001804 */
[----:B------:R-:W-:Y:S11]  /*40760*/  @!UPT UIADD3 URZ, URZ, URZ, URZ ;  /* 0x0000003f3f3ff290 */ /* 0x000ff6000fffe03f */
[----:B------:R-:W-:Y:S01]  /*40770*/  @!UPT UIADD3 URZ, URZ, URZ, URZ ;  /* 0x0000003f3f3ff290 */ /* 0x000fe2000fffe03f */
[----:B------:R0:W-:Y:S01]  /*40780*/  STL [R1+0x890], R4 ;  /* 0x0008900401007387 */ /* 0x0001e20000100800 */
[----:B------:R-:W-:-:S03]  /*40790*/  IMAD.MOV.U32 R14, RZ, RZ, R5 ;  /* 0x000000ffff0e7224 */ /* 0x000fc600078e0005 */
[----:B0-----:R-:W3:Y:S01]  /*407a0*/  LDL.LU.64 R4, [R1+0x78d0] ;  /* 0x0078d00001047983 */ /* 0x001ee20000300a00 */
[----:B------:R-:W-:Y:S02]  /*407b0*/  IMAD.MOV.U32 R0, RZ, RZ, R7 ;  /* 0x000000ffff007224 */ /* 0x000fe400078e0007 */
[----:B------:R-:W-:-:S03]  /*407c0*/  IMAD.MOV.U32 R15, RZ, RZ, R6 ;  /* 0x000000ffff0f7224 */ /* 0x000fc600078e0006 */
[----:B------:R-:W-:Y:S02]  /*407d0*/  STL [R1+0x6950], R0 ;  /* 0x0069500001007387 */ /* 0x000fe40000100800 */
[----:B------:R-:W-:Y:S02]  /*407e0*/  STL [R1+0x694c], R15 ;  /* 0x00694c0f01007387 */ /* 0x000fe40000100800 */
[----:B------:R-:W-:Y:S02]  /*407f0*/  STL [R1+0x6948], R14 ;  /* 0x0069480e01007387 */ /* 0x000fe40000100800 */
[----:B------:R0:W-:Y:S02]  /*40800*/  STL.64 [R1+0x888], R26 ;  /* 0x0008881a01007387 */ /* 0x0001e40000100a00 */
[----:B------:R-:W-:Y:S02]  /*40810*/  IMAD.MOV.U32 R6, RZ, RZ, R24 ;  /* 0x000000ffff067224 */ /* 0x000fe400078e0018 */
[----:B------:R-:W-:Y:S01]  /*40820*/  IMAD.MOV.U32 R7, RZ, RZ, R25 ;  /* 0x000000ffff077224 */ /* 0x000fe200078e0019 */
[----:B0-----:R-:W2:Y:S01]  /*40830*/  LDL.LU.64 R26, [R1+0x78c8] ;  /* 0x0078c800011a7983 */ /* 0x001ea20000300a00 */
[----:B------:R-:W4:Y:S02]  /*40840*/  LDL.LU.64 R24, [R1+0x78c0] ;  /* 0x0078c00001187983 */ /* 0x000f240000300a00 */
[----:B------:R-:W-:Y:S02]  /*40850*/  STL.64 [R1+0x77c8], R8 ;  /* 0x0077c80801007387 */ /* 0x000fe40000100a00 */
[----:B------:R-:W-:Y:S01]  /*40860*/  STL [R1+0x6c3c], R7 ;  /* 0x006c3c0701007387 */ /* 0x000fe20000100800 */
[----:B------:R-:W-:Y:S01]  /*40870*/  STL [R1+0x6c38], R6 ;  /* 0x006c380601007387 */ /* 0x000fe20000100800 */
[----:B---3--:R-:W-:Y:S11]  /*40880*/  HMMA.16816.F32 R20, R16, R4, R20 ;  /* 0x000000041014723c */ /* 0x008ff60000001814 */
[----:B------:R-:W-:Y:S11]  /*40890*/  @!UPT UIADD3 URZ, URZ, URZ, URZ ;  /* 0x0000003f3f3ff290 */ /* 0x000ff6000fffe03f */
[----:B------:R-:W-:Y:S01]  /*408a0*/  @!UPT UIADD3 URZ, URZ, URZ, URZ ;  /* 0x0000003f3f3ff290 */ /* 0x000fe2000fffe03f */
[----:B------:R0:W-:Y:S01]  /*408b0*/  STL [R1+0x870], R20 ;  /* 0x0008701401007387 */ /* 0x0001e20000100800 */
[----:B------:R-:W-:Y:S02]  /*408c0*/  IMAD.MOV.U32 R0, RZ, RZ, R21 ;  /* 0x000000ffff007224 */ /* 0x000fe400078e0015 */
[----:B------:R-:W-:Y:S02]  /*408d0*/  IMAD.MOV.U32 R21, RZ, RZ, R11 ;  /* 0x000000ffff157224 */ /* 0x000fe400078e000b */
[----:B0-----:R-:W-:Y:S02]  /*408e0*/  IMAD.MOV.U32 R20, RZ, RZ, R3 ;  /* 0x000000ffff147224 */ /* 0x001fe400078e0003 */
[----:B------:R-:W3:Y:S01]  /*408f0*/  LDL.LU R3, [R1+0x78bc] ;  /* 0x0078bc0001037983 */ /* 0x000ee20000300800 */
[----:B------:R-:W3:Y:S02]  /*40900*/  LDL.LU R11, [R1+0x78b8] ;  /* 0x0078b800010b7983 */ /* 0x000ee40000300800 */
[----:B------:R2:W-:Y:S02]  /*40910*/  STL.64 [R1+0x7818], R20 ;  /* 0x0078181401007387 */ /* 0x0005e40000100a00 */
[----:B--2---:R-:W-:-:S02]  /*40920*/  IMAD.MOV.U32 R20, RZ, RZ, R27 ;  /* 0x000000ffff147224 */ /* 0x004fc400078e001b */
[----:B------:R-:W-:-:S05]  /*40930*/  IMAD.MOV.U32 R21, RZ, RZ, R26 ;  /* 0x000000ffff157224 */ /* 0x000fca00078e001a */
[----:B------:R4:W-:Y:S02]  /*40940*/  STL.64 [R1+0x7830], R20 ;  /* 0x0078301401007387 */ /* 0x0009e40000100a00 */
[----:B----4-:R-:W-:Y:S02]  /*40950*/  IMAD.MOV.U32 R20, RZ, RZ, R25 ;  /* 0x000000ffff147224 */ /* 0x010fe400078e0019 */
[----:B------:R-:W-:Y:S02]  /*40960*/  IMAD.MOV.U32 R21, RZ, RZ, R24 ;  /* 0x000000ffff157224 */ /* 0x000fe400078e0018 */
[----:B------:R-:W0:Y:S01]  /*40970*/  LDSM.16.MT88.4 R24, [R29+0x100] ;  /* 0x000100001d18783b */ /* 0x000e220000004200 */
[----:B------:R-:W-:Y:S02]  /*40980*/  IMAD.MOV.U32 R14, RZ, RZ, R23 ;  /* 0x000000ffff0e7224 */ /* 0x000fe400078e0017 */
[----:B------:R-:W-:Y:S01]  /*40990*/  IMAD.MOV.U32 R15, RZ, RZ, R22 ;  /* 0x000000ffff0f7224 */ /* 0x000fe200078e0016 */
[----:B------:R-:W-:Y:S02]  /*409a0*/  STL.64 [R1+0x7848], R20 ;  /* 0x0078481401007387 */ /* 0x000fe40000100a00 */
[----:B------:R-:W-:Y:S02]  /*409b0*/  STL [R1+0x6a18], R14 ;  /* 0x006a180e01007387 */ /* 0x000fe40000100800 */
[----:B------:R-:W-:Y:S01]  /*409c0*/  STL [R1+0x6a14], R15 ;  /* 0x006a140f01007387 */ /* 0x000fe20000100800 */
[----:B------:R1:W-:Y:S03]  /*409d0*/  STL.64 [R1+0x77f8], R12 ;  /* 0x0077f80c01007387 */ /* 0x0003e60000100a00 */
[----:B-1----:R-:W2:Y:S01]  /*409e0*/  LDL.64 R12, [R1+0x30] ;  /* 0x00003000010c7983 */ /* 0x002ea20000100a00 */
[----:B------:R-:W-:Y:S03]  /*409f0*/  STL [R1+0x6a10], R0 ;  /* 0x006a100001007387 */ /* 0x000fe60000100800 */
[----:B0-----:R-:W-:Y:S01]  /*40a00*/  STL.64 [R1+0x7730], R26 ;  /* 0x0077301a01007387 */ /* 0x001fe20000100a00 */
[----:B------:R0:W-:Y:S02]  /*40a10*/  STL.64 [R1+0x7728], R24 ;  /* 0x0077281801007387 */ /* 0x0001e40000100a00 */
[----:B------:R-:W4:Y:S02]  /*40a20*/  LDL R20, [R1+0x110] ;  /* 0x0001100001147983 */ /* 0x000f240000100800 */
[----:B------:R-:W-:Y:S01]  /*40a30*/  IMAD.MOV.U32 R21, RZ, RZ, R10 ;  /* 0x000000ffff157224 */ /* 0x000fe200078e000a */
[----:B0-----:R-:W2:Y:S04]  /*40a40*/  LDL R24, [R1+0xd0] ;  /* 0x0000d00001187983 */ /* 0x001ea80000100800 */
[----:B------:R-:W2:Y:S01]  /*40a50*/  LDL R25, [R1+0xd4] ;  /* 0x0000d40001197983 */ /* 0x000ea20000100800 */
[----:B------:R-:W2:Y:S03]  /*40a60*/  LDL.LU R10, [R1+0x78b4] ;  /* 0x0078b400010a7983 */ /* 0x000ea60000300800 */
[----:B----4-:R3:W-:Y:S02]  /*40a70*/  STL.64 [R1+0x7860], R20 ;  /* 0x0078601401007387 */ /* 0x0107e40000100a00 */
[----:B---3--:R-:W-:-:S02]  /*40a80*/  IMAD.MOV.U32 R20, RZ, RZ, R11 ;  /* 0x000000ffff147224 */ /* 0x008fc400078e000b */
[----:B------:R-:W-:Y:S01]  /*40a90*/  IMAD.MOV.U32 R21, RZ, RZ, R3 ;  /* 0x000000ffff157224 */ /* 0x000fe200078e0003 */
[----:B------:R-:W3:Y:S04]  /*40aa0*/  LDL.LU R11, [R1+0x78b0] ;  /* 0x0078b000010b7983 */ /* 0x000ee80000300800 */
[----:B------:R0:W-:Y:S04]  /*40ab0*/  STL.64 [R1+0x7878], R20 ;  /* 0x0078781401007387 */ /* 0x0001e80000100a00 */
[----:B0-----:R-:W4:Y:S01]  /*40ac0*/  LDL.LU.64 R20, [R1+0x19b0] ;  /* 0x0019b00001147983 */ /* 0x001f220000300a00 */
[----:B------:R-:W4:Y:S02]  /*40ad0*/  LDL.LU.64 R22, [R1+0x19b8] ;  /* 0x0019b80001167983 */ /* 0x000f240000300a00 */
[----:B--2---:R-:W-:Y:S02]  /*40ae0*/  STL.64 [R1+0x7810], R24 ;  /* 0x0078101801007387 */ /* 0x004fe40000100a00 */
[----:B------:R-:W-:-:S02]  /*40af0*/  IMAD.MOV.U32 R6, RZ, RZ, R12 ;  /* 0x000000ffff067224 */ /* 0x000fc400078e000c */
[----:B------:R-:W-:Y:S01]  /*40b00*/  IMAD.MOV.U32 R3, RZ, RZ, R13 ;  /* 0x000000ffff037224 */ /* 0x000fe200078e000d */
[----:B----4-:R-:W-:Y:S11]  /*40b10*/  HMMA.16816.F32 R20, R16, R12, R20 ;  /* 0x0000000c1014723c */ /* 0x010ff60000001814 */
[----:B------:R-:W-:Y:S11]  /*40b20*/  @!UPT UIADD3 URZ, URZ, URZ, URZ ;  /* 0x0000003f3f3ff290 */ /* 0x000ff6000fffe03f */
[----:B------:R-:W-:Y:S01]  /*40b30*/  @!UPT UIADD3 URZ, URZ, URZ, URZ ;  /* 0x0000003f3f3ff290 */ /* 0x000fe2000fffe03f */
[----:B------:R-:W-:Y:S01]  /*40b40*/  STL.64 [R1+0x1070], R20 ;  /* 0x0010701401007387 */ /* 0x000fe20000100a00 */
[----:B------:R-:W-:Y:S02]  /*40b50*/  STL.64 [R1+0x1078], R22 ;  /* 0x0010781601007387 */ /* 0x000fe40000100a00 */
[----:B------:R-:W2:Y:S02]  /*40b60*/  LDL R12, [R1+0x130] ;  /* 0x00013000010c7983 */ /* 0x000ea40000100800 */
[----:B------:R-:W2:Y:S02]  /*40b70*/  LDL R13, [R1+0x134] ;  /* 0x00013400010d7983 */ /* 0x000ea40000100800 */
[----:B--2---:R3:W-:Y:S02]  /*40b80*/  STL.64 [R1+0x7880], R12 ;  /* 0x0078800c01007387 */ /* 0x0047e40000100a00 */
[----:B---3--:R-:W-:Y:S02]  /*40b90*/  IMAD.MOV.U32 R12, RZ, RZ, R11 ;  /* 0x000000ffff0c7224 */ /* 0x008fe400078e000b */
[----:B------:R-:W-:-:S05]  /*40ba0*/  IMAD.MOV.U32 R13, RZ, RZ, R10 ;  /* 0x000000ffff0d7224 */ /* 0x000fca00078e000a */
[----:B------:R0:W-:Y:S04]  /*40bb0*/  STL.64 [R1+0x7898], R12 ;  /* 0x0078980c01007387 */ /* 0x0001e80000100a00 */
[----:B0-----:R-:W2:Y:S01]  /*40bc0*/  LDL.64 R12, [R1+0x150] ;  /* 0x00015000010c7983 */ /* 0x001ea20000100a00 */
[----:B------:R-:W3:Y:S02]  /*40bd0*/  LDL.LU.64 R20, [R1+0x1840] ;  /* 0x0018400001147983 */ /* 0x000ee40000300a00 */
[----:B------:R-:W4:Y:S02]  /*40be0*/  LDL.LU.64 R22, [R1+0x1848] ;  /* 0x0018480001167983 */ /* 0x000f240000300a00 */
[----:B----4-:R-:W-:Y:S01]  /*40bf0*/  STL.64 [R1+0x7890], R22 ;  /* 0x0078901601007387 */ /* 0x010fe20000100a00 */
[----:B---3--:R0:W-:Y:S03]  /*40c00*/  STL.64 [R1+0x7888], R20 ;  /* 0x0078881401007387 */ /* 0x0081e60000100a00 */
[----:B0-----:R-:W3:Y:S01]  /*40c10*/  LDL.LU.64 R20, [R1+0x1850] ;  /* 0x0018500001147983 */ /* 0x001ee20000300a00 */
[----:B------:R-:W4:Y:S03]  /*40c20*/  LDL.LU.64 R22, [R1+0x1858] ;  /* 0x0018580001167983 */ /* 0x000f260000300a00 */
[----:B----4-:R-:W-:Y:S01]  /*40c30*/  STL.64 [R1+0x78a8], R22 ;  /* 0x0078a81601007387 */ /* 0x010fe20000100a00 */
[----:B---3--:R0:W-:Y:S03]  /*40c40*/  STL.64 [R1+0x78a0], R20 ;  /* 0x0078a01401007387 */ /* 0x0081e60000100a00 */
[----:B0-----:R-:W2:Y:S01]  /*40c50*/  LDL.LU.64 R20, [R1+0x19a0] ;  /* 0x0019a00001147983 */ /* 0x001ea20000300a00 */
[----:B------:R-:W2:Y:S02]  /*40c60*/  LDL.LU.64 R22, [R1+0x19a8] ;  /* 0x0019a80001167983 */ /* 0x000ea40000300a00 */
        /* <DEDUP_REMOVED lines=8> */
[----:B0-----:R-:W3:Y:S01]  /*40cf0*/  LDL.LU.64 R24, [R1+0x1810] ;  /* 0x0018100001187983 */ /* 0x001ee20000300a00 */
[----:B------:R-:W4:Y:S01]  /*40d00*/  LDL.LU.64 R26, [R1+0x1818] ;  /* 0x00181800011a7983 */ /* 0x000f220000300a00 */
[----:B--2---:R-:W-:Y:S02]  /*40d10*/  HMMA.16816.F32 R20, R16, R12, R20 ;  /* 0x0000000c1014723c */ /* 0x004fe40000001814 */
[----:B----4-:R-:W-:Y:S01]  /*40d20*/  STL.64 [R1+0x7858], R26 ;  /* 0x0078581a01007387 */ /* 0x010fe20000100a00 */
[----:B---3--:R0:W-:Y:S03]  /*40d30*/  STL.64 [R1+0x7850], R24 ;  /* 0x0078501801007387 */ /* 0x0081e60000100a00 */
[----:B0-----:R-:W2:Y:S01]  /*40d40*/  LDL.LU.64 R24, [R1+0x1820] ;  /* 0x0018200001187983 */ /* 0x001ea20000300a00 */
[----:B------:R-:W3:Y:S02]  /*40d50*/  LDL.LU.64 R26, [R1+0x1828] ;  /* 0x00182800011a7983 */ /* 0x000ee40000300a00 */
[----:B------:R-:W-:Y:S01]  /*40d60*/  IMAD.MOV.U32 R0, RZ, RZ, R13 ;  /* 0x000000ffff007224 */ /* 0x000fe200078e000d */
[----:B---3--:R-:W-:Y:S01]  /*40d70*/  STL.64 [R1+0x7870], R26 ;  /* 0x0078701a01007387 */ /* 0x008fe20000100a00 */
[----:B--2---:R0:W-:Y:S03]  /*40d80*/  STL.64 [R1+0x7868], R24 ;  /* 0x0078681801007387 */ /* 0x0041e60000100a00 */
[----:B0-----:R-:W2:Y:S01]  /*40d90*/  LDL.LU.64 R24, [R1+0x1830] ;  /* 0x0018300001187983 */ /* 0x001ea20000300a00 */
[----:B------:R-:W2:Y:S02]  /*40da0*/  LDL.LU.64 R26, [R1+0x1838] ;  /* 0x00183800011a7983 */ /* 0x000ea40000300a00 */
[----:B------:R-:W3:Y:S02]  /*40db0*/  LDL.LU.64 R8, [R1+0x910] ;  /* 0x0009100001087983 */ /* 0x000ee40000300a00 */
[----:B------:R-:W3:Y:S01]  /*40dc0*/  LDL.LU.64 R10, [R1+0x918] ;  /* 0x00091800010a7983 */ /* 0x000ee20000300a00 */
[----:B------:R-:W-:Y:S01]  /*40dd0*/  STL [R1+0x77d8], R6 ;  /* 0x0077d80601007387 */ /* 0x000fe20000100800 */
[----:B------:R0:W-:Y:S02]  /*40de0*/  STL.64 [R1+0x77d0], R4 ;  /* 0x0077d00401007387 */ /* 0x0001e40000100a00 */
[----:B0-----:R-:W-:-:S02]  /*40df0*/  IMAD.MOV.U32 R4, RZ, RZ, R28 ;  /* 0x000000ffff047224 */ /* 0x001fc400078e001c */
[----:B------:R-:W-:-:S05]  /*40e00*/  IMAD.MOV.U32 R5, RZ, RZ, R2 ;  /* 0x000000ffff057224 */ /* 0x000fca00078e0002 */
[----:B------:R0:W-:Y:S01]  /*40e10*/  STL.64 [R1+0x77f0], R4 ;  /* 0x0077f00401007387 */ /* 0x0001e20000100a00 */
[----:B------:R-:W-:-:S03]  /*40e20*/  IMAD.MOV.U32 R2, RZ, RZ, R12 ;  /* 0x000000ffff027224 */ /* 0x000fc600078e000c */
[----:B0-----:R-:W4:Y:S01]  /*40e30*/  LDL.64 R4, [R1+0x10] ;  /* 0x0000100001047983 */ /* 0x001f220000100a00 */
[----:B------:R-:W-:Y:S02]  /*40e40*/  STL.64 [R1+0x1060], R20 ;  /* 0x0010601401007387 */ /* 0x000fe40000100a00 */
[----:B------:R0:W-:Y:S02]  /*40e50*/  STL.64 [R1+0x1068], R22 ;  /* 0x0010681601007387 */ /* 0x0001e40000100a00 */
[----:B0-----:R-:W2:Y:S01]  /*40e60*/  LDL.LU.64 R22, [R1+0x78a8] ;  /* 0x0078a80001167983 */ /* 0x001ea20000300a00 */
[----:B------:R-:W2:Y:S02]  /*40e70*/  LDL.LU.64 R20, [R1+0x78a0] ;  /* 0x0078a00001147983 */ /* 0x000ea40000300a00 */
[----:B------:R-:W2:Y:S02]  /*40e80*/  LDL.LU.64 R12, [R1+0x7898] ;  /* 0x00789800010c7983 */ /* 0x000ea40000300a00 */
[C---:B--2---:R-:W-:Y:S01]  /*40e90*/  HMMA.16816.F32 R12, R16.reuse, R12, R20 ;  /* 0x0000000c100c723c */ /* 0x044fe20000001814 */
[----:B------:R-:W2:Y:S01]  /*40ea0*/  LDL.LU.64 R22, [R1+0x7890] ;  /* 0x0078900001167983 */ /* 0x000ea20000300a00 */
[----:B------:R-:W2:Y:S11]  /*40eb0*/  LDL.LU.64 R20, [R1+0x7888] ;  /* 0x0078880001147983 */ /* 0x000eb60000300a00 */
[----:B------:R-:W-:Y:S10]  /*40ec0*/  @!UPT UIADD3 URZ, URZ, URZ, URZ ;  /* 0x0000003f3f3ff290 */ /* 0x000ff4000fffe03f */
[----:B------:R0:W-:Y:S01]  /*40ed0*/  STL.64 [R1+0x1050], R12 ;  /* 0x0010500c01007387 */ /* 0x0001e20000100a00 */
[----:B------:R2:W-:Y:S03]  /*40ee0*/  STL.64 [R1+0x1058], R14 ;  /* 0x0010580e01007387 */ /* 0x0005e60000100a00 */
[----:B0-----:R-:W2:Y:S02]  /*40ef0*/  LDL.LU.64 R12, [R1+0x7880] ;  /* 0x00788000010c7983 */ /* 0x001ea40000300a00 */
[C---:B--2---:R-:W-:Y:S02]  /*40f00*/  HMMA.16816.F32 R12, R16.reuse, R12, R20 ;  /* 0x0000000c100c723c */ /* 0x044fe40000001814 */
[----:B------:R-:W2:Y:S11]  /*40f10*/  LDL.LU.64 R20, [R1+0x7878] ;  /* 0x0078780001147983 */ /* 0x000eb60000300a00 */
[----:B------:R-:W-:Y:S10]  /*40f20*/  @!UPT UIADD3 URZ, URZ, URZ, URZ ;  /* 0x0000003f3f3ff290 */ /* 0x000ff4000fffe03f */
[----:B------:R0:W-:Y:S01]  /*40f30*/  STL.64 [R1+0x1040], R12 ;  /* 0x0010400c01007387 */ /* 0x0001e20000100a00 */
[----:B------:R1:W-:Y:S03]  /*40f40*/  STL.64 [R1+0x1048], R14 ;  /* 0x0010480e01007387 */ /* 0x0003e60000100a00 */
[----:B0-----:R-:W3:Y:S01]  /*40f50*/  LDL.LU.64 R12, [R1+0x1c90] ;  /* 0x001c9000010c7983 */ /* 0x001ee20000300a00 */
[----:B-1----:R-:W3:Y:S01]  /*40f60*/  LDL.LU.64 R14, [R1+0x1c98] ;  /* 0x001c9800010e7983 */ /* 0x002ee20000300a00 */
[C---:B--2---:R-:W-:Y:S02]  /*40f70*/  HMMA.16816.F32 R20, R16.reuse, R20, R24 ;  /* 0x000000141014723c */ /* 0x044fe40000001818 */
[----:B------:R-:W2:Y:S01]  /*40f80*/  LDL.LU.64 R26, [R1+0x7870] ;  /* 0x00787000011a7983 */ /* 0x000ea20000300a00 */
[----:B------:R-:W2:Y:S11]  /*40f90*/  LDL.LU.64 R24, [R1+0x7868] ;  /* 0x0078680001187983 */ /* 0x000eb60000300a00 */
[----:B------:R-:W-:Y:S09]  /*40fa0*/  @!UPT UIADD3 URZ, URZ, URZ, URZ ;  /* 0x0000003f3f3ff290 */ /* 0x000ff2000fffe03f */
[----:B------:R0:W-:Y:S01]  /*40fb0*/  STL.64 [R1+0x1030], R20 ;  /* 0x0010301401007387 */ /* 0x0001e20000100a00 */
[----:B------:R2:W-:Y:S03]  /*40fc0*/  STL.64 [R1+0x1038], R22 ;  /* 0x0010381601007387 */ /* 0x0005e60000100a00 */
[----:B0-----:R-:W2:Y:S02]  /*40fd0*/  LDL.LU.64 R20, [R1+0x7860] ;  /* 0x0078600001147983 */ /* 0x001ea40000300a00 */
        /* <DEDUP_REMOVED lines=22> */
[----:B------:R-:W3:Y:S11]  /*41140*/  LDL.LU.64 R24, [R1+0x7810] ;  /* 0x0078100001187983 */ /* 0x000ef60000300a00 */
[----:B------:R-:W-:Y:S10]  /*41150*/  @!UPT UIADD3 URZ, URZ, URZ, URZ ;  /* 0x0000003f3f3ff290 */ /* 0x000ff4000fffe03f */
[----:B------:R-:W-:Y:S01]  /*41160*/  STL.64 [R1+0xff0], R20 ;  /* 0x000ff01401007387 */ /* 0x000fe20000100a00 */
[----:B------:R0:W-:Y:S03]  /*41170*/  STL.64 [R1+0xff8], R22 ;  /* 0x000ff81601007387 */ /* 0x0001e60000100a00 */
[----:B0-----:R-:W2:Y:S01]  /*41180*/  LDL.LU.64 R22, [R1+0x7808] ;  /* 0x0078080001167983 */ /* 0x001ea20000300a00 */
[----:B------:R-:W2:Y:S01]  /*41190*/  LDL.LU.64 R20, [R1+0x7800] ;  /* 0x0078000001147983 */ /* 0x000ea20000300a00 */
[----:B---3--:R-:W-:Y:S02]  /*411a0*/  HMMA.16816.F32 R8, R16, R24, R8 ;  /* 0x000000181008723c */ /* 0x008fe40000001808 */
[----:B------:R-:W2:Y:S11]  /*411b0*/  LDL.64 R16, [R1+0x20] ;  /* 0x0000200001107983 */ /* 0x000eb60000100a00 */
[----:B------:R-:W-:Y:S10]  /*411c0*/  @!UPT UIADD3 URZ, URZ, URZ, URZ ;  /* 0x0000003f3f3ff290 */ /* 0x000ff4000fffe03f */
[----:B------:R0:W-:Y:S01]  /*411d0*/  STL.64 [R1+0x860], R8 ;  /* 0x0008600801007387 */ /* 0x0001e20000100a00 */
[----:B------:R1:W-:Y:S03]  /*411e0*/  STL.64 [R1+0x868], R10 ;  /* 0x0008680a01007387 */ /* 0x0003e60000100a00 */
[----:B0-----:R-:W3:Y:S01]  /*411f0*/  LDL.LU.64 R8, [R1+0x1c60] ;  /* 0x001c600001087983 */ /* 0x001ee20000300a00 */
[----:B-1----:R-:W2:Y:S03]  /*41200*/  LDL.LU.64 R10, [R1+0x1c68] ;  /* 0x001c6800010a7983 */ /* 0x002ea60000300a00 */
[----:B--2---:R-:W-:Y:S01]  /*41210*/  STL.64 [R1+0x77e8], R10 ;  /* 0x0077e80a01007387 */ /* 0x004fe20000100a00 */
[----:B---3--:R0:W-:Y:S03]  /*41220*/  STL.64 [R1+0x77e0], R8 ;  /* 0x0077e00801007387 */ /* 0x0081e60000100a00 */
[----:B0-----:R-:W2:Y:S01]  /*41230*/  LDL.LU.64 R8, [R1+0x1c70] ;  /* 0x001c700001087983 */ /* 0x001ea20000300a00 */
[----:B------:R-:W2:Y:S02]  /*41240*/  LDL.LU.64 R10, [R1+0x1c78] ;  /* 0x001c7800010a7983 */ /* 0x000ea40000300a00 */
[----:B------:R0:W-:Y:S02]  /*41250*/  STL.64 [R1+0x7740], R24 ;  /* 0x0077401801007387 */ /* 0x0001e40000100a00 */
[----:B0-----:R-:W4:Y:S01]  /*41260*/  LDL.LU.64 R24, [R1+0x1c80] ;  /* 0x001c800001187983 */ /* 0x001f220000300a00 */
[----:B------:R-:W4:Y:S01]  /*41270*/  LDL.LU.64 R26, [R1+0x1c88] ;  /* 0x001c8800011a7983 */ /* 0x000f220000300a00 */
[C---:B------:R-:W-:Y:S11]  /*41280*/  HMMA.16816.F32 R12, R20.reuse, R16, R12 ;  /* 0x00000010140c723c */ /* 0x040ff6000000180c */
[----:B------:R-:W-:Y:S11]  /*41290*/  @!UPT UIADD3 URZ, URZ, URZ, URZ ;  /* 0x0000003f3f3ff290 */ /* 0x000ff6000fffe03f */
[----:B------:R-:W-:Y:S01]  /*412a0*/  @!UPT UIADD3 URZ, URZ, URZ, URZ ;  /* 0x0000003f3f3ff290 */ /* 0x000fe2000fffe03f */
[----:B------:R0:W-:Y:S01]  /*412b0*/  STL.64 [R1+0x6e0], R12 ;  /* 0x0006e00c01007387 */ /* 0x0001e20000100a00 */
[----:B------:R1:W-:Y:S03]  /*412c0*/  STL.64 [R1+0x6e8], R14 ;  /* 0x0006e80e01007387 */ /* 0x0003e60000100a00 */
[----:B0-----:R-:W3:Y:S01]  /*412d0*/  LDL.LU.64 R12, [R1+0x77f8] ;  /* 0x0077f800010c7983 */ /* 0x001ee20000300a00 */
[----:B-1----:R-:W-:Y:S02]  /*412e0*/  IMAD.MOV.U32 R15, RZ, RZ, R16 ;  /* 0x000000ffff0f7224 */ /* 0x002fe400078e0010 */
[----:B------:R-:W-:Y:S02]  /*412f0*/  IMAD.MOV.U32 R14, RZ, RZ, R17 ;  /* 0x000000ffff0e7224 */ /* 0x000fe400078e0011 */
[----:B------:R-:W2:Y:S01]  /*41300*/  LDL.LU.64 R16, [R1+0x1860] ;  /* 0x0018600001107983 */ /* 0x000ea20000300a00 */
[----:B------:R-:W2:Y:S01]  /*41310*/  LDL.LU.64 R18, [R1+0x1868] ;  /* 0x0018680001127983 */ /* 0x000ea20000300a00 */
[C---:B----4-:R-:W-:Y:S11]  /*41320*/  HMMA.16816.F32 R24, R20.reuse, R4, R24 ;  /* 0x000000041418723c */ /* 0x050ff60000001818 */
[----:B------:R-:W-:Y:S11]  /*41330*/  @!UPT UIADD3 URZ, URZ, URZ, URZ ;  /* 0x0000003f3f3ff290 */ /* 0x000ff6000fffe03f */
[----:B------:R-:W-:Y:S01]  /*41340*/  @!UPT UIADD3 URZ, URZ, URZ, URZ ;  /* 0x0000003f3f3ff290 */ /* 0x000fe2000fffe03f */
[----:B------:R-:W-:Y:S01]  /*41350*/  STL.64 [R1+0x6d0], R24 ;  /* 0x0006d01801007387 */ /* 0x000fe20000100a00 */
[----:B------:R0:W-:Y:S02]  /*41360*/  STL.64 [R1+0x6d8], R26 ;  /* 0x0006d81a01007387 */ /* 0x0001e40000100a00 */
[----:B0-----:R-:W-:Y:S02]  /*41370*/  IMAD.MOV.U32 R27, RZ, RZ, R4 ;  /* 0x000000ffff1b7224 */ /* 0x001fe400078e0004 */
[----:B------:R-:W-:Y:S02]  /*41380*/  IMAD.MOV.U32 R26, RZ, RZ, R5 ;  /* 0x000000ffff1a7224 */ /* 0x000fe400078e0005 */
[----:B------:R-:W2:Y:S03]  /*41390*/  LDL.LU.64 R4, [R1+0x77f0] ;  /* 0x0077f00001047983 */ /* 0x000ea60000300a00 */
[----:B------:R-:W-:Y:S02]  /*413a0*/  STL.64 [R1+0x7760], R26 ;  /* 0x0077601a01007387 */ /* 0x000fe40000100a00 */
[----:B------:R-:W4:Y:S02]  /*413b0*/  LDL.64 R24, [R1+0x110] ;  /* 0x0001100001187983 */ /* 0x000f240000100a00 */
[----:B----4-:R0:W-:Y:S04]  /*413c0*/  STL.64 [R1+0x7768], R24 ;  /* 0x0077681801007387 */ /* 0x0101e80000100a00 */
[----:B0-----:R-:W4:Y:S01]  /*413d0*/  LDL.64 R24, [R1+0x120] ;  /* 0x0001200001187983 */ /* 0x001f220000100a00 */
[C---:B--2---:R-:W-:Y:S03]  /*413e0*/  HMMA.16816.F32 R4, R20.reuse, R4, R8 ;  /* 0x000000041404723c */ /* 0x044fe60000001808 */
[----:B----4-:R0:W-:Y:S04]  /*413f0*/  STL.64 [R1+0x7778], R24 ;  /* 0x0077781801007387 */ /* 0x0101e80000100a00 */
[----:B0-----:R-:W2:Y:S01]  /*41400*/  LDL.LU.64 R24, [R1+0x1890] ;  /* 0x0018900001187983 */ /* 0x001ea20000300a00 */
[----:B------:R-:W2:Y:S02]  /*41410*/  LDL.LU.64 R26, [R1+0x1898] ;  /* 0x00189800011a7983 */ /* 0x000ea40000300a00 */
[----:B------:R-:W3:Y:S02]  /*41420*/  LDL.LU.64 R10, [R1+0x77e8] ;  /* 0x0077e800010a7983 */ /* 0x000ee40000300a00 */
[----:B------:R-:W3:Y:S11]  /*41430*/  LDL.LU.64 R8, [R1+0x77e0] ;  /* 0x0077e00001087983 */ /* 0x000ef60000300a00 */
[----:B------:R-:W-:Y:S01]  /*41440*/  STL.64 [R1+0x6c0], R4 ;  /* 0x0006c00401007387 */ /* 0x000fe20000100a00 */
[----:B------:R0:W-:Y:S03]  /*41450*/  STL.64 [R1+0x6c8], R6 ;  /* 0x0006c80601007387 */ /* 0x0001e60000100a00 */
[----:B0-----:R-:W4:Y:S01]  /*41460*/  LDL.LU R6, [R1+0x77d8] ;  /* 0x0077d80001067983 */ /* 0x001f220000300800 */
[----:B------:R-:W2:Y:S01]  /*41470*/  LDL.LU.64 R4, [R1+0x77d0] ;  /* 0x0077d00001047983 */ /* 0x000ea20000300a00 */
[C---:B---3--:R-:W-:Y:S11]  /*41480*/  HMMA.16816.F32 R8, R20.reuse, R12, R8 ;  /* 0x0000000c1408723c */ /* 0x048ff60000001808 */
[----:B------:R-:W-:Y:S11]  /*41490*/  @!UPT UIADD3 URZ, URZ, URZ, URZ ;  /* 0x0000003f3f3ff290 */ /* 0x000ff6000fffe03f */
[----:B------:R-:W-:Y:S01]  /*414a0*/  @!UPT UIADD3 URZ, URZ, URZ, URZ ;  /* 0x0000003f3f3ff290 */ /* 0x000fe2000fffe03f */
[----:B------:R0:W-:Y:S01]  /*414b0*/  STL.64 [R1+0x6b0], R8 ;  /* 0x0006b00801007387 */ /* 0x0001e20000100a00 */
[----:B------:R-:W-:Y:S03]  /*414c0*/  STL.64 [R1+0x6b8], R10 ;  /* 0x0006b80a01007387 */ /* 0x000fe60000100a00 */
[----:B0-----:R-:W2:Y:S01]  /*414d0*/  LDL.LU.64 R8, [R1+0x77c8] ;  /* 0x0077c80001087983 */ /* 0x001ea20000300a00 */
[----:B------:R-:W-:Y:S02]  /*414e0*/  STL.64 [R1+0x7748], R12 ;  /* 0x0077480c01007387 */ /* 0x000fe40000100a00 */
[----:B------:R2:W-:Y:S02]  /*414f0*/  STL.64 [R1+0x7770], R14 ;  /* 0x0077700e01007387 */ /* 0x0005e40000100a00 */
[C---:B--2---:R-:W-:Y:S01]  /*41500*/  HMMA.16816.F32 R12, R20.reuse, R8, R24 ;  /* 0x00000008140c723c */ /* 0x044fe20000001818 */
[----:B------:R-:W-:Y:S11]  /*41510*/  STL.64 [R1+0x77b8], R8 ;  /* 0x0077b80801007387 */ /* 0x000ff60000100a00 */
[----:B------:R-:W-:Y:S11]  /*41520*/  @!UPT UIADD3 URZ, URZ, URZ, URZ ;  /* 0x0000003f3f3ff290 */ /* 0x000ff6000fffe03f */
[----:B------:R-:W-:Y:S01]  /*41530*/  STL.64 [R1+0x6a0], R12 ;  /* 0x0006a00c01007387 */ /* 0x000fe20000100a00 */
[----:B------:R0:W-:Y:S02]  /*41540*/  STL.64 [R1+0x6a8], R14 ;  /* 0x0006a80e01007387 */ /* 0x0001e40000100a00 */
[----:B------:R-:W2:Y:S02]  /*41550*/  LDL.LU.64 R24, [R1+0x1680] ;  /* 0x0016800001187983 */ /* 0x000ea40000300a00 */
[----:B------:R-:W3:Y:S01]  /*41560*/  LDL.LU.64 R26, [R1+0x1688] ;  /* 0x00168800011a7983 */ /* 0x000ee20000300a00 */
[----:B0-----:R-:W-:Y:S01]  /*41570*/  HMMA.16816.F32 R12, R20, R4, R16 ;  /* 0x00000004140c723c */ /* 0x001fe20000001810 */
[----:B------:R-:W0:Y:S11]  /*41580*/  LDSM.16.MT88.4 R16, [R29+0x180] ;  /* 0x000180001d10783b */ /* 0x000e360000004200 */
[----:B------:R-:W-:Y:S11]  /*41590*/  @!UPT UIADD3 URZ, URZ, URZ, URZ ;  /* 0x0000003f3f3ff290 */ /* 0x000ff6000fffe03f */
[----:B------:R-:W-:Y:S01]  /*415a0*/  STL.64 [R1+0x690], R12 ;  /* 0x0006900c01007387 */ /* 0x000fe20000100a00 */
[----:B------:R-:W-:Y:S03]  /*415b0*/  STL.64 [R1+0x698], R14 ;  /* 0x0006980e01007387 */ /* 0x000fe60000100a00 */
[----:B---3--:R-:W-:Y:S01]  /*415c0*/  STL.64 [R1+0x7788], R26 ;  /* 0x0077881a01007387 */ /* 0x008fe20000100a00 */
[----:B--2---:R1:W-:Y:S03]  /*415d0*/  STL.64 [R1+0x7780], R24 ;  /* 0x0077801801007387 */ /* 0x0043e60000100a00 */
[----:B-1----:R-:W2:Y:S04]  /*415e0*/  LDL.64 R24, [R1+0x140] ;  /* 0x0001400001187983 */ /* 0x002ea80000100a00 */
[----:B--2---:R1:W-:Y:S02]  /*415f0*/  STL.64 [R1+0x77a0], R24 ;  /* 0x0077a01801007387 */ /* 0x0043e40000100a00 */
[----:B-1----:R-:W-:-:S02]  /*41600*/  IMAD.MOV.U32 R24, RZ, RZ, R2 ;  /* 0x000000ffff187224 */ /* 0x002fc400078e0002 */
[----:B------:R-:W-:-:S05]  /*41610*/  IMAD.MOV.U32 R25, RZ, RZ, R0 ;  /* 0x000000ffff197224 */ /* 0x000fca00078e0000 */
[----:B------:R1:W-:Y:S04]  /*41620*/  STL.64 [R1+0x77c0], R24 ;  /* 0x0077c01801007387 */ /* 0x0003e80000100a00 */
[----:B-1----:R-:W2:Y:S01]  /*41630*/  LDL.LU.64 R24, [R1+0x1880] ;  /* 0x0018800001187983 */ /* 0x002ea20000300a00 */
[----:B------:R-:W2:Y:S02]  /*41640*/  LDL.LU.64 R26, [R1+0x1888] ;  /* 0x00188800011a7983 */ /* 0x000ea40000300a00 */
[----:B------:R-:W3:Y:S02]  /*41650*/  LDL.LU.64 R12, [R1+0x1670] ;  /* 0x00167000010c7983 */ /* 0x000ee40000300a00 */
[----:B------:R-:W2:Y:S02]  /*41660*/  LDL.LU.64 R14, [R1+0x1678] ;  /* 0x00167800010e7983 */ /* 0x000ea40000300a00 */
[----:B--2---:R-:W-:Y:S01]  /*41670*/  STL.64 [R1+0x7798], R14 ;  /* 0x0077980e01007387 */ /* 0x004fe20000100a00 */
[----:B---3--:R1:W-:Y:S03]  /*41680*/  STL.64 [R1+0x7790], R12 ;  /* 0x0077900c01007387 */ /* 0x0083e60000100a00 */
[----:B-1----:R-:W2:Y:S01]  /*41690*/  LDL.LU.64 R12, [R1+0x1690] ;  /* 0x00169000010c7983 */ /* 0x002ea20000300a00 */
[----:B------:R-:W3:Y:S02]  /*416a0*/  LDL.LU.64 R14, [R1+0x1698] ;  /* 0x00169800010e7983 */ /* 0x000ee40000300a00 */
[----:B----4-:R-:W-:-:S02]  /*416b0*/  IMAD.MOV.U32 R8, RZ, RZ, R6 ;  /* 0x000000ffff087224 */ /* 0x010fc400078e0006 */
[----:B------:R-:W-:-:S07]  /*416c0*/  IMAD.MOV.U32 R9, RZ, RZ, R3 ;  /* 0x000000ffff097224 */ /* 0x000fce00078e0003 */
[C---:B------:R-:W-:Y:S01]  /*416d0*/  HMMA.16816.F32 R8, R20.reuse, R8, R24 ;  /* 0x000000081408723c */ /* 0x040fe20000001818 */
[----:B---3--:R-:W-:Y:S01]  /*416e0*/  STL.64 [R1+0x77b0], R14 ;  /* 0x0077b00e01007387 */ /* 0x008fe20000100a00 */
[----:B--2---:R1:W-:Y:S03]  /*416f0*/  STL.64 [R1+0x77a8], R12 ;  /* 0x0077a80c01007387 */ /* 0x0043e60000100a00 */
[----:B-1----:R-:W2:Y:S01]  /*41700*/  LDL.LU.64 R12, [R1+0x1870] ;  /* 0x00187000010c7983 */ /* 0x002ea20000300a00 */
[----:B------:R-:W2:Y:S02]  /*41710*/  LDL.LU.64 R14, [R1+0x1878] ;  /* 0x00187800010e7983 */ /* 0x000ea40000300a00 */
[----:B------:R1:W-:Y:S02]  /*41720*/  STL.64 [R1+0x7758], R4 ;  /* 0x0077580401007387 */ /* 0x0003e40000100a00 */
[----:B-1----:R-:W3:Y:S01]  /*41730*/  LDL.64 R4, [R1+0x100] ;  /* 0x0001000001047983 */ /* 0x002ee20000100a00 */
[----:B0-----:R-:W-:Y:S02]  /*41740*/  STL.64 [R1+0x7640], R18 ;  /* 0x0076401201007387 */ /* 0x001fe40000100a00 */
[----:B------:R0:W-:Y:S02]  /*41750*/  STL.64 [R1+0x7638], R16 ;  /* 0x0076381001007387 */ /* 0x0001e40000100a00 */
[----:B0-----:R-:W4:Y:S01]  /*41760*/  LDL.64 R16, [R1+0x130] ;  /* 0x0001300001107983 */ /* 0x001f220000100a00 */
[----:B------:R-:W-:Y:S02]  /*41770*/  STL [R1+0x6c30], R29 ;  /* 0x006c301d01007387 */ /* 0x000fe40000100800 */
[----:B------:R-:W2:Y:S05]  /*41780*/  LDL.LU.64 R24, [R1+0x77c0] ;  /* 0x0077c00001187983 */ /* 0x000eaa0000300a00 */
[----:B------:R0:W-:Y:S01]  /*41790*/  STL.64 [R1+0xe40], R8 ;  /* 0x000e400801007387 */ /* 0x0001e20000100a00 */
[----:B------:R1:W-:Y:S04]  /*417a0*/  STL.64 [R1+0xe48], R10 ;  /* 0x000e480a01007387 */ /* 0x0003e80000100a00 */
[----:B0-----:R-:W3:Y:S01]  /*417b0*/  LDL.LU.64 R8, [R1+0x77b8] ;  /* 0x0077b80001087983 */ /* 0x001ee20000300a00 */
[----:B-1----:R-:W3:Y:S01]  /*417c0*/  LDL R11, [R1+0x1dd0] ;  /* 0x001dd000010b7983 */ /* 0x002ee20000100800 */
[C---:B--2---:R-:W-:Y:S02]  /*417d0*/  HMMA.16816.F32 R24, R20.reuse, R24, R12 ;  /* 0x000000181418723c */ /* 0x044fe4000000180c */
[----:B------:R-:W2:Y:S01]  /*417e0*/  LDL.LU.64 R14, [R1+0x77b0] ;  /* 0x0077b000010e7983 */ /* 0x000ea20000300a00 */
[----:B------:R-:W2:Y:S11]  /*417f0*/  LDL.LU.64 R12, [R1+0x77a8] ;  /* 0x0077a800010c7983 */ /* 0x000eb60000300a00 */
[----:B------:R-:W-:Y:S09]  /*41800*/  @!UPT UIADD3 URZ, URZ, URZ, URZ ;  /* 0x0000003f3f3ff290 */ /* 0x000ff2000fffe03f */
[----:B------:R0:W-:Y:S01]  /*41810*/  STL.64 [R1+0xe30], R24 ;  /* 0x000e301801007387 */ /* 0x0001e20000100a00 */
[----:B------:R-:W-:Y:S03]  /*41820*/  STL.64 [R1+0xe38], R26 ;  /* 0x000e381a01007387 */ /* 0x000fe60000100a00 */
[----:B0-----:R-:W2:Y:S02]  /*41830*/  LDL.LU.64 R24, [R1+0x77a0] ;  /* 0x0077a00001187983 */ /* 0x001ea40000300a00 */
        /* <DEDUP_REMOVED lines=8> */
[----:B------:R-:W4:Y:S02]  /*418c0*/  LDL.LU.64 R26, [R1+0x7788] ;  /* 0x00778800011a7983 */ /* 0x000f240000300a00 */
[----:B------:R-:W4:Y:S01]  /*418d0*/  LDL.LU.64 R24, [R1+0x7780] ;  /* 0x0077800001187983 */ /* 0x000f220000300a00 */
[----:B---3--:R-:W-:Y:S01]  /*418e0*/  STL.64 [R1+0x76d0], R10 ;  /* 0x0076d00a01007387 */ /* 0x008fe20000100a00 */
[----:B------:R0:W-:Y:S03]  /*418f0*/  STL.64 [R1+0x76c8], R8 ;  /* 0x0076c80801007387 */ /* 0x0001e60000100a00 */
[----:B0-----:R-:W3:Y:S01]  /*41900*/  LDL.LU.64 R8, [R1+0x1650] ;  /* 0x0016500001087983 */ /* 0x001ee20000300a00 */
[----:B------:R-:W3:Y:S01]  /*41910*/  LDL.LU.64 R10, [R1+0x1658] ;  /* 0x00165800010a7983 */ /* 0x000ee20000300a00 */
[C---:B----4-:R-:W-:Y:S11]  /*41920*/  HMMA.16816.F32 R24, R20.reuse, R16, R24 ;  /* 0x000000101418723c */ /* 0x050ff60000001818 */
[----:B------:R-:W-:Y:S11]  /*41930*/  @!UPT UIADD3 URZ, URZ, URZ, URZ ;  /* 0x0000003f3f3ff290 */ /* 0x000ff6000fffe03f */
[----:B------:R-:W-:Y:S01]  /*41940*/  @!UPT UIADD3 URZ, URZ, URZ, URZ ;  /* 0x0000003f3f3ff290 */ /* 0x000fe2000fffe03f */
[----:B------:R0:W-:Y:S01]  /*41950*/  STL.64 [R1+0xe10], R24 ;  /* 0x000e101801007387 */ /* 0x0001e20000100a00 */
[----:B------:R-:W-:Y:S03]  /*41960*/  STL.64 [R1+0xe18], R26 ;  /* 0x000e181a01007387 */ /* 0x000fe60000100a00 */
[----:B0-----:R-:W2:Y:S01]  /*41970*/  LDL.LU.64 R24, [R1+0x7778] ;  /* 0x0077780001187983 */ /* 0x001ea20000300a00 */
[----:B------:R0:W-:Y:S03]  /*41980*/  STL.64 [R1+0x76b0], R16 ;  /* 0x0076b01001007387 */ /* 0x0001e60000100a00 */
[----:B0-----:R-:W4:Y:S01]  /*41990*/  LDL.LU.64 R16, [R1+0x1660] ;  /* 0x0016600001107983 */ /* 0x001f220000300a00 */
[----:B------:R-:W4:Y:S01]  /*419a0*/  LDL.LU.64 R18, [R1+0x1668] ;  /* 0x0016680001127983 */ /* 0x000f220000300a00 */
[----:B--2---:R-:W-:Y:S01]  /*419b0*/  HMMA.16816.F32 R12, R20, R24, R12 ;  /* 0x00000018140c723c */ /* 0x004fe2000000180c */
[----:B------:R-:W-:-:S02]  /*419c0*/  IMAD.MOV.U32 R2, RZ, RZ, R24 ;  /* 0x000000ffff027224 */ /* 0x000fc400078e0018 */
[----:B------:R-:W-:Y:S11]  /*419d0*/  IMAD.MOV.U32 R0, RZ, RZ, R25 ;  /* 0x000000ffff007224 */ /* 0x000ff600078e0019 */
[----:B------:R-:W-:Y:S09]  /*419e0*/  @!UPT UIADD3 URZ, URZ, URZ, URZ ;  /* 0x0000003f3f3ff290 */ /* 0x000ff2000fffe03f */
[----:B------:R-:W-:Y:S01]  /*419f0*/  STL.64 [R1+0xe00], R12 ;  /* 0x000e000c01007387 */ /* 0x000fe20000100a00 */
[----:B------:R0:W-:Y:S03]  /*41a00*/  STL.64 [R1+0xe08], R14 ;  /* 0x000e080e01007387 */ /* 0x0001e60000100a00 */
[----:B0-----:R-:W2:Y:S01]  /*41a10*/  LDL.LU.64 R14, [R1+0x7770] ;  /* 0x00777000010e7983 */ /* 0x001ea20000300a00 */
[----:B------:R-:W4:Y:S01]  /*41a20*/  LDL.LU.64 R24, [R1+0x7768] ;  /* 0x0077680001187983 */ /* 0x000f220000300a00 */
[----:B---3--:R-:W-:Y:S01]  /*41a30*/  HMMA.16816.F32 R8, R20, R4, R8 ;  /* 0x000000041408723c */ /* 0x008fe20000001808 */
[----:B------:R-:W-:-:S07]  /*41a40*/  IMAD.MOV.U32 R28, RZ, RZ, R4 ;  /* 0x000000ffff1c7224 */ /* 0x000fce00078e0004 */
[----:B----4-:R-:W-:Y:S01]  /*41a50*/  HMMA.16816.F32 R16, R20, R24, R16 ;  /* 0x000000181410723c */ /* 0x010fe20000001810 */
[----:B------:R-:W-:Y:S11]  /*41a60*/  IMAD.MOV.U32 R3, RZ, RZ, R25 ;  /* 0x000000ffff037224 */ /* 0x000ff600078e0019 */
[----:B------:R-:W-:Y:S11]  /*41a70*/  @!UPT UIADD3 URZ, URZ, URZ, URZ ;  /* 0x0000003f3f3ff290 */ /* 0x000ff6000fffe03f */
[----:B------:R-:W-:Y:S01]  /*41a80*/  STL.64 [R1+0xdf0], R16 ;  /* 0x000df01001007387 */ /* 0x000fe20000100a00 */
[----:B------:R0:W-:Y:S02]  /*41a90*/  STL.64 [R1+0xdf8], R18 ;  /* 0x000df81201007387 */ /* 0x0001e40000100a00 */
[----:B------:R-:W3:Y:S02]  /*41aa0*/  LDL.LU.64 R26, [R1+0x7760] ;  /* 0x00776000011a7983 */ /* 0x000ee40000300a00 */
[----:B------:R-:W-:Y:S01]  /*41ab0*/  STL.64 [R1+0xde0], R8 ;  /* 0x000de00801007387 */ /* 0x000fe20000100a00 */
[----:B------:R-:W-:Y:S01]  /*41ac0*/  STL.64 [R1+0xde8], R10 ;  /* 0x000de80a01007387 */ /* 0x000fe20000100a00 */
[----:B0-----:R-:W-:Y:S02]  /*41ad0*/  IMAD.MOV.U32 R19, RZ, RZ, R5 ;  /* 0x000000ffff137224 */ /* 0x001fe400078e0005 */
[----:B------:R-:W-:Y:S01]  /*41ae0*/  IMAD.MOV.U32 R18, RZ, RZ, R24 ;  /* 0x000000ffff127224 */ /* 0x000fe200078e0018 */
[----:B------:R-:W4:Y:S01]  /*41af0*/  LDL.LU.64 R4, [R1+0x1640] ;  /* 0x0016400001047983 */ /* 0x000f220000300a00 */
[----:B------:R-:W4:Y:S02]  /*41b00*/  LDL.LU.64 R6, [R1+0x1648] ;  /* 0x0016480001067983 */ /* 0x000f240000300a00 */
[----:B------:R-:W2:Y:S02]  /*41b10*/  LDL.64 R24, [R1+0xe0] ;  /* 0x0000e00001187983 */ /* 0x000ea40000100a00 */
[----:B--2---:R0:W-:Y:S04]  /*41b20*/  STL.64 [R1+0x7750], R24 ;  /* 0x0077501801007387 */ /* 0x0041e80000100a00 */
[----:B0-----:R-:W4:Y:S01]  /*41b30*/  LDL.64 R24, [R1+0xf0] ;  /* 0x0000f00001187983 */ /* 0x001f220000100a00 */
[----:B------:R-:W2:Y:S02]  /*41b40*/  LDL.LU.64 R8, [R1+0x1b60] ;  /* 0x001b600001087983 */ /* 0x000ea40000300a00 */
[----:B------:R-:W2:Y:S02]  /*41b50*/  LDL.LU.64 R10, [R1+0x1b68] ;  /* 0x001b6800010a7983 */ /* 0x000ea40000300a00 */
[----:B--2---:R-:W-:Y:S01]  /*41b60*/  STL.64 [R1+0x76e0], R10 ;  /* 0x0076e00a01007387 */ /* 0x004fe20000100a00 */
[----:B------:R0:W-:Y:S03]  /*41b70*/  STL.64 [R1+0x76d8], R8 ;  /* 0x0076d80801007387 */ /* 0x0001e60000100a00 */
[----:B0-----:R-:W2:Y:S04]  /*41b80*/  LDL R8, [R1] ;  /* 0x0000000001087983 */ /* 0x001ea80000100800 */
[----:B------:R-:W2:Y:S04]  /*41b90*/  LDL R9, [R1+0x4] ;  /* 0x0000040001097983 */ /* 0x000ea80000100800 */
[----:B--2---:R3:W-:Y:S02]  /*41ba0*/  STL.64 [R1+0x76f8], R8 ;  /* 0x0076f80801007387 */ /* 0x0047e40000100a00 */
[----:B---3--:R-:W-:-:S02]  /*41bb0*/  IMAD.MOV.U32 R8, RZ, RZ, R27 ;  /* 0x000000ffff087224 */ /* 0x008fc400078e001b */
[----:B------:R-:W-:-:S05]  /*41bc0*/  IMAD.MOV.U32 R9, RZ, RZ, R26 ;  /* 0x000000ffff097224 */ /* 0x000fca00078e001a */
[----:B------:R0:W-:Y:S01]  /*41bd0*/  STL.64 [R1+0x7710], R8 ;  /* 0x0077100801007387 */ /* 0x0001e20000100a00 */
[----:B------:R-:W2:Y:S02]  /*41be0*/  LDL.LU.64 R12, [R1+0x1630] ;  /* 0x00163000010c7983 */ /* 0x000ea40000300a00 */
[----:B0-----:R-:W-:Y:S02]  /*41bf0*/  IMAD.MOV.U32 R8, RZ, RZ, R15 ;  /* 0x000000ffff087224 */ /* 0x001fe400078e000f */
[----:B------:R-:W-:Y:S02]  /*41c00*/  IMAD.MOV.U32 R9, RZ, RZ, R14 ;  /* 0x000000ffff097224 */ /* 0x000fe400078e000e */
[----:B------:R-:W2:Y:S03]  /*41c10*/  LDL.LU.64 R14, [R1+0x1638] ;  /* 0x00163800010e7983 */ /* 0x000ea60000300a00 */
[----:B------:R0:W-:Y:S02]  /*41c20*/  STL.64 [R1+0x7738], R8 ;  /* 0x0077380801007387 */ /* 0x0001e40000100a00 */
[----:B0-----:R-:W3:Y:S01]  /*41c30*/  LDL.LU.64 R8, [R1+0x8f0] ;  /* 0x0008f00001087983 */ /* 0x001ee20000300a00 */
[----:B------:R-:W3:Y:S02]  /*41c40*/  LDL.LU.64 R10, [R1+0x8f8] ;  /* 0x0008f800010a7983 */ /* 0x000ee40000300a00 */
[----:B------:R0:W-:Y:S02]  /*41c50*/  STL.64 [R1+0x76c0], R18 ;  /* 0x0076c01201007387 */ /* 0x0001e40000100a00 */
[----:B------:R-:W2:Y:S01]  /*41c60*/  LDL.LU.64 R16, [R1+0x5e0] ;  /* 0x0005e00001107983 */ /* 0x000ea20000300a00 */
[----:B0-----:R-:W2:Y:S04]  /*41c70*/  LDL.LU.64 R18, [R1+0x5e8] ;  /* 0x0005e80001127983 */ /* 0x001ea80000300a00 */
[----:B--2---:R-:W-:Y:S01]  /*41c80*/  STL.64 [R1+0x76f0], R18 ;  /* 0x0076f01201007387 */ /* 0x004fe20000100a00 */
[----:B------:R0:W-:Y:S03]  /*41c90*/  STL.64 [R1+0x76e8], R16 ;  /* 0x0076e81001007387 */ /* 0x0001e60000100a00 */
[----:B0-----:R-:W2:Y:S01]  /*41ca0*/  LDL.LU.64 R16, [R1+0x1b70] ;  /* 0x001b700001107983 */ /* 0x001ea20000300a00 */
[----:B------:R-:W2:Y:S01]  /*41cb0*/  LDL.LU.64 R18, [R1+0x1b78] ;  /* 0x001b780001127983 */ /* 0x000ea20000300a00 */
[----:B----4-:R-:W-:Y:S02]  /*41cc0*/  HMMA.16816.F32 R4, R20, R24, R4 ;  /* 0x000000181404723c */ /* 0x010fe40000001804 */
[----:B--2---:R-:W-:Y:S01]  /*41cd0*/  STL.64 [R1+0x7708], R18 ;  /* 0x0077081201007387 */ /* 0x004fe20000100a00 */
[----:B------:R0:W-:Y:S03]  /*41ce0*/  STL.64 [R1+0x7700], R16 ;  /* 0x0077001001007387 */ /* 0x0001e60000100a00 */
[----:B0-----:R-:W2:Y:S01]  /*41cf0*/  LDL.LU.64 R16, [R1+0x1b80] ;  /* 0x001b800001107983 */ /* 0x001ea20000300a00 */
[----:B------:R-:W4:Y:S03]  /*41d00*/  LDL.LU.64 R18, [R1+0x1b88] ;  /* 0x001b880001127983 */ /* 0x000f260000300a00 */
[----:B----4-:R-:W-:Y:S01]  /*41d10*/  STL.64 [R1+0x7720], R18 ;  /* 0x0077201201007387 */ /* 0x010fe20000100a00 */
[----:B--2---:R0:W-:Y:S03]  /*41d20*/  STL.64 [R1+0x7718], R16 ;  /* 0x0077181001007387 */ /* 0x0041e60000100a00 */
[----:B0-----:R-:W2:Y:S01]  /*41d30*/  LDL.LU.64 R16, [R1+0x1b90] ;  /* 0x001b900001107983 */ /* 0x001ea20000300a00 */
[----:B------:R-:W2:Y:S08]  /*41d40*/  LDL.LU.64 R18, [R1+0x1b98] ;  /* 0x001b980001127983 */ /* 0x000eb00000300a00 */
[----:B------:R0:W-:Y:S02]  /*41d50*/  STL.64 [R1+0xdd0], R4 ;  /* 0x000dd00401007387 */ /* 0x0001e40000100a00 */
[----:B------:R1:W-:Y:S01]  /*41d60*/  STL.64 [R1+0xdd8], R6 ;  /* 0x000dd80601007387 */ /* 0x0003e20000100a00 */
[----:B0-----:R-:W4:Y:S01]  /*41d70*/  LDL.LU.64 R4, [R1+0x7758] ;  /* 0x0077580001047983 */ /* 0x001f220000300a00 */
[----:B-1----:R-:W-:-:S02]  /*41d80*/  IMAD.MOV.U32 R7, RZ, RZ, R24 ;  /* 0x000000ffff077224 */ /* 0x002fc400078e0018 */
[----:B------:R-:W-:Y:S02]  /*41d90*/  IMAD.MOV.U32 R6, RZ, RZ, R25 ;  /* 0x000000ffff067224 */ /* 0x000fe400078e0019 */
[----:B------:R-:W2:Y:S02]  /*41da0*/  LDL.LU.64 R24, [R1+0x7750] ;  /* 0x0077500001187983 */ /* 0x000ea40000300a00 */
[C---:B--2---:R-:W-:Y:S11]  /*41db0*/  HMMA.16816.F32 R12, R20.reuse, R24, R12 ;  /* 0x00000018140c723c */ /* 0x044ff6000000180c */
[----:B------:R-:W-:Y:S11]  /*41dc0*/  @!UPT UIADD3 URZ, URZ, URZ, URZ ;  /* 0x0000003f3f3ff290 */ /* 0x000ff6000fffe03f */
[----:B------:R-:W-:Y:S01]  /*41dd0*/  @!UPT UIADD3 URZ, URZ, URZ, URZ ;  /* 0x0000003f3f3ff290 */ /* 0x000fe2000fffe03f */
[----:B------:R0:W-:Y:S01]  /*41de0*/  STL.64 [R1+0xdc0], R12 ;  /* 0x000dc00c01007387 */ /* 0x0001e20000100a00 */
[----:B------:R1:W-:Y:S03]  /*41df0*/  STL.64 [R1+0xdc8], R14 ;  /* 0x000dc80e01007387 */ /* 0x0003e60000100a00 */
[----:B0-----:R-:W2:Y:S01]  /*41e00*/  LDL.LU.64 R12, [R1+0x7748] ;  /* 0x00774800010c7983 */ /* 0x001ea20000300a00 */
[----:B-1----:R-:W-:Y:S02]  /*41e10*/  IMAD.MOV.U32 R15, RZ, RZ, R24 ;  /* 0x000000ffff0f7224 */ /* 0x002fe400078e0018 */
[----:B------:R-:W-:Y:S02]  /*41e20*/  IMAD.MOV.U32 R14, RZ, RZ, R25 ;  /* 0x000000ffff0e7224 */ /* 0x000fe400078e0019 */
[----:B------:R-:W3:Y:S02]  /*41e30*/  LDL.LU.64 R24, [R1+0x7740] ;  /* 0x0077400001187983 */ /* 0x000ee40000300a00 */
[----:B---3--:R-:W-:Y:S02]  /*41e40*/  HMMA.16816.F32 R20, R20, R24, R8 ;  /* 0x000000181414723c */ /* 0x008fe40000001808 */
[----:B------:R-:W3:Y:S01]  /*41e50*/  LDL.LU.64 R8, [R1+0x7738] ;  /* 0x0077380001087983 */ /* 0x000ee20000300a00 */
[----:B------:R-:W3:Y:S02]  /*41e60*/  LDL.LU.64 R26, [R1+0x7730] ;  /* 0x00773000011a7983 */ /* 0x000ee40000300a00 */
[----:B------:R-:W3:Y:S11]  /*41e70*/  LDL.LU.64 R24, [R1+0x7728] ;  /* 0x0077280001187983 */ /* 0x000ef60000300a00 */
[----:B------:R-:W-:Y:S07]  /*41e80*/  @!UPT UIADD3 URZ, URZ, URZ, URZ ;  /* 0x0000003f3f3ff290 */ /* 0x000fee000fffe03f */
[----:B------:R0:W-:Y:S01]  /*41e90*/  STL.64 [R1+0x680], R20 ;  /* 0x0006801401007387 */ /* 0x0001e20000100a00 */
[----:B------:R1:W-:Y:S03]  /*41ea0*/  STL.64 [R1+0x688], R22 ;  /* 0x0006881601007387 */ /* 0x0003e60000100a00 */
[----:B0-----:R-:W4:Y:S01]  /*41eb0*/  LDL.LU.64 R20, [R1+0x5d0] ;  /* 0x0005d00001147983 */ /* 0x001f220000300a00 */
[----:B-1----:R-:W4:Y:S01]  /*41ec0*/  LDL.LU.64 R22, [R1+0x5d8] ;  /* 0x0005d80001167983 */ /* 0x002f220000300a00 */
[C---:B---3--:R-:W-:Y:S02]  /*41ed0*/  HMMA.16816.F32 R8, R24.reuse, R8, R16 ;  /* 0x000000081808723c */ /* 0x048fe40000001810 */
[----:B------:R-:W3:Y:S01]  /*41ee0*/  LDL.LU.64 R18, [R1+0x7720] ;  /* 0x0077200001127983 */ /* 0x000ee20000300a00 */
[----:B------:R-:W3:Y:S11]  /*41ef0*/  LDL.LU.64 R16, [R1+0x7718] ;  /* 0x0077180001107983 */ /* 0x000ef60000300a00 */
[----:B------:R-:W-:Y:S09]  /*41f00*/  @!UPT UIADD3 URZ, URZ, URZ, URZ ;  /* 0x0000003f3f3ff290 */ /* 0x000ff2000fffe03f */
[----:B------:R0:W-:Y:S01]  /*41f10*/  STL.64 [R1+0x570], R8 ;  /* 0x0005700801007387 */ /* 0x0001e20000100a00 */
[----:B------:R3:W-:Y:S03]  /*41f20*/  STL.64 [R1+0x578], R10 ;  /* 0x0005780a01007387 */ /* 0x0007e60000100a00 */
[----:B0-----:R-:W3:Y:S02]  /*41f30*/  LDL.LU.64 R8, [R1+0x7710] ;  /* 0x0077100001087983 */ /* 0x001ee40000300a00 */
        /* <DEDUP_REMOVED lines=11> */
[----:B------:R-:W-:Y:S01]  /*41ff0*/  STL.64 [R1+0x550], R8 ;  /* 0x0005500801007387 */ /* 0x000fe20000100a00 */
[----:B------:R0:W-:Y:S03]  /*42000*/  STL.64 [R1+0x558], R10 ;  /* 0x0005580a01007387 */ /* 0x0001e60000100a00 */
[----:B0-----:R-:W2:Y:S01]  /*42010*/  LDL.LU.64 R10, [R1+0x76e0] ;  /* 0x0076e000010a7983 */ /* 0x001ea20000300a00 */
[----:B------:R-:W2:Y:S02]  /*42020*/  LDL.LU.64 R8, [R1+0x76d8] ;  /* 0x0076d80001087983 */ /* 0x000ea40000300a00 */
[C---:B--2---:R-:W-:Y:S11]  /*42030*/  HMMA.16816.F32 R8, R24.reuse, R12, R8 ;  /* 0x0000000c1808723c */ /* 0x044ff60000001808 */
[----:B------:R-:W-:Y:S11]  /*42040*/  @!UPT UIADD3 URZ, URZ, URZ, URZ ;  /* 0x0000003f3f3ff290 */ /* 0x000ff6000fffe03f */
[----:B------:R-:W-:Y:S01]  /*42050*/  @!UPT UIADD3 URZ, URZ, URZ, URZ ;  /* 0x0000003f3f3ff290 */ /* 0x000fe2000fffe03f */
[----:B------:R-:W-:Y:S01]  /*42060*/  STL.64 [R1+0x540], R8 ;  /* 0x0005400801007387 */ /* 0x000fe20000100a00 */
[----:B------:R0:W-:Y:S03]  /*42070*/  STL.64 [R1+0x548], R10 ;  /* 0x0005480a01007387 */ /* 0x0001e60000100a00 */
[----:B0-----:R-:W2:Y:S01]  /*42080*/  LDL.LU.64 R10, [R1+0x76d0] ;  /* 0x0076d000010a7983 */ /* 0x001ea20000300a00 */
[----:B------:R-:W3:Y:S01]  /*42090*/  LDL.LU.64 R8, [R1+0x76c8] ;  /* 0x0076c80001087983 */ /* 0x000ee20000300a00 */
[C---:B----4-:R-:W-:Y:S08]  /*420a0*/  HMMA.16816.F32 R20, R24.reuse, R4, R20 ;  /* 0x000000041814723c */ /* 0x050ff00000001814 */
[----:B---3--:R-:W-:Y:S11]  /*420b0*/  HMMA.16816.F32 R16, R24, R8, R16 ;  /* 0x000000081810723c */ /* 0x008ff60000001810 */
[----:B------:R-:W-:Y:S11]  /*420c0*/  @!UPT UIADD3 URZ, URZ, URZ, URZ ;  /* 0x0000003f3f3ff290 */ /* 0x000ff6000fffe03f */
[----:B------:R-:W-:Y:S01]  /*420d0*/  @!UPT UIADD3 URZ, URZ, URZ, URZ ;  /* 0x0000003f3f3ff290 */ /* 0x000fe2000fffe03f */
[----:B------:R-:W-:Y:S01]  /*420e0*/  STL.64 [R1+0x530], R16 ;  /* 0x0005301001007387 */ /* 0x000fe20000100a00 */
[----:B------:R0:W-:Y:S03]  /*420f0*/  STL.64 [R1+0x538], R18 ;  /* 0x0005381201007387 */ /* 0x0001e60000100a00 */
[----:B0-----:R-:W3:Y:S01]  /*42100*/  LDL.LU.64 R18, [R1+0x76c0] ;  /* 0x0076c00001127983 */ /* 0x001ee20000300a00 */
[----:B------:R-:W4:Y:S02]  /*42110*/  LDL.64 R16, [R1+0x150] ;  /* 0x0001500001107983 */ /* 0x000f240000100a00 */
[----:B------:R0:W-:Y:S02]  /*42120*/  STL.64 [R1+0x7630], R4 ;  /* 0x0076300401007387 */ /* 0x0001e40000100a00 */
[----:B------:R-:W-:Y:S01]  /*42130*/  STL.64 [R1+0x520], R20 ;  /* 0x0005201401007387 */ /* 0x000fe20000100a00 */
[----:B------:R-:W-:Y:S02]  /*42140*/  STL.64 [R1+0x528], R22 ;  /* 0x0005281601007387 */ /* 0x000fe40000100a00 */
[----:B--2---:R-:W1:Y:S02]  /*42150*/  LDSM.16.MT88.4 R20, [R11] ;  /* 0x000000000b14783b */ /* 0x004e640000004200 */
[----:B0-----:R-:W2:Y:S02]  /*42160*/  LDL.64 R4, [R1+0x30] ;  /* 0x0000300001047983 */ /* 0x001ea40000100a00 */
[----:B------:R-:W-:Y:S02]  /*42170*/  STL [R1+0x7618], R11 ;  /* 0x0076180b01007387 */ /* 0x000fe40000100800 */
[----:B------:R0:W-:Y:S02]  /*42180*/  STL.64 [R1+0x7610], R8 ;  /* 0x0076100801007387 */ /* 0x0001e40000100a00 */
[----:B0-----:R-:W-:-:S02]  /*42190*/  IMAD.MOV.U32 R8, RZ, RZ, R29 ;  /* 0x000000ffff087224 */ /* 0x001fc400078e001d */
[----:B------:R-:W-:-:S05]  /*421a0*/  IMAD.MOV.U32 R9, RZ, RZ, R10 ;  /* 0x000000ffff097224 */ /* 0x000fca00078e000a */
[----:B------:R0:W-:Y:S04]  /*421b0*/  STL.64 [R1+0x76b8], R8 ;  /* 0x0076b80801007387 */ /* 0x0001e80000100a00 */
[----:B0-----:R-:W2:Y:S01]  /*421c0*/  LDL.LU.64 R8, [R1+0x1460] ;  /* 0x0014600001087983 */ /* 0x001ea20000300a00 */
[----:B------:R-:W2:Y:S02]  /*421d0*/  LDL.LU.64 R10, [R1+0x1468] ;  /* 0x00146800010a7983 */ /* 0x000ea40000300a00 */
[----:B-1----:R-:W-:Y:S02]  /*421e0*/  STL.64 [R1+0x7540], R22 ;  /* 0x0075401601007387 */ /* 0x002fe40000100a00 */
[----:B------:R0:W-:Y:S02]  /*421f0*/  STL.64 [R1+0x7538], R20 ;  /* 0x0075381401007387 */ /* 0x0001e40000100a00 */
[----:B0-----:R-:W3:Y:S01]  /*42200*/  LDL.64 R20, [R1+0xd0] ;  /* 0x0000d00001147983 */ /* 0x001ee20000100a00 */
[----:B--2---:R-:W-:Y:S03]  /*42210*/  HMMA.16816.F32 R8, R24, R4, R8 ;  /* 0x000000041808723c */ /* 0x004fe60000001808 */
[----:B---3--:R0:W-:Y:S02]  /*42220*/  STL.64 [R1+0x7648], R20 ;  /* 0x0076481401007387 */ /* 0x0081e40000100a00 */
[----:B0-----:R-:W-:-:S02]  /*42230*/  IMAD.MOV.U32 R20, RZ, RZ, R15 ;  /* 0x000000ffff147224 */ /* 0x001fc400078e000f */
[----:B------:R-:W-:-:S05]  /*42240*/  IMAD.MOV.U32 R21, RZ, RZ, R14 ;  /* 0x000000ffff157224 */ /* 0x000fca00078e000e */
[----:B------:R0:W-:Y:S02]  /*42250*/  STL.64 [R1+0x7660], R20 ;  /* 0x0076601401007387 */ /* 0x0001e40000100a00 */
[----:B0-----:R-:W-:Y:S02]  /*42260*/  IMAD.MOV.U32 R20, RZ, RZ, R7 ;  /* 0x000000ffff147224 */ /* 0x001fe400078e0007 */
[----:B------:R-:W-:-:S05]  /*42270*/  IMAD.MOV.U32 R21, RZ, RZ, R6 ;  /* 0x000000ffff157224 */ /* 0x000fca00078e0006 */
[----:B------:R-:W-:Y:S02]  /*42280*/  STL.64 [R1+0x7678], R20 ;  /* 0x0076781401007387 */ /* 0x000fe40000100a00 */
[----:B------:R0:W-:Y:S02]  /*42290*/  STL.64 [R1+0xba0], R8 ;  /* 0x000ba00801007387 */ /* 0x0001e40000100a00 */
[----:B------:R1:W-:Y:S01]  /*422a0*/  STL.64 [R1+0xba8], R10 ;  /* 0x000ba80a01007387 */ /* 0x0003e20000100a00 */
[----:B0-----:R-:W2:Y:S01]  /*422b0*/  LDL.LU.64 R8, [R1+0x1450] ;  /* 0x0014500001087983 */ /* 0x001ea20000300a00 */
[----:B-1----:R-:W2:Y:S02]  /*422c0*/  LDL.LU.64 R10, [R1+0x1458] ;  /* 0x00145800010a7983 */ /* 0x002ea40000300a00 */
[----:B------:R-:W-:Y:S02]  /*422d0*/  IMAD.MOV.U32 R15, RZ, RZ, R4 ;  /* 0x000000ffff0f7224 */ /* 0x000fe400078e0004 */
[----:B------:R-:W-:Y:S01]  /*422e0*/  IMAD.MOV.U32 R14, RZ, RZ, R5 ;  /* 0x000000ffff0e7224 */ /* 0x000fe200078e0005 */
[----:B------:R-:W3:Y:S01]  /*422f0*/  LDL.LU.64 R20, [R1+0x1440] ;  /* 0x0014400001147983 */ /* 0x000ee20000300a00 */
[----:B------:R-:W3:Y:S02]  /*42300*/  LDL.LU.64 R22, [R1+0x1448] ;  /* 0x0014480001167983 */ /* 0x000ee40000300a00 */
[----:B------:R-:W3:Y:S02]  /*42310*/  LDL.LU.64 R4, [R1+0x1430] ;  /* 0x0014300001047983 */ /* 0x000ee40000300a00 */
[----:B------:R-:W3:Y:S01]  /*42320*/  LDL.LU.64 R6, [R1+0x1438] ;  /* 0x0014380001067983 */ /* 0x000ee20000300a00 */
[----:B------:R-:W-:Y:S01]  /*42330*/  STL.64 [R1+0x7608], R14 ;  /* 0x0076080e01007387 */ /* 0x000fe20000100a00 */
[----:B------:R0:W-:Y:S02]  /*42340*/  STL.64 [R1+0x7600], R12 ;  /* 0x0076000c01007387 */ /* 0x0001e40000100a00 */
[----:B0-----:R-:W-:-:S02]  /*42350*/  IMAD.MOV.U32 R12, RZ, RZ, R28 ;  /* 0x000000ffff0c7224 */ /* 0x001fc400078e001c */
[----:B------:R-:W-:-:S05]  /*42360*/  IMAD.MOV.U32 R13, RZ, RZ, R19 ;  /* 0x000000ffff0d7224 */ /* 0x000fca00078e0013 */
[----:B------:R0:W-:Y:S02]  /*42370*/  STL.64 [R1+0x7680], R12 ;  /* 0x0076800c01007387 */ /* 0x0001e40000100a00 */
[----:B0-----:R-:W-:Y:S02]  /*42380*/  IMAD.MOV.U32 R12, RZ, RZ, R18 ;  /* 0x000000ffff0c7224 */ /* 0x001fe400078e0012 */
[----:B------:R-:W-:-:S05]  /*42390*/  IMAD.MOV.U32 R13, RZ, RZ, R3 ;  /* 0x000000ffff0d7224 */ /* 0x000fca00078e0003 */
[----:B------:R0:W-:Y:S02]  /*423a0*/  STL.64 [R1+0x7698], R12 ;  /* 0x0076980c01007387 */ /* 0x0001e40000100a00 */
[----:B0-----:R-:W-:Y:S02]  /*423b0*/  IMAD.MOV.U32 R12, RZ, RZ, R2 ;  /* 0x000000ffff0c7224 */ /* 0x001fe400078e0002 */
[----:B------:R-:W-:Y:S02]  /*423c0*/  IMAD.MOV.U32 R13, RZ, RZ, R0 ;  /* 0x000000ffff0d7224 */ /* 0x000fe400078e0000 */
[----:B----4-:R-:W-:Y:S02]  /*423d0*/  IMAD.MOV.U32 R2, RZ, RZ, R16 ;  /* 0x000000ffff027224 */ /* 0x010fe400078e0010 */
[----:B------:R-:W-:Y:S01]  /*423e0*/  IMAD.MOV.U32 R0, RZ, RZ, R17 ;  /* 0x000000ffff007224 */ /* 0x000fe200078e0011 */
[C---:B--2---:R-:W-:Y:S11]  /*423f0*/  HMMA.16816.F32 R8, R24.reuse, R16, R8 ;  /* 0x000000101808723c */ /* 0x044ff60000001808 */
[----:B------:R-:W-:Y:S11]  /*42400*/  @!UPT UIADD3 URZ, URZ, URZ, URZ ;  /* 0x0000003f3f3ff290 */ /* 0x000ff6000fffe03f */
[----:B------:R-:W-:Y:S01]  /*42410*/  @!UPT UIADD3 URZ, URZ, URZ, URZ ;  /* 0x0000003f3f3ff290 */ /* 0x000fe2000fffe03f */
[----:B------:R0:W-:Y:S01]  /*42420*/  STL.64 [R1+0xb90], R8 ;  /* 0x000b900801007387 */ /* 0x0001e20000100a00 */
[----:B------:R3:W-:Y:S03]  /*42430*/  STL.64 [R1+0xb98], R10 ;  /* 0x000b980a01007387 */ /* 0x0007e60000100a00 */
[----:B0-----:R-:W3:Y:S01]  /*42440*/  LDL.LU.64 R8, [R1+0x76b8] ;  /* 0x0076b80001087983 */ /* 0x001ee20000300a00 */
[----:B------:R-:W2:Y:S01]  /*42450*/  LDL.LU.64 R16, [R1+0x76b0] ;  /* 0x0076b00001107983 */ /* 0x000ea20000300a00 */
[C---:B---3--:R-:W-:Y:S08]  /*42460*/  HMMA.16816.F32 R8, R24.reuse, R8, R20 ;  /* 0x000000081808723c */ /* 0x048ff00000001814 */
[----:B--2---:R-:W-:Y:S11]  /*42470*/  HMMA.16816.F32 R4, R24, R16, R4 ;  /* 0x000000101804723c */ /* 0x004ff60000001804 */
[----:B------:R-:W-:Y:S04]  /*42480*/  @!UPT UIADD3 URZ, URZ, URZ, URZ ;  /* 0x0000003f3f3ff290 */ /* 0x000fe8000fffe03f */
[----:B------:R-:W-:Y:S01]  /*42490*/  STL.64 [R1+0xb80], R8 ;  /* 0x000b800801007387 */ /* 0x000fe20000100a00 */
[----:B------:R-:W-:Y:S07]  /*424a0*/  STL.64 [R1+0xb88], R10 ;  /* 0x000b880a01007387 */ /* 0x000fee0000100a00 */
[----:B------:R-:W-:Y:S02]  /*424b0*/  STL.64 [R1+0xb70], R4 ;  /* 0x000b700401007387 */ /* 0x000fe40000100a00 */
[----:B------:R-:W-:Y:S01]  /*424c0*/  STL.64 [R1+0xb78], R6 ;  /* 0x000b780601007387 */ /* 0x000fe20000100a00 */
[----:B------:R-:W2:Y:S01]  /*424d0*/  LDL.LU.64 R20, [R1+0x1400] ;  /* 0x0014000001147983 */ /* 0x000ea20000300a00 */
[----:B------:R-:W3:Y:S03]  /*424e0*/  LDL.LU.64 R22, [R1+0x1408] ;  /* 0x0014080001167983 */ /* 0x000ee60000300a00 */
        /* <DEDUP_REMOVED lines=10> */
[----:B------:R-:W3:Y:S02]  /*42590*/  LDL.LU.64 R16, [R1+0x5c0] ;  /* 0x0005c00001107983 */ /* 0x000ee40000300a00 */
[----:B------:R-:W4:Y:S02]  /*425a0*/  LDL.LU.64 R18, [R1+0x5c8] ;  /* 0x0005c80001127983 */ /* 0x000f240000300a00 */
[----:B----4-:R-:W-:Y:S01]  /*425b0*/  STL.64 [R1+0x7658], R18 ;  /* 0x0076581201007387 */ /* 0x010fe20000100a00 */
[----:B---3--:R0:W-:Y:S03]  /*425c0*/  STL.64 [R1+0x7650], R16 ;  /* 0x0076501001007387 */ /* 0x0081e60000100a00 */
[----:B0-----:R-:W3:Y:S01]  /*425d0*/  LDL.LU.64 R16, [R1+0x13e0] ;  /* 0x0013e00001107983 */ /* 0x001ee20000300a00 */
[----:B------:R-:W4:Y:S01]  /*425e0*/  LDL.LU.64 R18, [R1+0x13e8] ;  /* 0x0013e80001127983 */ /* 0x000f220000300a00 */
[C---:B--2---:R-:W-:Y:S02]  /*425f0*/  HMMA.16816.F32 R12, R24.reuse, R12, R20 ;  /* 0x0000000c180c723c */ /* 0x044fe40000001814 */
[----:B----4-:R-:W-:Y:S01]  /*42600*/  STL.64 [R1+0x7670], R18 ;  /* 0x0076701201007387 */ /* 0x010fe20000100a00 */
[----:B---3--:R0:W-:Y:S03]  /*42610*/  STL.64 [R1+0x7668], R16 ;  /* 0x0076681001007387 */ /* 0x0081e60000100a00 */
[----:B0-----:R-:W2:Y:S01]  /*42620*/  LDL.LU.64 R16, [R1+0x13f0] ;  /* 0x0013f00001107983 */ /* 0x001ea20000300a00 */
[----:B------:R-:W2:Y:S02]  /*42630*/  LDL.LU.64 R18, [R1+0x13f8] ;  /* 0x0013f80001127983 */ /* 0x000ea40000300a00 */
[----:B------:R-:W3:Y:S02]  /*42640*/  LDL.LU.64 R4, [R1+0x1a90] ;  /* 0x001a900001047983 */ /* 0x000ee40000300a00 */
[----:B------:R-:W3:Y:S01]  /*42650*/  LDL.LU.64 R6, [R1+0x1a98] ;  /* 0x001a980001067983 */ /* 0x000ee20000300a00 */
[----:B------:R-:W4:Y:S01]  /*42660*/  LDL.LU.64 R8, [R1+0x1a80] ;  /* 0x001a800001087983 */ /* 0x000f220000300a00 */
[----:B------:R-:W2:Y:S03]  /*42670*/  LDL.LU.64 R10, [R1+0x1a88] ;  /* 0x001a8800010a7983 */ /* 0x000ea60000300a00 */
[----:B--2---:R-:W-:Y:S01]  /*42680*/  STL.64 [R1+0x7628], R10 ;  /* 0x0076280a01007387 */ /* 0x004fe20000100a00 */
[----:B----4-:R0:W-:Y:S03]  /*42690*/  STL.64 [R1+0x7620], R8 ;  /* 0x0076200801007387 */ /* 0x0101e60000100a00 */
[----:B0-----:R-:W2:Y:S01]  /*426a0*/  LDL.64 R8, [R1+0x20] ;  /* 0x0000200001087983 */ /* 0x001ea20000100a00 */
[----:B------:R-:W4:Y:S02]  /*426b0*/  LDL.LU.64 R22, [R1+0x76a8] ;  /* 0x0076a80001167983 */ /* 0x000f240000300a00 */
[----:B------:R-:W4:Y:S02]  /*426c0*/  LDL.LU.64 R20, [R1+0x76a0] ;  /* 0x0076a00001147983 */ /* 0x000f240000300a00 */
[----:B------:R0:W-:Y:S01]  /*426d0*/  STL.64 [R1+0xb60], R12 ;  /* 0x000b600c01007387 */ /* 0x0001e20000100a00 */
[----:B------:R4:W-:Y:S04]  /*426e0*/  STL.64 [R1+0xb68], R14 ;  /* 0x000b680e01007387 */ /* 0x0009e80000100a00 */
[----:B0-----:R-:W4:Y:S02]  /*426f0*/  LDL.LU.64 R12, [R1+0x7698] ;  /* 0x00769800010c7983 */ /* 0x001f240000300a00 */
[C---:B----4-:R-:W-:Y:S02]  /*42700*/  HMMA.16816.F32 R12, R24.reuse, R12, R20 ;  /* 0x0000000c180c723c */ /* 0x050fe40000001814 */
[----:B------:R-:W4:Y:S01]  /*42710*/  LDL.LU.64 R22, [R1+0x7690] ;  /* 0x0076900001167983 */ /* 0x000f220000300a00 */
[----:B------:R-:W4:Y:S11]  /*42720*/  LDL.LU.64 R20, [R1+0x7688] ;  /* 0x0076880001147983 */ /* 0x000f360000300a00 */
[----:B------:R-:W-:Y:S09]  /*42730*/  @!UPT UIADD3 URZ, URZ, URZ, URZ ;  /* 0x0000003f3f3ff290 */ /* 0x000ff2000fffe03f */
[----:B------:R0:W-:Y:S01]  /*42740*/  STL.64 [R1+0xb50], R12 ;  /* 0x000b500c01007387 */ /* 0x0001e20000100a00 */
[----:B------:R4:W-:Y:S03]  /*42750*/  STL.64 [R1+0xb58], R14 ;  /* 0x000b580e01007387 */ /* 0x0009e60000100a00 */
[----:B0-----:R-:W4:Y:S02]  /*42760*/  LDL.LU.64 R12, [R1+0x7680] ;  /* 0x00768000010c7983 */ /* 0x001f240000300a00 */
[C---:B----4-:R-:W-:Y:S02]  /*42770*/  HMMA.16816.F32 R12, R24.reuse, R12, R20 ;  /* 0x0000000c180c723c */ /* 0x050fe40000001814 */
[----:B------:R-:W4:Y:S11]  /*42780*/  LDL.LU.64 R20, [R1+0x7678] ;  /* 0x0076780001147983 */ /* 0x000f360000300a00 */
[----:B------:R-:W-:Y:S10]  /*42790*/  @!UPT UIADD3 URZ, URZ, URZ, URZ ;  /* 0x0000003f3f3ff290 */ /* 0x000ff4000fffe03f */
[----:B------:R0:W-:Y:S01]  /*427a0*/  STL.64 [R1+0xb40], R12 ;  /* 0x000b400c01007387 */ /* 0x0001e20000100a00 */
[----:B------:R1:W-:Y:S03]  /*427b0*/  STL.64 [R1+0xb48], R14 ;  /* 0x000b480e01007387 */ /* 0x0003e60000100a00 */
[----:B0-----:R-:W2:Y:S01]  /*427c0*/  LDL.LU.64 R12, [R1+0x1a70] ;  /* 0x001a7000010c7983 */ /* 0x001ea20000300a00 */
[----:B-1----:R-:W2:Y:S01]  /*427d0*/  LDL.LU.64 R14, [R1+0x1a78] ;  /* 0x001a7800010e7983 */ /* 0x002ea20000300a00 */
        /* <DEDUP_REMOVED lines=8> */
[----:B------:R-:W4:Y:S01]  /*42860*/  LDL.LU.64 R18, [R1+0x7658] ;  /* 0x0076580001127983 */ /* 0x000f220000300a00 */
[----:B------:R-:W4:Y:S11]  /*42870*/  LDL.LU.64 R16, [R1+0x7650] ;  /* 0x0076500001107983 */ /* 0x000f360000300a00 */
[----:B------:R-:W-:Y:S09]  /*42880*/  @!UPT UIADD3 URZ, URZ, URZ, URZ ;  /* 0x0000003f3f3ff290 */ /* 0x000ff2000fffe03f */
[----:B------:R0:W-:Y:S01]  /*42890*/  STL.64 [R1+0xb20], R20 ;  /* 0x000b201401007387 */ /* 0x0001e20000100a00 */
[----:B------:R-:W-:Y:S03]  /*428a0*/  STL.64 [R1+0xb28], R22 ;  /* 0x000b281601007387 */ /* 0x000fe60000100a00 */
[----:B0-----:R-:W4:Y:S02]  /*428b0*/  LDL.LU.64 R20, [R1+0x7648] ;  /* 0x0076480001147983 */ /* 0x001f240000300a00 */
[----:B----4-:R-:W-:Y:S02]  /*428c0*/  HMMA.16816.F32 R24, R24, R20, R16 ;  /* 0x000000141818723c */ /* 0x010fe40000001810 */
[----:B------:R-:W3:Y:S01]  /*428d0*/  LDL.LU.64 R18, [R1+0x7640] ;  /* 0x0076400001127983 */ /* 0x000ee20000300a00 */
[----:B------:R-:W3:Y:S02]  /*428e0*/  LDL.LU.64 R16, [R1+0x7638] ;  /* 0x0076380001107983 */ /* 0x000ee40000300a00 */
[----:B--2---:R-:W-:Y:S11]  /*428f0*/  IMAD.MOV.U32 R3, RZ, RZ, R9 ;  /* 0x000000ffff037224 */ /* 0x004ff600078e0009 */
[----:B------:R-:W-:Y:S07]  /*42900*/  @!UPT UIADD3 URZ, URZ, URZ, URZ ;  /* 0x0000003f3f3ff290 */ /* 0x000fee000fffe03f */
[----:B------:R0:W-:Y:S01]  /*42910*/  STL.64 [R1+0x510], R24 ;  /* 0x0005101801007387 */ /* 0x0001e20000100a00 */
[----:B------:R-:W-:Y:S03]  /*42920*/  STL.64 [R1+0x518], R26 ;  /* 0x0005181a01007387 */ /* 0x000fe60000100a00 */
[----:B0-----:R-:W2:Y:S01]  /*42930*/  LDL.64 R24, [R1+0x10] ;  /* 0x0000100001187983 */ /* 0x001ea20000100a00 */
[----:B------:R0:W-:Y:S03]  /*42940*/  STL.64 [R1+0x7550], R20 ;  /* 0x0075501401007387 */ /* 0x0001e60000100a00 */
[----:B0-----:R-:W4:Y:S01]  /*42950*/  LDL.64 R20, [R1+0x110] ;  /* 0x0001100001147983 */ /* 0x001f220000100a00 */
[C---:B---3--:R-:W-:Y:S11]  /*42960*/  HMMA.16816.F32 R4, R16.reuse, R8, R4 ;  /* 0x000000081004723c */ /* 0x048ff60000001804 */
[----:B------:R-:W-:Y:S11]  /*42970*/  @!UPT UIADD3 URZ, URZ, URZ, URZ ;  /* 0x0000003f3f3ff290 */ /* 0x000ff6000fffe03f */
[----:B------:R-:W-:Y:S01]  /*42980*/  @!UPT UIADD3 URZ, URZ, URZ, URZ ;  /* 0x0000003f3f3ff290 */ /* 0x000fe2000fffe03f */
[----:B------:R0:W-:Y:S01]  /*42990*/  STL.64 [R1+0x320], R4 ;  /* 0x0003200401007387 */ /* 0x0001e20000100a00 */
[----:B------:R1:W-:Y:S03]  /*429a0*/  STL.64 [R1+0x328], R6 ;  /* 0x0003280601007387 */ /* 0x0003e60000100a00 */
[----:B0-----:R-:W3:Y:S01]  /*429b0*/  LDL.LU.64 R4, [R1+0x7630] ;  /* 0x0076300001047983 */ /* 0x001ee20000300a00 */
[----:B-1----:R-:W-:Y:S02]  /*429c0*/  IMAD.MOV.U32 R6, RZ, RZ, R8 ;  /* 0x000000ffff067224 */ /* 0x002fe400078e0008 */
[----:B------:R-:W3:Y:S02]  /*429d0*/  LDL.LU.64 R10, [R1+0x7628] ;  /* 0x00762800010a7983 */ /* 0x000ee40000300a00 */
[----:B------:R-:W3:Y:S02]  /*429e0*/  LDL.LU.64 R8, [R1+0x7620] ;  /* 0x0076200001087983 */ /* 0x000ee40000300a00 */
[----:B--2---:R-:W-:Y:S01]  /*429f0*/  IMAD.MOV.U32 R7, RZ, RZ, R25 ;  /* 0x000000ffff077224 */ /* 0x004fe200078e0019 */
[C---:B---3--:R-:W-:Y:S11]  /*42a00*/  HMMA.16816.F32 R8, R16.reuse, R24, R8 ;  /* 0x000000181008723c */ /* 0x048ff60000001808 */
[----:B------:R-:W-:Y:S11]  /*42a10*/  @!UPT UIADD3 URZ, URZ, URZ, URZ ;  /* 0x0000003f3f3ff290 */ /* 0x000ff6000fffe03f */
[----:B------:R-:W-:Y:S01]  /*42a20*/  @!UPT UIADD3 URZ, URZ, URZ, URZ ;  /* 0x0000003f3f3ff290 */ /* 0x000fe2000fffe03f */
[----:B------:R-:W-:Y:S01]  /*42a30*/  STL.64 [R1+0x310], R8 ;  /* 0x0003100801007387 */ /* 0x000fe20000100a00 */
[----:B------:R0:W-:Y:S03]  /*42a40*/  STL.64 [R1+0x318], R10 ;  /* 0x0003180a01007387 */ /* 0x0001e60000100a00 */
[----:B0-----:R-:W2:Y:S01]  /*42a50*/  LDL.LU R11, [R1+0x7618] ;  /* 0x00761800010b7983 */ /* 0x001ea20000300800 */
[----:B------:R-:W3:Y:S02]  /*42a60*/  LDL.LU.64 R8, [R1+0x7610] ;  /* 0x0076100001087983 */ /* 0x000ee40000300a00 */
[----:B------:R-:W-:Y:S02]  /*42a70*/  IMAD.MOV.U32 R10, RZ, RZ, R24 ;  /* 0x000000ffff0a7224 */ /* 0x000fe400078e0018 */
[----:B------:R-:W2:Y:S01]  /*42a80*/  LDL.LU.64 R24, [R1+0x1a60] ;  /* 0x001a600001187983 */ /* 0x000ea20000300a00 */
[----:B------:R-:W2:Y:S02]  /*42a90*/  LDL.LU.64 R26, [R1+0x1a68] ;  /* 0x001a6800011a7983 */ /* 0x000ea40000300a00 */
[----:B------:R-:W-:Y:S02]  /*42aa0*/  STL.64 [R1+0x75f8], R6 ;  /* 0x0075f80601007387 */ /* 0x000fe40000100a00 */
[----:B------:R0:W-:Y:S02]  /*42ab0*/  STL.64 [R1+0x75f0], R4 ;  /* 0x0075f00401007387 */ /* 0x0001e40000100a00 */
[----:B0-----:R-:W2:Y:S02]  /*42ac0*/  LDL.64 R4, [R1] ;  /* 0x0000000001047983 */ /* 0x001ea40000100a00 */
[----:B--2---:R-:W-:Y:S01]  /*42ad0*/  HMMA.16816.F32 R12, R16, R4, R12 ;  /* 0x00000004100c723c */ /* 0x004fe2000000180c */
[----:B------:R-:W-:-:S02]  /*42ae0*/  IMAD.MOV.U32 R23, RZ, RZ, R4 ;  /* 0x000000ffff177224 */ /* 0x000fc400078e0004 */
[----:B------:R-:W-:Y:S11]  /*42af0*/  IMAD.MOV.U32 R22, RZ, RZ, R5 ;  /* 0x000000ffff167224 */ /* 0x000ff600078e0005 */
[----:B------:R-:W-:Y:S09]  /*42b00*/  @!UPT UIADD3 URZ, URZ, URZ, URZ ;  /* 0x0000003f3f3ff290 */ /* 0x000ff2000fffe03f */
[----:B------:R-:W-:Y:S01]  /*42b10*/  STL.64 [R1+0x300], R12 ;  /* 0x0003000c01007387 */ /* 0x000fe20000100a00 */
[----:B------:R0:W-:Y:S03]  /*42b20*/  STL.64 [R1+0x308], R14 ;  /* 0x0003080e01007387 */ /* 0x0001e60000100a00 */
[----:B0-----:R-:W2:Y:S01]  /*42b30*/  LDL.LU.64 R14, [R1+0x7608] ;  /* 0x00760800010e7983 */ /* 0x001ea20000300a00 */
[----:B------:R-:W2:Y:S02]  /*42b40*/  LDL.LU.64 R12, [R1+0x7600] ;  /* 0x00760000010c7983 */ /* 0x000ea40000300a00 */
[----:B------:R-:W-:Y:S02]  /*42b50*/  STL.64 [R1+0x7588], R22 ;  /* 0x0075881601007387 */ /* 0x000fe40000100a00 */
[----:B----4-:R0:W-:Y:S02]  /*42b60*/  STL.64 [R1+0x7580], R20 ;  /* 0x0075801401007387 */ /* 0x0101e40000100a00 */
[----:B0-----:R-:W4:Y:S04]  /*42b70*/  LDL.64 R20, [R1+0x120] ;  /* 0x0001200001147983 */ /* 0x001f280000100a00 */
[----:B----4-:R0:W-:Y:S02]  /*42b80*/  STL.64 [R1+0x7598], R20 ;  /* 0x0075981401007387 */ /* 0x0101e40000100a00 */
[----:B0-----:R-:W-:-:S02]  /*42b90*/  IMAD.MOV.U32 R20, RZ, RZ, R29 ;  /* 0x000000ffff147224 */ /* 0x001fc400078e001d */
[----:B------:R-:W-:-:S05]  /*42ba0*/  IMAD.MOV.U32 R21, RZ, RZ, R28 ;  /* 0x000000ffff157224 */ /* 0x000fca00078e001c */
[----:B------:R0:W-:Y:S04]  /*42bb0*/  STL.64 [R1+0x75b0], R20 ;  /* 0x0075b01401007387 */ /* 0x0001e80000100a00 */
[----:B0-----:R-:W4:Y:S04]  /*42bc0*/  LDL.64 R20, [R1+0x140] ;  /* 0x0001400001147983 */ /* 0x001f280000100a00 */
[----:B----4-:R2:W-:Y:S01]  /*42bd0*/  STL.64 [R1+0x75c8], R20 ;  /* 0x0075c81401007387 */ /* 0x0105e20000100a00 */
[----:B------:R-:W3:Y:S02]  /*42be0*/  LDL.LU.64 R4, [R1+0x580] ;  /* 0x0005800001047983 */ /* 0x000ee40000300a00 */
[----:B------:R-:W3:Y:S01]  /*42bf0*/  LDL.LU.64 R6, [R1+0x588] ;  /* 0x0005880001067983 */ /* 0x000ee20000300a00 */
[----:B--2---:R-:W-:Y:S11]  /*42c00*/  HMMA.16816.F32 R20, R16, R12, R24 ;  /* 0x0000000c1014723c */ /* 0x004ff60000001818 */
[----:B------:R-:W-:Y:S11]  /*42c10*/  @!UPT UIADD3 URZ, URZ, URZ, URZ ;  /* 0x0000003f3f3ff290 */ /* 0x000ff6000fffe03f */
[----:B------:R-:W-:Y:S01]  /*42c20*/  @!UPT UIADD3 URZ, URZ, URZ, URZ ;  /* 0x0000003f3f3ff290 */ /* 0x000fe2000fffe03f */
[----:B------:R0:W-:Y:S01]  /*42c30*/  STL.64 [R1+0x2f0], R20 ;  /* 0x0002f01401007387 */ /* 0x0001e20000100a00 */
[----:B------:R1:W-:Y:S03]  /*42c40*/  STL.64 [R1+0x2f8], R22 ;  /* 0x0002f81601007387 */ /* 0x0003e60000100a00 */
[----:B0-----:R-:W2:Y:S01]  /*42c50*/  LDL.LU.64 R20, [R1+0x1220] ;  /* 0x0012200001147983 */ /* 0x001ea20000300a00 */
[----:B-1----:R-:W4:Y:S03]  /*42c60*/  LDL.LU.64 R22, [R1+0x1228] ;  /* 0x0012280001167983 */ /* 0x002f260000300a00 */
[----:B----4-:R-:W-:Y:S01]  /*42c70*/  STL.64 [R1+0x75d8], R22 ;  /* 0x0075d81601007387 */ /* 0x010fe20000100a00 */
[----:B--2---:R0:W-:Y:S02]  /*42c80*/  STL.64 [R1+0x75d0], R20 ;  /* 0x0075d01401007387 */ /* 0x0041e40000100a00 */
[----:B------:R-:W2:Y:S02]  /*42c90*/  LDL.LU.64 R24, [R1+0x3a0] ;  /* 0x0003a00001187983 */ /* 0x000ea40000300a00 */
[----:B------:R-:W2:Y:S01]  /*42ca0*/  LDL.LU.64 R26, [R1+0x3a8] ;  /* 0x0003a800011a7983 */ /* 0x000ea20000300a00 */
[----:B------:R1:W-:Y:S01]  /*42cb0*/  STL.64 [R1+0x7590], R12 ;  /* 0x0075900c01007387 */ /* 0x0003e20000100a00 */
[----:B0-----:R-:W-:-:S02]  /*42cc0*/  IMAD.MOV.U32 R20, RZ, RZ, R15 ;  /* 0x000000ffff147224 */ /* 0x001fc400078e000f */
[----:B------:R-:W-:Y:S01]  /*42cd0*/  IMAD.MOV.U32 R21, RZ, RZ, R14 ;  /* 0x000000ffff157224 */ /* 0x000fe200078e000e */
[----:B-1----:R-:W4:Y:S01]  /*42ce0*/  LDL.LU.64 R12, [R1+0x11f0] ;  /* 0x0011f000010c7983 */ /* 0x002f220000300a00 */
[----:B------:R-:W2:Y:S03]  /*42cf0*/  LDL.LU.64 R14, [R1+0x11f8] ;  /* 0x0011f800010e7983 */ /* 0x000ea60000300a00 */
[----:B--2---:R-:W-:Y:S01]  /*42d00*/  STL.64 [R1+0x75a8], R14 ;  /* 0x0075a80e01007387 */ /* 0x004fe20000100a00 */
[----:B----4-:R0:W-:Y:S03]  /*42d10*/  STL.64 [R1+0x75a0], R12 ;  /* 0x0075a00c01007387 */ /* 0x0101e60000100a00 */
[----:B0-----:R-:W2:Y:S01]  /*42d20*/  LDL.LU.64 R12, [R1+0x1200] ;  /* 0x00120000010c7983 */ /* 0x001ea20000300a00 */
[----:B------:R-:W4:Y:S01]  /*42d30*/  LDL.LU.64 R14, [R1+0x1208] ;  /* 0x00120800010e7983 */ /* 0x000f220000300a00 */
[C---:B---3--:R-:W-:Y:S02]  /*42d40*/  HMMA.16816.F32 R4, R16.reuse, R8, R4 ;  /* 0x000000081004723c */ /* 0x048fe40000001804 */
[----:B----4-:R-:W-:Y:S01]  /*42d50*/  STL.64 [R1+0x75c0], R14 ;  /* 0x0075c00e01007387 */ /* 0x010fe20000100a00 */
[----:B--2---:R0:W-:Y:S03]  /*42d60*/  STL.64 [R1+0x75b8], R12 ;  /* 0x0075b80c01007387 */ /* 0x0041e60000100a00 */
[----:B0-----:R-:W2:Y:S01]  /*42d70*/  LDL.LU.64 R12, [R1+0x1210] ;  /* 0x00121000010c7983 */ /* 0x001ea20000300a00 */
[----:B------:R-:W3:Y:S03]  /*42d80*/  LDL.LU.64 R14, [R1+0x1218] ;  /* 0x00121800010e7983 */ /* 0x000ee60000300a00 */
[----:B---3--:R-:W-:Y:S01]  /*42d90*/  STL.64 [R1+0x75e8], R14 ;  /* 0x0075e80e01007387 */ /* 0x008fe20000100a00 */
[----:B--2---:R0:W-:Y:S03]  /*42da0*/  STL.64 [R1+0x75e0], R12 ;  /* 0x0075e00c01007387 */ /* 0x0041e60000100a00 */
[----:B0-----:R-:W2:Y:S01]  /*42db0*/  LDL.LU.64 R12, [R1+0x1230] ;  /* 0x00123000010c7983 */ /* 0x001ea20000300a00 */
[----:B------:R-:W2:Y:S08]  /*42dc0*/  LDL.LU.64 R14, [R1+0x1238] ;  /* 0x00123800010e7983 */ /* 0x000eb00000300a00 */
[----:B------:R-:W-:Y:S02]  /*42dd0*/  STL.64 [R1+0x2e0], R4 ;  /* 0x0002e00401007387 */ /* 0x000fe40000100a00 */
[----:B------:R0:W-:Y:S02]  /*42de0*/  STL.64 [R1+0x2e8], R6 ;  /* 0x0002e80601007387 */ /* 0x0001e40000100a00 */
[----:B0-----:R-:W3:Y:S01]  /*42df0*/  LDL.LU.64 R6, [R1+0x75f8] ;  /* 0x0075f80001067983 */ /* 0x001ee20000300a00 */
[----:B------:R-:W4:Y:S02]  /*42e00*/  LDL.LU.64 R4, [R1+0x75f0] ;  /* 0x0075f00001047983 */ /* 0x000f240000300a00 */
[C---:B----4-:R-:W-:Y:S11]  /*42e10*/  HMMA.16816.F32 R24, R16.reuse, R4, R24 ;  /* 0x000000041018723c */ /* 0x050ff60000001818 */
[----:B------:R-:W-:Y:S11]  /*42e20*/  @!UPT UIADD3 URZ, URZ, URZ, URZ ;  /* 0x0000003f3f3ff290 */ /* 0x000ff6000fffe03f */
[----:B------:R-:W-:Y:S01]  /*42e30*/  @!UPT UIADD3 URZ, URZ, URZ, URZ ;  /* 0x0000003f3f3ff290 */ /* 0x000fe2000fffe03f */
[----:B------:R-:W-:Y:S01]  /*42e40*/  STL.64 [R1+0x2d0], R24 ;  /* 0x0002d01801007387 */ /* 0x000fe20000100a00 */
[----:B------:R-:W-:Y:S02]  /*42e50*/  STL.64 [R1+0x2d8], R26 ;  /* 0x0002d81a01007387 */ /* 0x000fe40000100a00 */
[----:B------:R-:W0:Y:S01]  /*42e60*/  LDSM.16.MT88.4 R24, [R11+0x80] ;  /* 0x000080000b18783b */ /* 0x000e220000004200 */
[----:B--2---:R-:W-:Y:S01]  /*42e70*/  HMMA.16816.F32 R20, R16, R20, R12 ;  /* 0x000000141014723c */ /* 0x004fe2000000180c */
[----:B0-----:R-:W-:Y:S02]  /*42e80*/  STL.64 [R1+0x7428], R26 ;  /* 0x0074281a01007387 */ /* 0x001fe40000100a00 */
[----:B------:R-:W-:Y:S02]  /*42e90*/  STL.64 [R1+0x7420], R24 ;  /* 0x0074201801007387 */ /* 0x000fe40000100a00 */
[----:B------:R-:W2:Y:S02]  /*42ea0*/  LDL.LU.64 R14, [R1+0x75e8] ;  /* 0x0075e800010e7983 */ /* 0x000ea40000300a00 */
[----:B------:R-:W2:Y:S11]  /*42eb0*/  LDL.LU.64 R12, [R1+0x75e0] ;  /* 0x0075e000010c7983 */ /* 0x000eb60000300a00 */
[----:B------:R-:W-:Y:S05]  /*42ec0*/  @!UPT UIADD3 URZ, URZ, URZ, URZ ;  /* 0x0000003f3f3ff290 */ /* 0x000fea000fffe03f */
[----:B------:R-:W-:Y:S01]  /*42ed0*/  STL.64 [R1+0x9f0], R20 ;  /* 0x0009f01401007387 */ /* 0x000fe20000100a00 */
[----:B------:R0:W-:Y:S03]  /*42ee0*/  STL.64 [R1+0x9f8], R22 ;  /* 0x0009f81601007387 */ /* 0x0001e60000100a00 */
[----:B0-----:R-:W4:Y:S01]  /*42ef0*/  LDL.LU.64 R22, [R1+0x75d8] ;  /* 0x0075d80001167983 */ /* 0x001f220000300a00 */
[----:B------:R-:W4:Y:S02]  /*42f00*/  LDL.LU.64 R20, [R1+0x75d0] ;  /* 0x0075d00001147983 */ /* 0x000f240000300a00 */
[----:B------:R-:W-:Y:S02]  /*42f10*/  IMAD.MOV.U32 R24, RZ, RZ, R2 ;  /* 0x000000ffff187224 */ /* 0x000fe400078e0002 */
[----:B------:R-:W-:-:S07]  /*42f20*/  IMAD.MOV.U32 R25, RZ, RZ, R0 ;  /* 0x000000ffff197224 */ /* 0x000fce00078e0000 */
[C---:B----4-:R-:W-:Y:S11]  /*42f30*/  HMMA.16816.F32 R20, R16.reuse, R24, R20 ;  /* 0x000000181014723c */ /* 0x050ff60000001814 */
[----:B------:R-:W-:Y:S11]  /*42f40*/  @!UPT UIADD3 URZ, URZ, URZ, URZ ;  /* 0x0000003f3f3ff290 */ /* 0x000ff6000fffe03f */
[----:B------:R-:W-:Y:S01]  /*42f50*/  @!UPT UIADD3 URZ, URZ, URZ, URZ ;  /* 0x0000003f3f3ff290 */ /* 0x000fe2000fffe03f */
        /* <DEDUP_REMOVED lines=11> */
[----:B------:R-:W2:Y:S02]  /*43010*/  LDL.LU.64 R20, [R1+0x75b0] ;  /* 0x0075b00001147983 */ /* 0x000ea40000300a00 */
[----:B------:R-:W-:Y:S01]  /*43020*/  STL [R1+0x74d4], R0 ;  /* 0x0074d40001007387 */ /* 0x000fe20000100800 */
[----:B------:R-:W-:Y:S01]  /*43030*/  STL [R1+0x74d0], R2 ;  /* 0x0074d00201007387 */ /* 0x000fe20000100800 */
[C---:B--2---:R-:W-:Y:S03]  /*43040*/  HMMA.16816.F32 R20, R16.reuse, R20, R12 ;  /* 0x000000141014723c */ /* 0x044fe6000000180c */
[----:B------:R-:W2:Y:S01]  /*43050*/  LDL.LU.64 R14, [R1+0x75a8] ;  /* 0x0075a800010e7983 */ /* 0x000ea20000300a00 */
[----:B------:R-:W2:Y:S11]  /*43060*/  LDL.LU.64 R12, [R1+0x75a0] ;  /* 0x0075a000010c7983 */ /* 0x000eb60000300a00 */
[----:B------:R-:W-:Y:S08]  /*43070*/  @!UPT UIADD3 URZ, URZ, URZ, URZ ;  /* 0x0000003f3f3ff290 */ /* 0x000ff0000fffe03f */
[----:B------:R0:W-:Y:S01]  /*43080*/  STL.64 [R1+0x9c0], R20 ;  /* 0x0009c01401007387 */ /* 0x0001e20000100a00 */
[----:B------:R-:W-:Y:S03]  /*43090*/  STL.64 [R1+0x9c8], R22 ;  /* 0x0009c81601007387 */ /* 0x000fe60000100a00 */
[----:B0-----:R-:W2:Y:S02]  /*430a0*/  LDL.LU.64 R20, [R1+0x7598] ;  /* 0x0075980001147983 */ /* 0x001ea40000300a00 */
[----:B--2---:R-:W-:Y:S11]  /*430b0*/  HMMA.16816.F32 R12, R16, R20, R12 ;  /* 0x00000014100c723c */ /* 0x004ff6000000180c */
[----:B------:R-:W-:Y:S11]  /*430c0*/  @!UPT UIADD3 URZ, URZ, URZ, URZ ;  /* 0x0000003f3f3ff290 */ /* 0x000ff6000fffe03f */
[----:B------:R-:W-:Y:S01]  /*430d0*/  @!UPT UIADD3 URZ, URZ, URZ, URZ ;  /* 0x0000003f3f3ff290 */ /* 0x000fe2000fffe03f */
[----:B------:R0:W-:Y:S01]  /*430e0*/  STL.64 [R1+0x9b0], R12 ;  /* 0x0009b00c01007387 */ /* 0x0001e20000100a00 */
[----:B------:R1:W-:Y:S03]  /*430f0*/  STL.64 [R1+0x9b8], R14 ;  /* 0x0009b80e01007387 */ /* 0x0003e60000100a00 */
[----:B0-----:R-:W2:Y:S01]  /*43100*/  LDL.LU.64 R12, [R1+0x7590] ;  /* 0x00759000010c7983 */ /* 0x001ea20000300a00 */
[----:B------:R-:W4:Y:S02]  /*43110*/  LDL.LU.64 R22, [R1+0x7588] ;  /* 0x0075880001167983 */ /* 0x000f240000300a00 */
[----:B-1----:R-:W-:Y:S02]  /*43120*/  IMAD.MOV.U32 R15, RZ, RZ, R20 ;  /* 0x000000ffff0f7224 */ /* 0x002fe400078e0014 */
[----:B------:R-:W-:Y:S02]  /*43130*/  IMAD.MOV.U32 R14, RZ, RZ, R21 ;  /* 0x000000ffff0e7224 */ /* 0x000fe400078e0015 */
[----:B------:R-:W3:Y:S03]  /*43140*/  LDL.LU.64 R20, [R1+0x7580] ;  /* 0x0075800001147983 */ /* 0x000ee60000300a00 */
[----:B------:R-:W-:Y:S01]  /*43150*/  STL.64 [R1+0x74f0], R14 ;  /* 0x0074f00e01007387 */ /* 0x000fe20000100a00 */
[----:B--2---:R4:W-:Y:S02]  /*43160*/  STL.64 [R1+0x74e8], R12 ;  /* 0x0074e80c01007387 */ /* 0x0049e40000100a00 */
[----:B----4-:R-:W-:-:S02]  /*43170*/  IMAD.MOV.U32 R12, RZ, RZ, R23 ;  /* 0x000000ffff0c7224 */ /* 0x010fc400078e0017 */
[----:B------:R-:W-:-:S05]  /*43180*/  IMAD.MOV.U32 R13, RZ, RZ, R22 ;  /* 0x000000ffff0d7224 */ /* 0x000fca00078e0016 */
[----:B------:R0:W-:Y:S02]  /*43190*/  STL.64 [R1+0x7508], R12 ;  /* 0x0075080c01007387 */ /* 0x0001e40000100a00 */
[----:B0-----:R-:W-:Y:S02]  /*431a0*/  IMAD.MOV.U32 R12, RZ, RZ, R10 ;  /* 0x000000ffff0c7224 */ /* 0x001fe400078e000a */
[----:B---3--:R-:W-:-:S05]  /*431b0*/  IMAD.MOV.U32 R13, RZ, RZ, R7 ;  /* 0x000000ffff0d7224 */ /* 0x008fca00078e0007 */
[----:B------:R0:W-:Y:S04]  /*431c0*/  STL.64 [R1+0x7520], R12 ;  /* 0x0075200c01007387 */ /* 0x0001e80000100a00 */
[----:B0-----:R-:W2:Y:S01]  /*431d0*/  LDL.LU.64 R12, [R1+0x11e0] ;  /* 0x0011e000010c7983 */ /* 0x001ea20000300a00 */
[----:B------:R-:W2:Y:S02]  /*431e0*/  LDL.LU.64 R14, [R1+0x11e8] ;  /* 0x0011e800010e7983 */ /* 0x000ea40000300a00 */
[----:B------:R-:W-:Y:S02]  /*431f0*/  IMAD.MOV.U32 R27, RZ, RZ, R20 ;  /* 0x000000ffff1b7224 */ /* 0x000fe400078e0014 */
[----:B------:R-:W-:Y:S01]  /*43200*/  IMAD.MOV.U32 R26, RZ, RZ, R21 ;  /* 0x000000ffff1a7224 */ /* 0x000fe200078e0015 */
[C---:B--2---:R-:W-:Y:S11]  /*43210*/  HMMA.16816.F32 R12, R16.reuse, R20, R12 ;  /* 0x00000014100c723c */ /* 0x044ff6000000180c */
[----:B------:R-:W-:Y:S11]  /*43220*/  @!UPT UIADD3 URZ, URZ, URZ, URZ ;  /* 0x0000003f3f3ff290 */ /* 0x000ff6000fffe03f */
[----:B------:R-:W-:Y:S01]  /*43230*/  @!UPT UIADD3 URZ, URZ, URZ, URZ ;  /* 0x0000003f3f3ff290 */ /* 0x000fe2000fffe03f */
[----:B------:R0:W-:Y:S01]  /*43240*/  STL.64 [R1+0x9a0], R12 ;  /* 0x0009a00c01007387 */ /* 0x0001e20000100a00 */
[----:B------:R-:W-:Y:S02]  /*43250*/  STL.64 [R1+0x9a8], R14 ;  /* 0x0009a80e01007387 */ /* 0x000fe40000100a00 */
[----:B------:R-:W2:Y:S02]  /*43260*/  LDL.64 R20, [R1+0xe0] ;  /* 0x0000e00001147983 */ /* 0x000ea40000100a00 */
[----:B0-----:R-:W-:Y:S02]  /*43270*/  IMAD.MOV.U32 R12, RZ, RZ, R6 ;  /* 0x000000ffff0c7224 */ /* 0x001fe400078e0006 */
[----:B------:R-:W-:Y:S01]  /*43280*/  IMAD.MOV.U32 R13, RZ, RZ, R3 ;  /* 0x000000ffff0d7224 */ /* 0x000fe200078e0003 */
[----:B--2---:R0:W-:Y:S04]  /*43290*/  STL.64 [R1+0x7568], R20 ;  /* 0x0075681401007387 */ /* 0x0041e80000100a00 */
[----:B0-----:R-:W2:Y:S01]  /*432a0*/  LDL.64 R20, [R1+0xf0] ;  /* 0x0000f00001147983 */ /* 0x001ea20000100a00 */
[----:B------:R0:W-:Y:S03]  /*432b0*/  STL.64 [R1+0x7548], R12 ;  /* 0x0075480c01007387 */ /* 0x0001e60000100a00 */
[----:B0-----:R-:W3:Y:S01]  /*432c0*/  LDL.64 R12, [R1+0x100] ;  /* 0x00010000010c7983 */ /* 0x001ee20000100a00 */
[----:B------:R-:W-:Y:S02]  /*432d0*/  STL.64 [R1+0x74c8], R26 ;  /* 0x0074c81a01007387 */ /* 0x000fe40000100a00 */
[----:B------:R0:W-:Y:S02]  /*432e0*/  STL.64 [R1+0x74c0], R24 ;  /* 0x0074c01801007387 */ /* 0x0001e40000100a00 */
[----:B0-----:R-:W3:Y:S01]  /*432f0*/  LDL.LU.64 R24, [R1+0x11d0] ;  /* 0x0011d00001187983 */ /* 0x001ee20000300a00 */
[----:B------:R-:W3:Y:S02]  /*43300*/  LDL.LU.64 R26, [R1+0x11d8] ;  /* 0x0011d800011a7983 */ /* 0x000ee40000300a00 */
[C---:B---3--:R-:W-:Y:S01]  /*43310*/  HMMA.16816.F32 R24, R16.reuse, R12, R24 ;  /* 0x0000000c1018723c */ /* 0x048fe20000001818 */
[----:B------:R-:W-:Y:S11]  /*43320*/  IMAD.MOV.U32 R7, RZ, RZ, R13 ;  /* 0x000000ffff077224 */ /* 0x000ff600078e000d */
[----:B------:R-:W-:Y:S11]  /*43330*/  @!UPT UIADD3 URZ, URZ, URZ, URZ ;  /* 0x0000003f3f3ff290 */ /* 0x000ff6000fffe03f */
[----:B------:R-:W-:Y:S01]  /*43340*/  STL.64 [R1+0x990], R24 ;  /* 0x0009901801007387 */ /* 0x000fe20000100a00 */
[----:B------:R-:W-:Y:S02]  /*43350*/  STL.64 [R1+0x998], R26 ;  /* 0x0009981a01007387 */ /* 0x000fe40000100a00 */
[----:B------:R-:W-:Y:S02]  /*43360*/  STL [R1+0x7560], R7 ;  /* 0x0075600701007387 */ /* 0x000fe40000100800 */
[----:B------:R0:W-:Y:S02]  /*43370*/  STL.64 [R1+0x7558], R4 ;  /* 0x0075580401007387 */ /* 0x0001e40000100a00 */
[----:B0-----:R-:W3:Y:S01]  /*43380*/  LDL.LU.64 R4, [R1+0x11b0] ;  /* 0x0011b00001047983 */ /* 0x001ee20000300a00 */
[----:B------:R-:W4:Y:S02]  /*43390*/  LDL.LU.64 R6, [R1+0x11b8] ;  /* 0x0011b80001067983 */ /* 0x000f240000300a00 */
[----:B------:R-:W-:Y:S01]  /*433a0*/  IMAD.MOV.U32 R10, RZ, RZ, R12 ;  /* 0x000000ffff0a7224 */ /* 0x000fe200078e000c */
[----:B----4-:R-:W-:Y:S01]  /*433b0*/  STL.64 [R1+0x7578], R6 ;  /* 0x0075780601007387 */ /* 0x010fe20000100a00 */
[----:B---3--:R0:W-:Y:S03]  /*433c0*/  STL.64 [R1+0x7570], R4 ;  /* 0x0075700401007387 */ /* 0x0081e60000100a00 */
[----:B0-----:R-:W2:Y:S01]  /*433d0*/  LDL.LU.64 R4, [R1+0x11c0] ;  /* 0x0011c00001047983 */ /* 0x001ea20000300a00 */
[----:B------:R-:W2:Y:S02]  /*433e0*/  LDL.LU.64 R6, [R1+0x11c8] ;  /* 0x0011c80001067983 */ /* 0x000ea40000300a00 */
[----:B------:R-:W3:Y:S02]  /*433f0*/  LDL.LU.64 R12, [R1+0x390] ;  /* 0x00039000010c7983 */ /* 0x000ee40000300a00 */
[----:B------:R-:W3:Y:S01]  /*43400*/  LDL.LU.64 R14, [R1+0x398] ;  /* 0x00039800010e7983 */ /* 0x000ee20000300a00 */
[----:B------:R-:W-:Y:S01]  /*43410*/  STL.64 [R1+0x74e0], R10 ;  /* 0x0074e00a01007387 */ /* 0x000fe20000100a00 */
[----:B------:R0:W-:Y:S03]  /*43420*/  STL.64 [R1+0x74d8], R8 ;  /* 0x0074d80801007387 */ /* 0x0001e60000100a00 */
[----:B0-----:R-:W4:Y:S01]  /*43430*/  LDL.LU.64 R8, [R1+0x1d20] ;  /* 0x001d200001087983 */ /* 0x001f220000300a00 */
[----:B------:R-:W2:Y:S03]  /*43440*/  LDL.LU.64 R10, [R1+0x1d28] ;  /* 0x001d2800010a7983 */ /* 0x000ea60000300a00 */
[----:B--2---:R-:W-:Y:S01]  /*43450*/  STL.64 [R1+0x7500], R10 ;  /* 0x0075000a01007387 */ /* 0x004fe20000100a00 */
[----:B----4-:R0:W-:Y:S03]  /*43460*/  STL.64 [R1+0x74f8], R8 ;  /* 0x0074f80801007387 */ /* 0x0101e60000100a00 */
[----:B0-----:R-:W2:Y:S01]  /*43470*/  LDL.LU.64 R8, [R1+0x1d30] ;  /* 0x001d300001087983 */ /* 0x001ea20000300a00 */
[----:B------:R-:W4:Y:S01]  /*43480*/  LDL.LU.64 R10, [R1+0x1d38] ;  /* 0x001d3800010a7983 */ /* 0x000f220000300a00 */
[----:B------:R-:W-:Y:S02]  /*43490*/  HMMA.16816.F32 R4, R16, R20, R4 ;  /* 0x000000141004723c */ /* 0x000fe40000001804 */
[----:B----4-:R-:W-:Y:S01]  /*434a0*/  STL.64 [R1+0x7518], R10 ;  /* 0x0075180a01007387 */ /* 0x010fe20000100a00 */
[----:B--2---:R0:W-:Y:S03]  /*434b0*/  STL.64 [R1+0x7510], R8 ;  /* 0x0075100801007387 */ /* 0x0041e60000100a00 */
[----:B0-----:R-:W2:Y:S01]  /*434c0*/  LDL.LU.64 R8, [R1+0x1d40] ;  /* 0x001d400001087983 */ /* 0x001ea20000300a00 */
[----:B------:R-:W4:Y:S02]  /*434d0*/  LDL.LU.64 R10, [R1+0x1d48] ;  /* 0x001d4800010a7983 */ /* 0x000f240000300a00 */
[----:B------:R-:W-:-:S02]  /*434e0*/  IMAD.MOV.U32 R29, RZ, RZ, R20 ;  /* 0x000000ffff1d7224 */ /* 0x000fc400078e0014 */
[----:B------:R-:W-:Y:S01]  /*434f0*/  IMAD.MOV.U32 R28, RZ, RZ, R21 ;  /* 0x000000ffff1c7224 */ /* 0x000fe200078e0015 */
[----:B----4-:R-:W-:Y:S01]  /*43500*/  STL.64 [R1+0x7530], R10 ;  /* 0x0075300a01007387 */ /* 0x010fe20000100a00 */
[----:B--2---:R0:W-:Y:S03]  /*43510*/  STL.64 [R1+0x7528], R8 ;  /* 0x0075280801007387 */ /* 0x0041e60000100a00 */
[----:B0-----:R-:W2:Y:S01]  /*43520*/  LDL.LU.64 R8, [R1+0x1d50] ;  /* 0x001d500001087983 */ /* 0x001ea20000300a00 */
[----:B------:R-:W2:Y:S02]  /*43530*/  LDL.LU.64 R10, [R1+0x1d58] ;  /* 0x001d5800010a7983 */ /* 0x000ea40000300a00 */
[----:B------:R-:W4:Y:S02]  /*43540*/  LDL.LU.64 R24, [R1+0x1930] ;  /* 0x0019300001187983 */ /* 0x000f240000300a00 */
[----:B------:R-:W4:Y:S02]  /*43550*/  LDL.LU.64 R26, [R1+0x1938] ;  /* 0x00193800011a7983 */ /* 0x000f240000300a00 */
[----:B------:R-:W-:Y:S01]  /*43560*/  STL.64 [R1+0x980], R4 ;  /* 0x0009800401007387 */ /* 0x000fe20000100a00 */
[----:B------:R0:W-:Y:S03]  /*43570*/  STL.64 [R1+0x988], R6 ;  /* 0x0009880601007387 */ /* 0x0001e60000100a00 */
[----:B0-----:R-:W2:Y:S01]  /*43580*/  LDL.LU.64 R6, [R1+0x7578] ;  /* 0x0075780001067983 */ /* 0x001ea20000300a00 */
[----:B------:R-:W2:Y:S02]  /*43590*/  LDL.LU.64 R4, [R1+0x7570] ;  /* 0x0075700001047983 */ /* 0x000ea40000300a00 */
[----:B------:R-:W2:Y:S02]  /*435a0*/  LDL.LU.64 R20, [R1+0x7568] ;  /* 0x0075680001147983 */ /* 0x000ea40000300a00 */
[----:B--2---:R-:W-:Y:S01]  /*435b0*/  HMMA.16816.F32 R4, R16, R20, R4 ;  /* 0x000000141004723c */ /* 0x004fe20000001804 */
[----:B------:R-:W-:-:S02]  /*435c0*/  IMAD.MOV.U32 R0, RZ, RZ, R20 ;  /* 0x000000ffff007224 */ /* 0x000fc400078e0014 */
[----:B------:R-:W-:Y:S11]  /*435d0*/  IMAD.MOV.U32 R2, RZ, RZ, R21 ;  /* 0x000000ffff027224 */ /* 0x000ff600078e0015 */
[----:B------:R-:W-:Y:S09]  /*435e0*/  @!UPT UIADD3 URZ, URZ, URZ, URZ ;  /* 0x0000003f3f3ff290 */ /* 0x000ff2000fffe03f */
[----:B------:R-:W-:Y:S01]  /*435f0*/  STL.64 [R1+0x970], R4 ;  /* 0x0009700401007387 */ /* 0x000fe20000100a00 */
[----:B------:R0:W-:Y:S03]  /*43600*/  STL.64 [R1+0x978], R6 ;  /* 0x0009780601007387 */ /* 0x0001e60000100a00 */
[----:B0-----:R-:W2:Y:S01]  /*43610*/  LDL.LU R7, [R1+0x7560] ;  /* 0x0075600001077983 */ /* 0x001ea20000300800 */
[----:B------:R-:W4:Y:S02]  /*43620*/  LDL.LU.64 R4, [R1+0x7558] ;  /* 0x0075580001047983 */ /* 0x000f240000300a00 */
[----:B------:R-:W3:Y:S02]  /*43630*/  LDL.LU.64 R20, [R1+0x7550] ;  /* 0x0075500001147983 */ /* 0x000ee40000300a00 */
[----:B---3--:R-:W-:Y:S01]  /*43640*/  HMMA.16816.F32 R16, R16, R20, R12 ;  /* 0x000000141010723c */ /* 0x008fe2000000180c */
[----:B------:R-:W3:Y:S01]  /*43650*/  LDL.LU.64 R12, [R1+0x7548] ;  /* 0x00754800010c7983 */ /* 0x000ee20000300a00 */
[----:B------:R-:W-:-:S02]  /*43660*/  IMAD.MOV.U32 R6, RZ, RZ, R20 ;  /* 0x000000ffff067224 */ /* 0x000fc400078e0014 */
[----:B------:R-:W-:Y:S11]  /*43670*/  IMAD.MOV.U32 R3, RZ, RZ, R21 ;  /* 0x000000ffff037224 */ /* 0x000ff600078e0015 */
[----:B------:R-:W-:Y:S08]  /*43680*/  @!UPT UIADD3 URZ, URZ, URZ, URZ ;  /* 0x0000003f3f3ff290 */ /* 0x000ff0000fffe03f */
[----:B------:R0:W-:Y:S01]  /*43690*/  STL.64 [R1+0x2c0], R16 ;  /* 0x0002c01001007387 */ /* 0x0001e20000100a00 */
[----:B------:R1:W-:Y:S02]  /*436a0*/  STL.64 [R1+0x2c8], R18 ;  /* 0x0002c81201007387 */ /* 0x0003e40000100a00 */
[----:B------:R-:W3:Y:S02]  /*436b0*/  LDL.LU.64 R22, [R1+0x7540] ;  /* 0x0075400001167983 */ /* 0x000ee40000300a00 */
[----:B------:R-:W3:Y:S01]  /*436c0*/  LDL.LU.64 R20, [R1+0x7538] ;  /* 0x0075380001147983 */ /* 0x000ee20000300a00 */
[----:B0-----:R-:W2:Y:S01]  /*436d0*/  LDL.LU.64 R16, [R1+0x1970] ;  /* 0x0019700001107983 */ /* 0x001ea20000300a00 */
[----:B-1----:R-:W2:Y:S01]  /*436e0*/  LDL.LU.64 R18, [R1+0x1978] ;  /* 0x0019780001127983 */ /* 0x002ea20000300a00 */
        /* <DEDUP_REMOVED lines=21> */
[----:B------:R-:W3:Y:S02]  /*43840*/  LDL.LU.64 R12, [R1+0x74e8] ;  /* 0x0074e800010c7983 */ /* 0x000ee40000300a00 */
[C---:B---3--:R-:W-:Y:S11]  /*43850*/  HMMA.16816.F32 R8, R20.reuse, R12, R8 ;  /* 0x0000000c1408723c */ /* 0x048ff60000001808 */
[----:B------:R-:W-:Y:S11]  /*43860*/  @!UPT UIADD3 URZ, URZ, URZ, URZ ;  /* 0x0000003f3f3ff290 */ /* 0x000ff6000fffe03f */
[----:B------:R-:W-:Y:S01]  /*43870*/  @!UPT UIADD3 URZ, URZ, URZ, URZ ;  /* 0x0000003f3f3ff290 */ /* 0x000fe2000fffe03f */
[----:B------:R-:W-:Y:S01]  /*43880*/  STL.64 [R1+0x810], R8 ;  /* 0x0008100801007387 */ /* 0x000fe20000100a00 */
[----:B------:R0:W-:Y:S03]  /*43890*/  STL.64 [R1+0x818], R10 ;  /* 0x0008180a01007387 */ /* 0x0001e60000100a00 */
[----:B0-----:R-:W3:Y:S01]  /*438a0*/  LDL.LU.64 R10, [R1+0x74e0] ;  /* 0x0074e000010a7983 */ /* 0x001ee20000300a00 */
[----:B------:R-:W2:Y:S02]  /*438b0*/  LDL.LU.64 R8, [R1+0x74d8] ;  /* 0x0074d80001087983 */ /* 0x000ea40000300a00 */
[----:B------:R-:W-:Y:S01]  /*438c0*/  STL.64 [R1+0x73e8], R12 ;  /* 0x0073e80c01007387 */ /* 0x000fe20000100a00 */
[C---:B--2---:R-:W-:Y:S11]  /*438d0*/  HMMA.16816.F32 R16, R20.reuse, R8, R16 ;  /* 0x000000081410723c */ /* 0x044ff60000001810 */
[----:B------:R-:W-:Y:S11]  /*438e0*/  @!UPT UIADD3 URZ, URZ, URZ, URZ ;  /* 0x0000003f3f3ff290 */ /* 0x000ff6000fffe03f */
[----:B------:R-:W-:Y:S01]  /*438f0*/  @!UPT UIADD3 URZ, URZ, URZ, URZ ;  /* 0x0000003f3f3ff290 */ /* 0x000fe2000fffe03f */
[----:B------:R-:W-:Y:S01]  /*43900*/  STL.64 [R1+0x800], R16 ;  /* 0x0008001001007387 */ /* 0x000fe20000100a00 */
[----:B------:R4:W-:Y:S02]  /*43910*/  STL.64 [R1+0x808], R18 ;  /* 0x0008081201007387 */ /* 0x0009e40000100a00 */
[----:B----4-:R-:W-:Y:S01]  /*43920*/  HMMA.16816.F32 R16, R20, R4, R24 ;  /* 0x000000041410723c */ /* 0x010fe20000001818 */
[----:B------:R-:W2:Y:S01]  /*43930*/  LDL.LU.64 R24, [R1+0x1960] ;  /* 0x0019600001187983 */ /* 0x000ea20000300a00 */
[----:B------:R-:W2:Y:S11]  /*43940*/  LDL.LU.64 R26, [R1+0x1968] ;  /* 0x00196800011a7983 */ /* 0x000eb60000300a00 */
[----:B------:R-:W-:Y:S10]  /*43950*/  @!UPT UIADD3 URZ, URZ, URZ, URZ ;  /* 0x0000003f3f3ff290 */ /* 0x000ff4000fffe03f */
[----:B------:R-:W-:Y:S01]  /*43960*/  STL.64 [R1+0x7f0], R16 ;  /* 0x0007f01001007387 */ /* 0x000fe20000100a00 */
[----:B------:R-:W-:Y:S02]  /*43970*/  STL.64 [R1+0x7f8], R18 ;  /* 0x0007f81201007387 */ /* 0x000fe40000100a00 */
[----:B------:R-:W-:Y:S02]  /*43980*/  STL.64 [R1+0x7400], R4 ;  /* 0x0074000401007387 */ /* 0x000fe40000100a00 */
[----:B------:R-:W4:Y:S01]  /*43990*/  LDL.64 R12, [R1] ;  /* 0x00000000010c7983 */ /* 0x000f220000100a00 */
[----:B---3--:R-:W0:Y:S04]  /*439a0*/  LDSM.16.MT88.4 R16, [R11+0x100] ;  /* 0x000100000b10783b */ /* 0x008e280000004200 */
[----:B----4-:R1:W-:Y:S04]  /*439b0*/  STL.64 [R1+0x7408], R12 ;  /* 0x0074080c01007387 */ /* 0x0103e80000100a00 */
[----:B-1----:R-:W3:Y:S04]  /*439c0*/  LDL.64 R12, [R1+0x20] ;  /* 0x00002000010c7983 */ /* 0x002ee80000100a00 */
[----:B---3--:R1:W-:Y:S02]  /*439d0*/  STL.64 [R1+0x7430], R12 ;  /* 0x0074300c01007387 */ /* 0x0083e40000100a00 */
[----:B-1----:R-:W-:-:S02]  /*439e0*/  IMAD.MOV.U32 R12, RZ, RZ, R0 ;  /* 0x000000ffff0c7224 */ /* 0x002fc400078e0000 */
[----:B------:R-:W-:Y:S01]  /*439f0*/  IMAD.MOV.U32 R13, RZ, RZ, R2 ;  /* 0x000000ffff0d7224 */ /* 0x000fe200078e0002 */
[----:B------:R-:W3:Y:S01]  /*43a00*/  LDL.LU R0, [R1+0x74d4] ;  /* 0x0074d40001007983 */ /* 0x000ee20000300800 */
[----:B------:R-:W4:Y:S03]  /*43a10*/  LDL.LU R2, [R1+0x74d0] ;  /* 0x0074d00001027983 */ /* 0x000f260000300800 */
[----:B------:R1:W-:Y:S02]  /*43a20*/  STL.64 [R1+0x7440], R12 ;  /* 0x0074400c01007387 */ /* 0x0003e40000100a00 */
[----:B-1----:R-:W-:Y:S02]  /*43a30*/  IMAD.MOV.U32 R12, RZ, RZ, R29 ;  /* 0x000000ffff0c7224 */ /* 0x002fe400078e001d */
[----:B------:R-:W-:-:S05]  /*43a40*/  IMAD.MOV.U32 R13, RZ, RZ, R28 ;  /* 0x000000ffff0d7224 */ /* 0x000fca00078e001c */
[----:B------:R1:W-:Y:S02]  /*43a50*/  STL.64 [R1+0x7458], R12 ;  /* 0x0074580c01007387 */ /* 0x0003e40000100a00 */
[----:B-1----:R-:W-:Y:S02]  /*43a60*/  IMAD.MOV.U32 R12, RZ, RZ, R10 ;  /* 0x000000ffff0c7224 */ /* 0x002fe400078e000a */
[----:B------:R-:W-:-:S05]  /*43a70*/  IMAD.MOV.U32 R13, RZ, RZ, R7 ;  /* 0x000000ffff0d7224 */ /* 0x000fca00078e0007 */
[----:B------:R-:W-:Y:S01]  /*43a80*/  STL.64 [R1+0x7470], R12 ;  /* 0x0074700c01007387 */ /* 0x000fe20000100a00 */
[----:B0-----:R-:W-:Y:S02]  /*43a90*/  STL.64 [R1+0x7348], R18 ;  /* 0x0073481201007387 */ /* 0x001fe40000100a00 */
[----:B------:R0:W-:Y:S02]  /*43aa0*/  STL.64 [R1+0x7340], R16 ;  /* 0x0073401001007387 */ /* 0x0001e40000100a00 */
[----:B------:R-:W2:Y:S02]  /*43ab0*/  LDL.LU.64 R4, [R1+0x1950] ;  /* 0x0019500001047983 */ /* 0x000ea40000300a00 */
[----:B0-----:R-:W-:Y:S02]  /*43ac0*/  IMAD.MOV.U32 R16, RZ, RZ, R6 ;  /* 0x000000ffff107224 */ /* 0x001fe400078e0006 */
[----:B------:R-:W-:Y:S01]  /*43ad0*/  IMAD.MOV.U32 R17, RZ, RZ, R3 ;  /* 0x000000ffff117224 */ /* 0x000fe200078e0003 */
[----:B------:R-:W2:Y:S04]  /*43ae0*/  LDL.LU.64 R6, [R1+0x1958] ;  /* 0x0019580001067983 */ /* 0x000ea80000300a00 */
[----:B------:R0:W-:Y:S04]  /*43af0*/  STL.64 [R1+0x7438], R16 ;  /* 0x0074381001007387 */ /* 0x0001e80000100a00 */
[----:B0-----:R-:W2:Y:S02]  /*43b00*/  LDL.64 R16, [R1+0x30] ;  /* 0x0000300001107983 */ /* 0x001ea40000100a00 */
[----:B--2---:R-:W-:Y:S11]  /*43b10*/  HMMA.16816.F32 R24, R20, R16, R24 ;  /* 0x000000101418723c */ /* 0x004ff60000001818 */
[----:B------:R-:W-:Y:S11]  /*43b20*/  @!UPT UIADD3 URZ, URZ, URZ, URZ ;  /* 0x0000003f3f3ff290 */ /* 0x000ff6000fffe03f */
[----:B------:R-:W-:Y:S01]  /*43b30*/  @!UPT UIADD3 URZ, URZ, URZ, URZ ;  /* 0x0000003f3f3ff290 */ /* 0x000fe2000fffe03f */
[----:B------:R-:W-:Y:S01]  /*43b40*/  STL.64 [R1+0xfe0], R24 ;  /* 0x000fe01801007387 */ /* 0x000fe20000100a00 */
[----:B------:R0:W-:Y:S03]  /*43b50*/  STL.64 [R1+0xfe8], R26 ;  /* 0x000fe81a01007387 */ /* 0x0001e60000100a00 */
[----:B0-----:R-:W2:Y:S01]  /*43b60*/  LDL.LU.64 R26, [R1+0x74c8] ;  /* 0x0074c800011a7983 */ /* 0x001ea20000300a00 */
[----:B------:R-:W-:Y:S02]  /*43b70*/  IMAD.MOV.U32 R10, RZ, RZ, R16 ;  /* 0x000000ffff0a7224 */ /* 0x000fe400078e0010 */
[----:B------:R-:W3:Y:S03]  /*43b80*/  LDL.LU.64 R24, [R1+0x74c0] ;  /* 0x0074c00001187983 */ /* 0x000ee60000300a00 */
[----:B------:R-:W-:Y:S01]  /*43b90*/  STL.64 [R1+0x73f8], R10 ;  /* 0x0073f80a01007387 */ /* 0x000fe20000100a00 */
[----:B------:R2:W-:Y:S02]  /*43ba0*/  STL.64 [R1+0x73f0], R8 ;  /* 0x0073f00801007387 */ /* 0x0005e40000100a00 */
[----:B--2---:R-:W-:-:S02]  /*43bb0*/  IMAD.MOV.U32 R8, RZ, RZ, R27 ;  /* 0x000000ffff087224 */ /* 0x004fc400078e001b */
[----:B------:R-:W-:-:S05]  /*43bc0*/  IMAD.MOV.U32 R9, RZ, RZ, R26 ;  /* 0x000000ffff097224 */ /* 0x000fca00078e001a */
[----:B------:R0:W-:Y:S02]  /*43bd0*/  STL.64 [R1+0x7478], R8 ;  /* 0x0074780801007387 */ /* 0x0001e40000100a00 */
[----:B0-----:R-:W-:Y:S02]  /*43be0*/  IMAD.MOV.U32 R8, RZ, RZ, R15 ;  /* 0x000000ffff087224 */ /* 0x001fe400078e000f */
[----:B------:R-:W-:-:S05]  /*43bf0*/  IMAD.MOV.U32 R9, RZ, RZ, R14 ;  /* 0x000000ffff097224 */ /* 0x000fca00078e000e */
[----:B------:R0:W-:Y:S04]  /*43c00*/  STL.64 [R1+0x7490], R8 ;  /* 0x0074900801007387 */ /* 0x0001e80000100a00 */
[----:B0-----:R-:W2:Y:S01]  /*43c10*/  LDL.64 R8, [R1+0x130] ;  /* 0x0001300001087983 */ /* 0x001ea20000100a00 */
[----:B---3--:R-:W-:Y:S03]  /*43c20*/  HMMA.16816.F32 R4, R20, R24, R4 ;  /* 0x000000181404723c */ /* 0x008fe60000001804 */
[----:B--2---:R-:W-:Y:S01]  /*43c30*/  STL.64 [R1+0x74a8], R8 ;  /* 0x0074a80801007387 */ /* 0x004fe20000100a00 */
[----:B------:R-:W2:Y:S02]  /*43c40*/  LDL.LU.64 R12, [R1+0x17b0] ;  /* 0x0017b000010c7983 */ /* 0x000ea40000300a00 */
[----:B------:R-:W3:Y:S11]  /*43c50*/  LDL.LU.64 R14, [R1+0x17b8] ;  /* 0x0017b800010e7983 */ /* 0x000ef60000300a00 */
[----:B------:R-:W-:Y:S06]  /*43c60*/  @!UPT UIADD3 URZ, URZ, URZ, URZ ;  /* 0x0000003f3f3ff290 */ /* 0x000fec000fffe03f */
[----:B------:R-:W-:Y:S01]  /*43c70*/  STL.64 [R1+0xfd0], R4 ;  /* 0x000fd00401007387 */ /* 0x000fe20000100a00 */
[----:B------:R-:W-:Y:S04]  /*43c80*/  STL.64 [R1+0xfd8], R6 ;  /* 0x000fd80601007387 */ /* 0x000fe80000100a00 */
[----:B---3--:R-:W-:Y:S01]  /*43c90*/  STL.64 [R1+0x7488], R14 ;  /* 0x0074880e01007387 */ /* 0x008fe20000100a00 */
[----:B--2---:R0:W-:Y:S03]  /*43ca0*/  STL.64 [R1+0x7480], R12 ;  /* 0x0074800c01007387 */ /* 0x0041e60000100a00 */
[----:B0-----:R-:W2:Y:S01]  /*43cb0*/  LDL.LU.64 R12, [R1+0x17c0] ;  /* 0x0017c000010c7983 */ /* 0x001ea20000300a00 */
[----:B------:R-:W3:Y:S03]  /*43cc0*/  LDL.LU.64 R14, [R1+0x17c8] ;  /* 0x0017c800010e7983 */ /* 0x000ee60000300a00 */
[----:B---3--:R-:W-:Y:S01]  /*43cd0*/  STL.64 [R1+0x74a0], R14 ;  /* 0x0074a00e01007387 */ /* 0x008fe20000100a00 */
[----:B--2---:R0:W-:Y:S03]  /*43ce0*/  STL.64 [R1+0x7498], R12 ;  /* 0x0074980c01007387 */ /* 0x0041e60000100a00 */
        /* <DEDUP_REMOVED lines=8> */
[----:B------:R-:W2:Y:S02]  /*43d70*/  LDL.LU.64 R18, [R1+0x1788] ;  /* 0x0017880001127983 */ /* 0x000ea40000300a00 */
[----:B--2---:R-:W-:Y:S01]  /*43d80*/  STL.64 [R1+0x7450], R18 ;  /* 0x0074501201007387 */ /* 0x004fe20000100a00 */
[----:B---3--:R0:W-:Y:S03]  /*43d90*/  STL.64 [R1+0x7448], R16 ;  /* 0x0074481001007387 */ /* 0x0081e60000100a00 */
[----:B0-----:R-:W2:Y:S01]  /*43da0*/  LDL.LU.64 R16, [R1+0x1790] ;  /* 0x0017900001107983 */ /* 0x001ea20000300a00 */
[----:B------:R-:W3:Y:S02]  /*43db0*/  LDL.LU.64 R18, [R1+0x1798] ;  /* 0x0017980001127983 */ /* 0x000ee40000300a00 */
[----:B----4-:R-:W-:-:S02]  /*43dc0*/  IMAD.MOV.U32 R8, RZ, RZ, R2 ;  /* 0x000000ffff087224 */ /* 0x010fc400078e0002 */
[----:B------:R-:W-:-:S07]  /*43dd0*/  IMAD.MOV.U32 R9, RZ, RZ, R0 ;  /* 0x000000ffff097224 */ /* 0x000fce00078e0000 */
[C---:B------:R-:W-:Y:S01]  /*43de0*/  HMMA.16816.F32 R8, R20.reuse, R8, R12 ;  /* 0x000000081408723c */ /* 0x040fe2000000180c */
[----:B---3--:R-:W-:Y:S01]  /*43df0*/  STL.64 [R1+0x7468], R18 ;  /* 0x0074681201007387 */ /* 0x008fe20000100a00 */
[----:B--2---:R0:W-:Y:S03]  /*43e00*/  STL.64 [R1+0x7460], R16 ;  /* 0x0074601001007387 */ /* 0x0041e60000100a00 */
        /* <DEDUP_REMOVED lines=8> */
[----:B0-----:R-:W2:Y:S01]  /*43e90*/  LDL.LU.64 R4, [R1+0x1c50] ;  /* 0x001c500001047983 */ /* 0x001ea20000300a00 */
[----:B------:R-:W2:Y:S02]  /*43ea0*/  LDL.LU.64 R6, [R1+0x1c58] ;  /* 0x001c580001067983 */ /* 0x000ea40000300a00 */
[----:B------:R-:W4:Y:S02]  /*43eb0*/  LDL.LU.64 R14, [R1+0x74b8] ;  /* 0x0074b800010e7983 */ /* 0x000f240000300a00 */
[----:B------:R-:W4:Y:S01]  /*43ec0*/  LDL.LU.64 R12, [R1+0x74b0] ;  /* 0x0074b000010c7983 */ /* 0x000f220000300a00 */
[----:B------:R0:W-:Y:S01]  /*43ed0*/  STL.64 [R1+0xfc0], R8 ;  /* 0x000fc00801007387 */ /* 0x0001e20000100a00 */
[----:B------:R-:W-:Y:S03]  /*43ee0*/  STL.64 [R1+0xfc8], R10 ;  /* 0x000fc80a01007387 */ /* 0x000fe60000100a00 */
[----:B0-----:R-:W4:Y:S02]  /*43ef0*/  LDL.LU.64 R8, [R1+0x74a8] ;  /* 0x0074a80001087983 */ /* 0x001f240000300a00 */
[----:B----4-:R-:W-:Y:S01]  /*43f00*/  HMMA.16816.F32 R12, R20, R8, R12 ;  /* 0x00000008140c723c */ /* 0x010fe2000000180c */
[----:B------:R-:W-:-:S02]  /*43f10*/  IMAD.MOV.U32 R29, RZ, RZ, R8 ;  /* 0x000000ffff1d7224 */ /* 0x000fc400078e0008 */
[----:B------:R-:W-:Y:S11]  /*43f20*/  IMAD.MOV.U32 R28, RZ, RZ, R9 ;  /* 0x000000ffff1c7224 */ /* 0x000ff600078e0009 */
[----:B------:R-:W-:Y:S09]  /*43f30*/  @!UPT UIADD3 URZ, URZ, URZ, URZ ;  /* 0x0000003f3f3ff290 */ /* 0x000ff2000fffe03f */
[----:B------:R-:W-:Y:S01]  /*43f40*/  STL.64 [R1+0xfb0], R12 ;  /* 0x000fb00c01007387 */ /* 0x000fe20000100a00 */
[----:B------:R0:W-:Y:S03]  /*43f50*/  STL.64 [R1+0xfb8], R14 ;  /* 0x000fb80e01007387 */ /* 0x0001e60000100a00 */
[----:B0-----:R-:W4:Y:S01]  /*43f60*/  LDL.LU.64 R14, [R1+0x74a0] ;  /* 0x0074a000010e7983 */ /* 0x001f220000300a00 */
[----:B------:R-:W4:Y:S02]  /*43f70*/  LDL.LU.64 R12, [R1+0x7498] ;  /* 0x00749800010c7983 */ /* 0x000f240000300a00 */
[----:B------:R-:W4:Y:S02]  /*43f80*/  LDL.LU.64 R8, [R1+0x7490] ;  /* 0x0074900001087983 */ /* 0x000f240000300a00 */
[C---:B----4-:R-:W-:Y:S01]  /*43f90*/  HMMA.16816.F32 R8, R20.reuse, R8, R12 ;  /* 0x000000081408723c */ /* 0x050fe2000000180c */
[----:B------:R-:W4:Y:S01]  /*43fa0*/  LDL.LU.64 R14, [R1+0x7488] ;  /* 0x00748800010e7983 */ /* 0x000f220000300a00 */
[----:B------:R-:W4:Y:S11]  /*43fb0*/  LDL.LU.64 R12, [R1+0x7480] ;  /* 0x00748000010c7983 */ /* 0x000f360000300a00 */
[----:B------:R-:W-:Y:S10]  /*43fc0*/  @!UPT UIADD3 URZ, URZ, URZ, URZ ;  /* 0x0000003f3f3ff290 */ /* 0x000ff4000fffe03f */
        /* <DEDUP_REMOVED lines=25> */
[----:B------:R-:W3:Y:S11]  /*44160*/  LDL.LU.64 R16, [R1+0x7438] ;  /* 0x0074380001107983 */ /* 0x000ef60000300a00 */
[----:B------:R-:W-:Y:S10]  /*44170*/  @!UPT UIADD3 URZ, URZ, URZ, URZ ;  /* 0x0000003f3f3ff290 */ /* 0x000ff4000fffe03f */
[----:B------:R0:W-:Y:S01]  /*44180*/  STL.64 [R1+0xf60], R12 ;  /* 0x000f600c01007387 */ /* 0x0001e20000100a00 */
[----:B------:R-:W-:Y:S03]  /*44190*/  STL.64 [R1+0xf68], R14 ;  /* 0x000f680e01007387 */ /* 0x000fe60000100a00 */
[----:B0-----:R-:W2:Y:S01]  /*441a0*/  LDL.LU.64 R12, [R1+0x7430] ;  /* 0x00743000010c7983 */ /* 0x001ea20000300a00 */
[----:B---3--:R-:W-:Y:S03]  /*441b0*/  HMMA.16816.F32 R20, R20, R16, R24 ;  /* 0x000000101414723c */ /* 0x008fe60000001818 */
[----:B------:R-:W2:Y:S01]  /*441c0*/  LDL.LU.64 R26, [R1+0x7428] ;  /* 0x00742800011a7983 */ /* 0x000ea20000300a00 */
[----:B------:R-:W2:Y:S11]  /*441d0*/  LDL.LU.64 R24, [R1+0x7420] ;  /* 0x0074200001187983 */ /* 0x000eb60000300a00 */
[----:B------:R-:W-:Y:S08]  /*441e0*/  @!UPT UIADD3 URZ, URZ, URZ, URZ ;  /* 0x0000003f3f3ff290 */ /* 0x000ff0000fffe03f */
[----:B------:R0:W-:Y:S01]  /*441f0*/  STL.64 [R1+0x7e0], R20 ;  /* 0x0007e01401007387 */ /* 0x0001e20000100a00 */
[----:B------:R-:W-:Y:S03]  /*44200*/  STL.64 [R1+0x7e8], R22 ;  /* 0x0007e81601007387 */ /* 0x000fe60000100a00 */
[----:B0-----:R-:W3:Y:S01]  /*44210*/  LDL.64 R20, [R1+0x10] ;  /* 0x0000100001147983 */ /* 0x001ee20000100a00 */
[C---:B--2---:R-:W-:Y:S11]  /*44220*/  HMMA.16816.F32 R4, R24.reuse, R12, R4 ;  /* 0x0000000c1804723c */ /* 0x044ff60000001804 */
[----:B------:R-:W-:Y:S11]  /*44230*/  @!UPT UIADD3 URZ, URZ, URZ, URZ ;  /* 0x0000003f3f3ff290 */ /* 0x000ff6000fffe03f */
[----:B------:R-:W-:Y:S01]  /*44240*/  @!UPT UIADD3 URZ, URZ, URZ, URZ ;  /* 0x0000003f3f3ff290 */ /* 0x000fe2000fffe03f */
[----:B------:R-:W-:Y:S01]  /*44250*/  STL.64 [R1+0x670], R4 ;  /* 0x0006700401007387 */ /* 0x000fe20000100a00 */
[----:B------:R0:W-:Y:S03]  /*44260*/  STL.64 [R1+0x678], R6 ;  /* 0x0006780601007387 */ /* 0x0001e60000100a00 */
[----:B0-----:R-:W3:Y:S01]  /*44270*/  LDL.LU.64 R6, [R1+0x7418] ;  /* 0x0074180001067983 */ /* 0x001ee20000300a00 */
[----:B------:R-:W3:Y:S02]  /*44280*/  LDL.LU.64 R4, [R1+0x7410] ;  /* 0x0074100001047983 */ /* 0x000ee40000300a00 */
[----:B------:R-:W-:Y:S02]  /*44290*/  IMAD.MOV.U32 R2, RZ, RZ, R12 ;  /* 0x000000ffff027224 */ /* 0x000fe400078e000c */
[----:B------:R-:W-:Y:S02]  /*442a0*/  IMAD.MOV.U32 R0, RZ, RZ, R13 ;  /* 0x000000ffff007224 */ /* 0x000fe400078e000d */
[----:B------:R-:W2:Y:S01]  /*442b0*/  LDL.LU.64 R12, [R1+0x7408] ;  /* 0x00740800010c7983 */ /* 0x000ea20000300a00 */
[C---:B---3--:R-:W-:Y:S11]  /*442c0*/  HMMA.16816.F32 R4, R24.reuse, R20, R4 ;  /* 0x000000141804723c */ /* 0x048ff60000001804 */
[----:B------:R-:W-:Y:S11]  /*442d0*/  @!UPT UIADD3 URZ, URZ, URZ, URZ ;  /* 0x0000003f3f3ff290 */ /* 0x000ff6000fffe03f */
[----:B------:R-:W-:Y:S01]  /*442e0*/  @!UPT UIADD3 URZ, URZ, URZ, URZ ;  /* 0x0000003f3f3ff290 */ /* 0x000fe2000fffe03f */
[----:B------:R0:W-:Y:S01]  /*442f0*/  STL.64 [R1+0x660], R4 ;  /* 0x0006600401007387 */ /* 0x0001e20000100a00 */
[----:B------:R1:W-:Y:S03]  /*44300*/  STL.64 [R1+0x668], R6 ;  /* 0x0006680601007387 */ /* 0x0003e60000100a00 */
[----:B0-----:R-:W3:Y:S01]  /*44310*/  LDL.LU.64 R4, [R1+0x7400] ;  /* 0x0074000001047983 */ /* 0x001ee20000300a00 */
[----:B--2---:R-:W-:Y:S01]  /*44320*/  HMMA.16816.F32 R8, R24, R12, R8 ;  /* 0x0000000c1808723c */ /* 0x004fe20000001808 */
[----:B-1----:R-:W-:Y:S02]  /*44330*/  IMAD.MOV.U32 R7, RZ, RZ, R20 ;  /* 0x000000ffff077224 */ /* 0x002fe400078e0014 */
[----:B------:R-:W-:-:S05]  /*44340*/  IMAD.MOV.U32 R6, RZ, RZ, R21 ;  /* 0x000000ffff067224 */ /* 0x000fca00078e0015 */
[----:B------:R-:W-:Y:S01]  /*44350*/  STL.64 [R1+0x73e0], R6 ;  /* 0x0073e00601007387 */ /* 0x000fe20000100a00 */
[----:B------:R-:W-:Y:S02]  /*44360*/  IMAD.MOV.U32 R19, RZ, RZ, R12 ;  /* 0x000000ffff137224 */ /* 0x000fe400078e000c */
[----:B------:R-:W-:Y:S01]  /*44370*/  IMAD.MOV.U32 R18, RZ, RZ, R13 ;  /* 0x000000ffff127224 */ /* 0x000fe200078e000d */
[----:B---3--:R0:W-:Y:S04]  /*44380*/  STL.64 [R1+0x73d8], R4 ;  /* 0x0073d80401007387 */ /* 0x0081e80000100a00 */
[----:B0-----:R-:W2:Y:S01]  /*44390*/  LDL.LU.64 R4, [R1+0x1620] ;  /* 0x0016200001047983 */ /* 0x001ea20000300a00 */
[----:B------:R-:W2:Y:S02]  /*443a0*/  LDL.LU.64 R6, [R1+0x1628] ;  /* 0x0016280001067983 */ /* 0x000ea40000300a00 */
[----:B------:R-:W3:Y:S02]  /*443b0*/  LDL.LU.64 R20, [R1+0x8e0] ;  /* 0x0008e00001147983 */ /* 0x000ee40000300a00 */
[----:B------:R-:W3:Y:S02]  /*443c0*/  LDL.LU.64 R22, [R1+0x8e8] ;  /* 0x0008e80001167983 */ /* 0x000ee40000300a00 */
[----:B------:R-:W-:Y:S01]  /*443d0*/  STL.64 [R1+0x650], R8 ;  /* 0x0006500801007387 */ /* 0x000fe20000100a00 */
[----:B------:R0:W-:Y:S03]  /*443e0*/  STL.64 [R1+0x658], R10 ;  /* 0x0006580a01007387 */ /* 0x0001e60000100a00 */
[----:B0-----:R-:W4:Y:S01]  /*443f0*/  LDL.LU.64 R10, [R1+0x73f8] ;  /* 0x0073f800010a7983 */ /* 0x001f220000300a00 */
[----:B------:R-:W2:Y:S02]  /*44400*/  LDL.LU.64 R8, [R1+0x73f0] ;  /* 0x0073f00001087983 */ /* 0x000ea40000300a00 */
[----:B------:R-:W2:Y:S02]  /*44410*/  LDL.LU.64 R12, [R1+0x73e8] ;  /* 0x0073e800010c7983 */ /* 0x000ea40000300a00 */
[----:B------:R-:W-:Y:S01]  /*44420*/  STL.64 [R1+0x7360], R18 ;  /* 0x0073601201007387 */ /* 0x000fe20000100a00 */
[----:B------:R0:W-:Y:S04]  /*44430*/  STL.64 [R1+0x7358], R16 ;  /* 0x0073581001007387 */ /* 0x0001e80000100a00 */
[----:B0-----:R-:W2:Y:S04]  /*44440*/  LDL.64 R16, [R1+0x150] ;  /* 0x0001500001107983 */ /* 0x001ea80000100a00 */
[----:B--2---:R0:W-:Y:S04]  /*44450*/  STL.64 [R1+0x73d0], R16 ;  /* 0x0073d01001007387 */ /* 0x0041e80000100a00 */
[----:B0-----:R-:W2:Y:S01]  /*44460*/  LDL.LU.64 R16, [R1+0x1c20] ;  /* 0x001c200001107983 */ /* 0x001ea20000300a00 */
[----:B------:R-:W2:Y:S01]  /*44470*/  LDL.LU.64 R18, [R1+0x1c28] ;  /* 0x001c280001127983 */ /* 0x000ea20000300a00 */
[C---:B------:R-:W-:Y:S08]  /*44480*/  HMMA.16816.F32 R4, R24.reuse, R8, R4 ;  /* 0x000000081804723c */ /* 0x040ff00000001804 */
[C---:B--2---:R-:W-:Y:S11]  /*44490*/  HMMA.16816.F32 R16, R24.reuse, R12, R16 ;  /* 0x0000000c1810723c */ /* 0x044ff60000001810 */
[----:B------:R-:W-:Y:S11]  /*444a0*/  @!UPT UIADD3 URZ, URZ, URZ, URZ ;  /* 0x0000003f3f3ff290 */ /* 0x000ff6000fffe03f */
[----:B------:R-:W-:Y:S01]  /*444b0*/  @!UPT UIADD3 URZ, URZ, URZ, URZ ;  /* 0x0000003f3f3ff290 */ /* 0x000fe2000fffe03f */
[----:B------:R0:W-:Y:S01]  /*444c0*/  STL.64 [R1+0x640], R16 ;  /* 0x0006401001007387 */ /* 0x0001e20000100a00 */
[----:B------:R1:W-:Y:S03]  /*444d0*/  STL.64 [R1+0x648], R18 ;  /* 0x0006481201007387 */ /* 0x0003e60000100a00 */
[----:B0-----:R-:W2:Y:S01]  /*444e0*/  LDL.LU.64 R16, [R1+0x1610] ;  /* 0x0016100001107983 */ /* 0x001ea20000300a00 */
[----:B-1----:R-:W2:Y:S02]  /*444f0*/  LDL.LU.64 R18, [R1+0x1618] ;  /* 0x0016180001127983 */ /* 0x002ea40000300a00 */
[----:B------:R0:W-:Y:S02]  /*44500*/  STL.64 [R1+0x73a0], R12 ;  /* 0x0073a00c01007387 */ /* 0x0001e40000100a00 */
[----:B0-----:R-:W2:Y:S01]  /*44510*/  LDL.LU.64 R12, [R1+0x1600] ;  /* 0x00160000010c7983 */ /* 0x001ea20000300a00 */
[----:B------:R-:W2:Y:S02]  /*44520*/  LDL.LU.64 R14, [R1+0x1608] ;  /* 0x00160800010e7983 */ /* 0x000ea40000300a00 */
[----:B------:R-:W-:Y:S02]  /*44530*/  STL.64 [R1+0x620], R4 ;  /* 0x0006200401007387 */ /* 0x000fe40000100a00 */
[----:B------:R0:W-:Y:S02]  /*44540*/  STL.64 [R1+0x628], R6 ;  /* 0x0006280601007387 */ /* 0x0001e40000100a00 */
[----:B0-----:R-:W2:Y:S01]  /*44550*/  LDL.LU.64 R6, [R1+0x73e0] ;  /* 0x0073e00001067983 */ /* 0x001ea20000300a00 */
[----:B------:R-:W3:Y:S02]  /*44560*/  LDL.LU.64 R4, [R1+0x73d8] ;  /* 0x0073d80001047983 */ /* 0x000ee40000300a00 */
[----:B---3--:R-:W-:Y:S01]  /*44570*/  HMMA.16816.F32 R20, R24, R4, R20 ;  /* 0x000000041814723c */ /* 0x008fe20000001814 */
[----:B------:R0:W-:Y:S04]  /*44580*/  STL.64 [R1+0x7300], R4 ;  /* 0x0073000401007387 */ /* 0x0001e80000100a00 */
[----:B0-----:R-:W3:Y:S11]  /*44590*/  LDL.64 R4, [R1+0x110] ;  /* 0x0001100001047983 */ /* 0x001ef60000100a00 */
[----:B------:R-:W-:Y:S07]  /*445a0*/  @!UPT UIADD3 URZ, URZ, URZ, URZ ;  /* 0x0000003f3f3ff290 */ /* 0x000fee000fffe03f */
[----:B------:R-:W-:Y:S01]  /*445b0*/  STL.64 [R1+0x610], R20 ;  /* 0x0006101401007387 */ /* 0x000fe20000100a00 */
[----:B------:R-:W-:Y:S02]  /*445c0*/  STL.64 [R1+0x618], R22 ;  /* 0x0006181601007387 */ /* 0x000fe40000100a00 */
[----:B----4-:R-:W0:Y:S01]  /*445d0*/  LDSM.16.MT88.4 R20, [R11+0x180] ;  /* 0x000180000b14783b */ /* 0x010e220000004200 */
[----:B---3--:R1:W-:Y:S03]  /*445e0*/  STL.64 [R1+0x73a8], R4 ;  /* 0x0073a80401007387 */ /* 0x0083e60000100a00 */
[----:B-1----:R-:W-:Y:S02]  /*445f0*/  IMAD.MOV.U32 R4, RZ, RZ, R29 ;  /* 0x000000ffff047224 */ /* 0x002fe400078e001d */
[----:B------:R-:W-:-:S05]  /*44600*/  IMAD.MOV.U32 R5, RZ, RZ, R28 ;  /* 0x000000ffff057224 */ /* 0x000fca00078e001c */
[----:B------:R1:W-:Y:S04]  /*44610*/  STL.64 [R1+0x73b8], R4 ;  /* 0x0073b80401007387 */ /* 0x0003e80000100a00 */
[----:B-1----:R-:W3:Y:S01]  /*44620*/  LDL.64 R4, [R1+0x140] ;  /* 0x0001400001047983 */ /* 0x002ee20000100a00 */
[----:B0-----:R-:W-:Y:S02]  /*44630*/  STL.64 [R1+0x7248], R22 ;  /* 0x0072481601007387 */ /* 0x001fe40000100a00 */
[----:B------:R0:W-:Y:S02]  /*44640*/  STL.64 [R1+0x7240], R20 ;  /* 0x0072401401007387 */ /* 0x0001e40000100a00 */
[----:B0-----:R-:W4:Y:S04]  /*44650*/  LDL.64 R20, [R1+0x120] ;  /* 0x0001200001147983 */ /* 0x001f280000100a00 */
[----:B----4-:R0:W-:Y:S02]  /*44660*/  STL.64 [R1+0x73b0], R20 ;  /* 0x0073b01401007387 */ /* 0x0101e40000100a00 */
[----:B0-----:R-:W-:-:S02]  /*44670*/  IMAD.MOV.U32 R20, RZ, RZ, R10 ;  /* 0x000000ffff147224 */ /* 0x001fc400078e000a */
[----:B------:R-:W-:-:S07]  /*44680*/  IMAD.MOV.U32 R21, RZ, RZ, R3 ;  /* 0x000000ffff157224 */ /* 0x000fce00078e0003 */
[C---:B--2---:R-:W-:Y:S01]  /*44690*/  HMMA.16816.F32 R20, R24.reuse, R20, R16 ;  /* 0x000000141814723c */ /* 0x044fe20000001810 */
[----:B------:R-:W2:Y:S01]  /*446a0*/  LDL.LU.64 R16, [R1+0x73d0] ;  /* 0x0073d00001107983 */ /* 0x000ea20000300a00 */
[----:B------:R-:W4:Y:S11]  /*446b0*/  LDL R3, [R1+0x1dcc] ;  /* 0x001dcc0001037983 */ /* 0x000f360000100800 */
[----:B------:R-:W-:Y:S10]  /*446c0*/  @!UPT UIADD3 URZ, URZ, URZ, URZ ;  /* 0x0000003f3f3ff290 */ /* 0x000ff4000fffe03f */
[----:B------:R0:W-:Y:S01]  /*446d0*/  STL.64 [R1+0xdb0], R20 ;  /* 0x000db01401007387 */ /* 0x0001e20000100a00 */
[----:B------:R1:W-:Y:S01]  /*446e0*/  STL.64 [R1+0xdb8], R22 ;  /* 0x000db81601007387 */ /* 0x0003e20000100a00 */
[C---:B--2---:R-:W-:Y:S11]  /*446f0*/  HMMA.16816.F32 R12, R24.reuse, R16, R12 ;  /* 0x00000010180c723c */ /* 0x044ff6000000180c */
[----:B------:R-:W-:Y:S11]  /*44700*/  @!UPT UIADD3 URZ, URZ, URZ, URZ ;  /* 0x0000003f3f3ff290 */ /* 0x000ff6000fffe03f */
[----:B------:R-:W-:Y:S01]  /*44710*/  @!UPT UIADD3 URZ, URZ, URZ, URZ ;  /* 0x0000003f3f3ff290 */ /* 0x000fe2000fffe03f */
[----:B------:R-:W-:Y:S01]  /*44720*/  STL.64 [R1+0xda0], R12 ;  /* 0x000da00c01007387 */ /* 0x000fe20000100a00 */
[----:B------:R-:W-:Y:S02]  /*44730*/  STL.64 [R1+0xda8], R14 ;  /* 0x000da80e01007387 */ /* 0x000fe40000100a00 */
[----:B0-----:R-:W2:Y:S02]  /*44740*/  LDL.LU.64 R20, [R1+0x15e0] ;  /* 0x0015e00001147983 */ /* 0x001ea40000300a00 */
[----:B-1----:R-:W2:Y:S02]  /*44750*/  LDL.LU.64 R22, [R1+0x15e8] ;  /* 0x0015e80001167983 */ /* 0x002ea40000300a00 */
[----:B------:R-:W-:Y:S02]  /*44760*/  IMAD.MOV.U32 R11, RZ, RZ, R16 ;  /* 0x000000ffff0b7224 */ /* 0x000fe400078e0010 */
[----:B------:R-:W-:Y:S01]  /*44770*/  IMAD.MOV.U32 R10, RZ, RZ, R17 ;  /* 0x000000ffff0a7224 */ /* 0x000fe200078e0011 */
[----:B--2---:R-:W-:Y:S01]  /*44780*/  STL.64 [R1+0x73c8], R22 ;  /* 0x0073c81601007387 */ /* 0x004fe20000100a00 */
[----:B------:R0:W-:Y:S03]  /*44790*/  STL.64 [R1+0x73c0], R20 ;  /* 0x0073c01401007387 */ /* 0x0001e60000100a00 */
[----:B0-----:R-:W3:Y:S01]  /*447a0*/  LDL.LU.64 R20, [R1+0x15f0] ;  /* 0x0015f00001147983 */ /* 0x001ee20000300a00 */
[----:B------:R-:W3:Y:S02]  /*447b0*/  LDL.LU.64 R22, [R1+0x15f8] ;  /* 0x0015f80001167983 */ /* 0x000ee40000300a00 */
[----:B------:R-:W2:Y:S02]  /*447c0*/  LDL.LU.64 R12, [R1+0x15d0] ;  /* 0x0015d000010c7983 */ /* 0x000ea40000300a00 */
[----:B------:R-:W2:Y:S01]  /*447d0*/  LDL.LU.64 R14, [R1+0x15d8] ;  /* 0x0015d800010e7983 */ /* 0x000ea20000300a00 */
[----:B------:R-:W-:Y:S01]  /*447e0*/  STL.64 [R1+0x7310], R10 ;  /* 0x0073100a01007387 */ /* 0x000fe20000100a00 */
[----:B------:R-:W-:Y:S02]  /*447f0*/  STL.64 [R1+0x7308], R8 ;  /* 0x0073080801007387 */ /* 0x000fe40000100a00 */
[----:B------:R-:W2:Y:S02]  /*44800*/  LDL.64 R16, [R1+0xe0] ;  /* 0x0000e00001107983 */ /* 0x000ea40000100a00 */
[----:B--2---:R0:W-:Y:S04]  /*44810*/  STL.64 [R1+0x7378], R16 ;  /* 0x0073781001007387 */ /* 0x0041e80000100a00 */
[----:B0-----:R-:W2:Y:S01]  /*44820*/  LDL.64 R16, [R1+0xf0] ;  /* 0x0000f00001107983 */ /* 0x001ea20000100a00 */
[----:B---3--:R-:W-:Y:S01]  /*44830*/  HMMA.16816.F32 R20, R24, R4, R20 ;  /* 0x000000041814723c */ /* 0x008fe20000001814 */
[----:B------:R-:W-:-:S02]  /*44840*/  IMAD.MOV.U32 R8, RZ, RZ, R7 ;  /* 0x000000ffff087224 */ /* 0x000fc400078e0007 */
[----:B------:R-:W-:Y:S01]  /*44850*/  IMAD.MOV.U32 R9, RZ, RZ, R6 ;  /* 0x000000ffff097224 */ /* 0x000fe200078e0006 */
[----:B--2---:R0:W-:Y:S04]  /*44860*/  STL.64 [R1+0x7390], R16 ;  /* 0x0073901001007387 */ /* 0x0041e80000100a00 */
[----:B------:R1:W-:Y:S01]  /*44870*/  STL.64 [R1+0x7328], R8 ;  /* 0x0073280801007387 */ /* 0x0003e20000100a00 */
[----:B0-----:R-:W2:Y:S01]  /*44880*/  LDL.64 R16, [R1+0x100] ;  /* 0x0001000001107983 */ /* 0x001ea20000100a00 */
[----:B-1----:R-:W-:Y:S02]  /*44890*/  IMAD.MOV.U32 R8, RZ, RZ, R2 ;  /* 0x000000ffff087224 */ /* 0x002fe400078e0002 */
[----:B------:R-:W-:-:S05]  /*448a0*/  IMAD.MOV.U32 R9, RZ, RZ, R0 ;  /* 0x000000ffff097224 */ /* 0x000fca00078e0000 */
[----:B------:R0:W-:Y:S01]  /*448b0*/  STL.64 [R1+0x7350], R8 ;  /* 0x0073500801007387 */ /* 0x0001e20000100a00 */
[----:B------:R-:W-:Y:S02]  /*448c0*/  IMAD.MOV.U32 R2, RZ, RZ, R4 ;  /* 0x000000ffff027224 */ /* 0x000fe400078e0004 */
[----:B------:R-:W-:Y:S01]  /*448d0*/  IMAD.MOV.U32 R0, RZ, RZ, R5 ;  /* 0x000000ffff007224 */ /* 0x000fe200078e0005 */
[----:B0-----:R-:W3:Y:S01]  /*448e0*/  LDL.LU.64 R8, [R1+0x15c0] ;  /* 0x0015c00001087983 */ /* 0x001ee20000300a00 */
[----:B------:R-:W3:Y:S02]  /*448f0*/  LDL.LU.64 R10, [R1+0x15c8] ;  /* 0x0015c800010a7983 */ /* 0x000ee40000300a00 */
[----:B------:R-:W-:Y:S02]  /*44900*/  STL.64 [R1+0xd90], R20 ;  /* 0x000d901401007387 */ /* 0x000fe40000100a00 */
[----:B------:R0:W-:Y:S02]  /*44910*/  STL.64 [R1+0xd98], R22 ;  /* 0x000d981601007387 */ /* 0x0001e40000100a00 */
[----:B0-----:R-:W2:Y:S01]  /*44920*/  LDL.LU.64 R22, [R1+0x73c8] ;  /* 0x0073c80001167983 */ /* 0x001ea20000300a00 */
[----:B------:R-:W2:Y:S02]  /*44930*/  LDL.LU.64 R20, [R1+0x73c0] ;  /* 0x0073c00001147983 */ /* 0x000ea40000300a00 */
[----:B------:R-:W2:Y:S02]  /*44940*/  LDL.LU.64 R4, [R1+0x73b8] ;  /* 0x0073b80001047983 */ /* 0x000ea40000300a00 */
[C---:B--2---:R-:W-:Y:S01]  /*44950*/  HMMA.16816.F32 R4, R24.reuse, R4, R20 ;  /* 0x000000041804723c */ /* 0x044fe20000001814 */
[----:B------:R-:W2:Y:S11]  /*44960*/  LDL.LU.64 R20, [R1+0x73b0] ;  /* 0x0073b00001147983 */ /* 0x000eb60000300a00 */
[----:B------:R-:W-:Y:S11]  /*44970*/  @!UPT UIADD3 URZ, URZ, URZ, URZ ;  /* 0x0000003f3f3ff290 */ /* 0x000ff6000fffe03f */
[----:B------:R0:W-:Y:S01]  /*44980*/  STL.64 [R1+0xd80], R4 ;  /* 0x000d800401007387 */ /* 0x0001e20000100a00 */
[----:B------:R-:W-:Y:S03]  /*44990*/  STL.64 [R1+0xd88], R6 ;  /* 0x000d880601007387 */ /* 0x000fe60000100a00 */
[----:B0-----:R-:W3:Y:S01]  /*449a0*/  LDL.LU.64 R4, [R1+0x73a8] ;  /* 0x0073a80001047983 */ /* 0x001ee20000300a00 */
[C---:B--2---:R-:W-:Y:S08]  /*449b0*/  HMMA.16816.F32 R12, R24.reuse, R20, R12 ;  /* 0x00000014180c723c */ /* 0x044ff0000000180c */
[----:B---3--:R-:W-:Y:S11]  /*449c0*/  HMMA.16816.F32 R8, R24, R4, R8 ;  /* 0x000000041808723c */ /* 0x008ff60000001808 */
[----:B------:R-:W-:Y:S04]  /*449d0*/  @!UPT UIADD3 URZ, URZ, URZ, URZ ;  /* 0x0000003f3f3ff290 */ /* 0x000fe8000fffe03f */
[----:B------:R0:W-:Y:S01]  /*449e0*/  STL.64 [R1+0xd70], R12 ;  /* 0x000d700c01007387 */ /* 0x0001e20000100a00 */
[----:B------:R-:W-:Y:S03]  /*449f0*/  STL.64 [R1+0xd78], R14 ;  /* 0x000d780e01007387 */ /* 0x000fe60000100a00 */
[----:B0-----:R-:W2:Y:S01]  /*44a00*/  LDL.LU.64 R12, [R1+0x73a0] ;  /* 0x0073a000010c7983 */ /* 0x001ea20000300a00 */
[----:B------:R-:W-:Y:S02]  /*44a10*/  STL [R1+0x72a0], R21 ;  /* 0x0072a01501007387 */ /* 0x000fe40000100800 */
[----:B------:R0:W-:Y:S01]  /*44a20*/  STL [R1+0x7398], R20 ;  /* 0x0073981401007387 */ /* 0x0001e20000100800 */
[----:B------:R1:W-:Y:S01]  /*44a30*/  STL.64 [R1+0xd60], R8 ;  /* 0x000d600801007387 */ /* 0x0003e20000100a00 */
[----:B------:R3:W-:Y:S02]  /*44a40*/  STL.64 [R1+0xd68], R10 ;  /* 0x000d680a01007387 */ /* 0x0007e40000100a00 */
[----:B0-----:R-:W2:Y:S02]  /*44a50*/  LDL.LU.64 R20, [R1+0x15b0] ;  /* 0x0015b00001147983 */ /* 0x001ea40000300a00 */
[----:B------:R-:W2:Y:S01]  /*44a60*/  LDL.LU.64 R22, [R1+0x15b8] ;  /* 0x0015b80001167983 */ /* 0x000ea20000300a00 */
[----:B-1----:R-:W2:Y:S01]  /*44a70*/  LDL.LU.64 R8, [R1+0x8d0] ;  /* 0x0008d00001087983 */ /* 0x002ea20000300a00 */
[----:B---3--:R-:W3:Y:S03]  /*44a80*/  LDL.LU.64 R10, [R1+0x8d8] ;  /* 0x0008d800010a7983 */ /* 0x008ee60000300a00 */
[----:B---3--:R-:W-:Y:S01]  /*44a90*/  STL.64 [R1+0x7370], R10 ;  /* 0x0073700a01007387 */ /* 0x008fe20000100a00 */
[----:B--2---:R0:W-:Y:S03]  /*44aa0*/  STL.64 [R1+0x7368], R8 ;  /* 0x0073680801007387 */ /* 0x0041e60000100a00 */
[----:B0-----:R-:W2:Y:S01]  /*44ab0*/  LDL.LU.64 R8, [R1+0x1590] ;  /* 0x0015900001087983 */ /* 0x001ea20000300a00 */
[----:B------:R-:W3:Y:S02]  /*44ac0*/  LDL.LU.64 R10, [R1+0x1598] ;  /* 0x00159800010a7983 */ /* 0x000ee40000300a00 */
[----:B------:R-:W-:-:S02]  /*44ad0*/  IMAD.MOV.U32 R15, RZ, RZ, R4 ;  /* 0x000000ffff0f7224 */ /* 0x000fc400078e0004 */
[----:B------:R-:W-:Y:S01]  /*44ae0*/  IMAD.MOV.U32 R14, RZ, RZ, R5 ;  /* 0x000000ffff0e7224 */ /* 0x000fe200078e0005 */
[----:B------:R-:W-:Y:S01]  /*44af0*/  HMMA.16816.F32 R20, R24, R16, R20 ;  /* 0x000000101814723c */ /* 0x000fe20000001814 */
[----:B---3--:R-:W-:Y:S01]  /*44b00*/  STL.64 [R1+0x7388], R10 ;  /* 0x0073880a01007387 */ /* 0x008fe20000100a00 */
[----:B--2---:R0:W-:Y:S03]  /*44b10*/  STL.64 [R1+0x7380], R8 ;  /* 0x0073800801007387 */ /* 0x0041e60000100a00 */
[----:B0-----:R-:W2:Y:S01]  /*44b20*/  LDL.LU.64 R8, [R1+0x15a0] ;  /* 0x0015a00001087983 */ /* 0x001ea20000300a00 */
[----:B------:R-:W2:Y:S02]  /*44b30*/  LDL.LU.64 R10, [R1+0x15a8] ;  /* 0x0015a800010a7983 */ /* 0x000ea40000300a00 */
[----:B------:R-:W-:Y:S02]  /*44b40*/  STL.64 [R1+0x7320], R14 ;  /* 0x0073200e01007387 */ /* 0x000fe40000100a00 */
[----:B------:R0:W-:Y:S02]  /*44b50*/  STL.64 [R1+0x7318], R12 ;  /* 0x0073180c01007387 */ /* 0x0001e40000100a00 */
[----:B0-----:R-:W3:Y:S01]  /*44b60*/  LDL.LU.64 R12, [R1+0x1b40] ;  /* 0x001b4000010c7983 */ /* 0x001ee20000300a00 */
[----:B------:R-:W2:Y:S03]  /*44b70*/  LDL.LU.64 R14, [R1+0x1b48] ;  /* 0x001b4800010e7983 */ /* 0x000ea60000300a00 */
[----:B--2---:R-:W-:Y:S01]  /*44b80*/  STL.64 [R1+0x7338], R14 ;  /* 0x0073380e01007387 */ /* 0x004fe20000100a00 */
[----:B---3--:R0:W-:Y:S03]  /*44b90*/  STL.64 [R1+0x7330], R12 ;  /* 0x0073300c01007387 */ /* 0x0081e60000100a00 */
[----:B0-----:R-:W2:Y:S01]  /*44ba0*/  LDL.LU.64 R12, [R1+0x1b50] ;  /* 0x001b5000010c7983 */ /* 0x001ea20000300a00 */
[----:B------:R-:W2:Y:S02]  /*44bb0*/  LDL.LU.64 R14, [R1+0x1b58] ;  /* 0x001b5800010e7983 */ /* 0x000ea40000300a00 */
[----:B------:R-:W3:Y:S02]  /*44bc0*/  LDL.LU.64 R4, [R1+0x1b20] ;  /* 0x001b200001047983 */ /* 0x000ee40000300a00 */
[----:B------:R-:W3:Y:S01]  /*44bd0*/  LDL.LU.64 R6, [R1+0x1b28] ;  /* 0x001b280001067983 */ /* 0x000ee20000300a00 */
[----:B------:R0:W-:Y:S01]  /*44be0*/  STL.64 [R1+0xd50], R20 ;  /* 0x000d501401007387 */ /* 0x0001e20000100a00 */
[----:B------:R1:W-:Y:S03]  /*44bf0*/  STL.64 [R1+0xd58], R22 ;  /* 0x000d581601007387 */ /* 0x0003e60000100a00 */
[----:B0-----:R-:W2:Y:S01]  /*44c00*/  LDL.LU R20, [R1+0x7398] ;  /* 0x0073980001147983 */ /* 0x001ea20000300800 */
[----:B-1----:R-:W-:-:S02]  /*44c10*/  IMAD.MOV.U32 R23, RZ, RZ, R16 ;  /* 0x000000ffff177224 */ /* 0x002fc400078e0010 */
[----:B------:R-:W-:Y:S02]  /*44c20*/  IMAD.MOV.U32 R22, RZ, RZ, R17 ;  /* 0x000000ffff167224 */ /* 0x000fe400078e0011 */
[----:B------:R-:W2:Y:S02]  /*44c30*/  LDL.LU.64 R16, [R1+0x7390] ;  /* 0x0073900001107983 */ /* 0x000ea40000300a00 */
        /* <DEDUP_REMOVED lines=9> */
[C---:B--2---:R-:W-:Y:S01]  /*44cd0*/  HMMA.16816.F32 R8, R24.reuse, R16, R8 ;  /* 0x000000101808723c */ /* 0x044fe20000001808 */
[----:B------:R-:W-:Y:S11]  /*44ce0*/  IMAD.MOV.U32 R21, RZ, RZ, R16 ;  /* 0x000000ffff157224 */ /* 0x000ff600078e0010 */
[----:B------:R-:W-:Y:S11]  /*44cf0*/  @!UPT UIADD3 URZ, URZ, URZ, URZ ;  /* 0x0000003f3f3ff290 */ /* 0x000ff6000fffe03f */
[----:B------:R-:W-:Y:S01]  /*44d00*/  STL.64 [R1+0xd30], R8 ;  /* 0x000d300801007387 */ /* 0x000fe20000100a00 */
[----:B------:R0:W-:Y:S03]  /*44d10*/  STL.64 [R1+0xd38], R10 ;  /* 0x000d380a01007387 */ /* 0x0001e60000100a00 */
[----:B0-----:R-:W2:Y:S01]  /*44d20*/  LDL.LU.64 R10, [R1+0x7370] ;  /* 0x00737000010a7983 */ /* 0x001ea20000300a00 */
[----:B------:R-:W2:Y:S02]  /*44d30*/  LDL.LU.64 R8, [R1+0x7368] ;  /* 0x0073680001087983 */ /* 0x000ea40000300a00 */
[----:B------:R-:W2:Y:S02]  /*44d40*/  LDL.LU.64 R18, [R1+0x7360] ;  /* 0x0073600001127983 */ /* 0x000ea40000300a00 */
[----:B------:R-:W3:Y:S01]  /*44d50*/  LDL.LU.64 R16, [R1+0x7358] ;  /* 0x0073580001107983 */ /* 0x000ee20000300a00 */
[----:B------:R-:W-:Y:S01]  /*44d60*/  STL.64 [R1+0x72b0], R22 ;  /* 0x0072b01601007387 */ /* 0x000fe20000100a00 */
[----:B------:R2:W-:Y:S02]  /*44d70*/  STL.64 [R1+0x72a8], R20 ;  /* 0x0072a81401007387 */ /* 0x0005e40000100a00 */
[----:B--2---:R-:W-:Y:S01]  /*44d80*/  IMAD.MOV.U32 R20, RZ, RZ, R19 ;  /* 0x000000ffff147224 */ /* 0x004fe200078e0013 */
[----:B---3--:R-:W-:Y:S01]  /*44d90*/  HMMA.16816.F32 R24, R24, R16, R8 ;  /* 0x000000101818723c */ /* 0x008fe20000001808 */
[----:B------:R-:W-:Y:S01]  /*44da0*/  IMAD.MOV.U32 R21, RZ, RZ, R18 ;  /* 0x000000ffff157224 */ /* 0x000fe200078e0012 */
[----:B------:R-:W2:Y:S01]  /*44db0*/  LDL.LU.64 R8, [R1+0x7350] ;  /* 0x0073500001087983 */ /* 0x000ea20000300a00 */
[----:B------:R-:W2:Y:S02]  /*44dc0*/  LDL.LU.64 R18, [R1+0x7348] ;  /* 0x0073480001127983 */ /* 0x000ea40000300a00 */
[----:B------:R-:W2:Y:S11]  /*44dd0*/  LDL.LU.64 R16, [R1+0x7340] ;  /* 0x0073400001107983 */ /* 0x000eb60000300a00 */
[----:B------:R-:W-:Y:S07]  /*44de0*/  @!UPT UIADD3 URZ, URZ, URZ, URZ ;  /* 0x0000003f3f3ff290 */ /* 0x000fee000fffe03f */
        /* <DEDUP_REMOVED lines=10> */
[----:B0-----:R-:W2:Y:S01]  /*44e90*/  LDL.LU.64 R8, [R1+0x7328] ;  /* 0x0073280001087983 */ /* 0x001ea20000300a00 */
[C---:B---3--:R-:W-:Y:S08]  /*44ea0*/  HMMA.16816.F32 R24, R16.reuse, R20, R24 ;  /* 0x000000141018723c */ /* 0x048ff00000001818 */
[C---:B--2---:R-:W-:Y:S01]  /*44eb0*/  HMMA.16816.F32 R8, R16.reuse, R8, R12 ;  /* 0x000000081008723c */ /* 0x044fe2000000180c */
[----:B------:R-:W2:Y:S01]  /*44ec0*/  LDL.LU.64 R14, [R1+0x7320] ;  /* 0x00732000010e7983 */ /* 0x000ea20000300a00 */
[----:B------:R-:W3:Y:S11]  /*44ed0*/  LDL.LU.64 R12, [R1+0x7318] ;  /* 0x00731800010c7983 */ /* 0x000ef60000300a00 */
[----:B------:R-:W-:Y:S10]  /*44ee0*/  @!UPT UIADD3 URZ, URZ, URZ, URZ ;  /* 0x0000003f3f3ff290 */ /* 0x000ff4000fffe03f */
[----:B------:R-:W-:Y:S01]  /*44ef0*/  STL.64 [R1+0x4f0], R8 ;  /* 0x0004f00801007387 */ /* 0x000fe20000100a00 */
[----:B------:R0:W-:Y:S03]  /*44f00*/  STL.64 [R1+0x4f8], R10 ;  /* 0x0004f80a01007387 */ /* 0x0001e60000100a00 */
[----:B0-----:R-:W4:Y:S01]  /*44f10*/  LDL.LU.64 R10, [R1+0x7310] ;  /* 0x00731000010a7983 */ /* 0x001f220000300a00 */
[----:B------:R-:W4:Y:S01]  /*44f20*/  LDL.LU.64 R8, [R1+0x7308] ;  /* 0x0073080001087983 */ /* 0x000f220000300a00 */
[----:B---3--:R-:W-:Y:S02]  /*44f30*/  HMMA.16816.F32 R20, R16, R12, R4 ;  /* 0x0000000c1014723c */ /* 0x008fe40000001804 */
[----:B------:R-:W3:Y:S01]  /*44f40*/  LDL.LU.64 R4, [R1+0x5b0] ;  /* 0x0005b00001047983 */ /* 0x000ee20000300a00 */
[----:B------:R-:W-:Y:S02]  /*44f50*/  STL.64 [R1+0x4e0], R24 ;  /* 0x0004e01801007387 */ /* 0x000fe40000100a00 */
[----:B------:R-:W-:Y:S02]  /*44f60*/  STL.64 [R1+0x4e8], R26 ;  /* 0x0004e81a01007387 */ /* 0x000fe40000100a00 */
[----:B------:R-:W3:Y:S11]  /*44f70*/  LDL.LU.64 R6, [R1+0x5b8] ;  /* 0x0005b80001067983 */ /* 0x000ef60000300a00 */
[----:B------:R-:W-:Y:S05]  /*44f80*/  @!UPT UIADD3 URZ, URZ, URZ, URZ ;  /* 0x0000003f3f3ff290 */ /* 0x000fea000fffe03f */
[----:B------:R-:W-:Y:S01]  /*44f90*/  STL.64 [R1+0x4d0], R20 ;  /* 0x0004d01401007387 */ /* 0x000fe20000100a00 */
[----:B------:R-:W-:Y:S02]  /*44fa0*/  STL.64 [R1+0x4d8], R22 ;  /* 0x0004d81601007387 */ /* 0x000fe40000100a00 */
[----:B--2---:R-:W-:Y:S02]  /*44fb0*/  STL.64 [R1+0x72c0], R14 ;  /* 0x0072c00e01007387 */ /* 0x004fe40000100a00 */
[----:B------:R0:W-:Y:S02]  /*44fc0*/  STL.64 [R1+0x72b8], R12 ;  /* 0x0072b80c01007387 */ /* 0x0001e40000100a00 */
[----:B0-----:R-:W2:Y:S01]  /*44fd0*/  LDL.LU.64 R12, [R1+0x13b0] ;  /* 0x0013b000010c7983 */ /* 0x001ea20000300a00 */
[----:B------:R-:W2:Y:S03]  /*44fe0*/  LDL.LU.64 R14, [R1+0x13b8] ;  /* 0x0013b800010e7983 */ /* 0x000ea60000300a00 */
[----:B--2---:R-:W-:Y:S01]  /*44ff0*/  STL.64 [R1+0x72d0], R14 ;  /* 0x0072d00e01007387 */ /* 0x004fe20000100a00 */
[----:B------:R4:W-:Y:S02]  /*45000*/  STL.64 [R1+0x72c8], R12 ;  /* 0x0072c80c01007387 */ /* 0x0009e40000100a00 */
[----:B------:R-:W2:Y:S02]  /*45010*/  LDL.LU.64 R24, [R1+0x5a0] ;  /* 0x0005a00001187983 */ /* 0x000ea40000300a00 */
[----:B------:R-:W2:Y:S02]  /*45020*/  LDL.LU.64 R26, [R1+0x5a8] ;  /* 0x0005a800011a7983 */ /* 0x000ea40000300a00 */
[----:B----4-:R-:W-:-:S02]  /*45030*/  IMAD.MOV.U32 R12, RZ, RZ, R11 ;  /* 0x000000ffff0c7224 */ /* 0x010fc400078e000b */
[----:B------:R-:W-:-:S05]  /*45040*/  IMAD.MOV.U32 R13, RZ, RZ, R10 ;  /* 0x000000ffff0d7224 */ /* 0x000fca00078e000a */
[----:B------:R0:W-:Y:S04]  /*45050*/  STL.64 [R1+0x72e8], R12 ;  /* 0x0072e80c01007387 */ /* 0x0001e80000100a00 */
[----:B0-----:R-:W4:Y:S01]  /*45060*/  LDL.64 R12, [R1+0x30] ;  /* 0x00003000010c7983 */ /* 0x001f220000100a00 */
[----:B------:R-:W2:Y:S02]  /*45070*/  LDL.LU.64 R20, [R1+0x13a0] ;  /* 0x0013a00001147983 */ /* 0x000ea40000300a00 */
[----:B------:R-:W2:Y:S01]  /*45080*/  LDL.LU.64 R22, [R1+0x13a8] ;  /* 0x0013a80001167983 */ /* 0x000ea20000300a00 */
[C---:B---3--:R-:W-:Y:S01]  /*45090*/  HMMA.16816.F32 R4, R16.reuse, R8, R4 ;  /* 0x000000081004723c */ /* 0x048fe20000001804 */
[----:B--2---:R-:W-:Y:S01]  /*450a0*/  STL.64 [R1+0x72e0], R22 ;  /* 0x0072e01601007387 */ /* 0x004fe20000100a00 */
[----:B------:R0:W-:Y:S03]  /*450b0*/  STL.64 [R1+0x72d8], R20 ;  /* 0x0072d81401007387 */ /* 0x0001e60000100a00 */
[----:B0-----:R-:W2:Y:S01]  /*450c0*/  LDL.LU.64 R20, [R1+0x13c0] ;  /* 0x0013c00001147983 */ /* 0x001ea20000300a00 */
[----:B------:R-:W3:Y:S03]  /*450d0*/  LDL.LU.64 R22, [R1+0x13c8] ;  /* 0x0013c80001167983 */ /* 0x000ee60000300a00 */
[----:B---3--:R-:W-:Y:S01]  /*450e0*/  STL.64 [R1+0x72f8], R22 ;  /* 0x0072f81601007387 */ /* 0x008fe20000100a00 */
[----:B--2---:R0:W-:Y:S03]  /*450f0*/  STL.64 [R1+0x72f0], R20 ;  /* 0x0072f01401007387 */ /* 0x0041e60000100a00 */
[----:B0-----:R-:W4:Y:S01]  /*45100*/  LDL.LU.64 R20, [R1+0x13d0] ;  /* 0x0013d00001147983 */ /* 0x001f220000300a00 */
[----:B------:R-:W4:Y:S09]  /*45110*/  LDL.LU.64 R22, [R1+0x13d8] ;  /* 0x0013d80001167983 */ /* 0x000f320000300a00 */
[----:B------:R0:W-:Y:S02]  /*45120*/  STL.64 [R1+0x4c0], R4 ;  /* 0x0004c00401007387 */ /* 0x0001e40000100a00 */
[----:B------:R-:W-:Y:S01]  /*45130*/  STL.64 [R1+0x4c8], R6 ;  /* 0x0004c80601007387 */ /* 0x000fe20000100a00 */
[----:B0-----:R-:W2:Y:S01]  /*45140*/  LDL.LU.64 R4, [R1+0x7300] ;  /* 0x0073000001047983 */ /* 0x001ea20000300a00 */
[----:B------:R-:W-:Y:S01]  /*45150*/  STL.64 [R1+0x7238], R8 ;  /* 0x0072380801007387 */ /* 0x000fe20000100a00 */
[C---:B--2---:R-:W-:Y:S11]  /*45160*/  HMMA.16816.F32 R24, R16.reuse, R4, R24 ;  /* 0x000000041018723c */ /* 0x044ff60000001818 */
[----:B------:R-:W-:Y:S11]  /*45170*/  @!UPT UIADD3 URZ, URZ, URZ, URZ ;  /* 0x0000003f3f3ff290 */ /* 0x000ff6000fffe03f */
[----:B------:R-:W-:Y:S01]  /*45180*/  @!UPT UIADD3 URZ, URZ, URZ, URZ ;  /* 0x0000003f3f3ff290 */ /* 0x000fe2000fffe03f */
[----:B------:R-:W-:Y:S01]  /*45190*/  STL.64 [R1+0x4b0], R24 ;  /* 0x0004b01801007387 */ /* 0x000fe20000100a00 */
[----:B------:R-:W-:Y:S02]  /*451a0*/  STL.64 [R1+0x4b8], R26 ;  /* 0x0004b81a01007387 */ /* 0x000fe40000100a00 */
[----:B------:R-:W0:Y:S02]  /*451b0*/  LDSM.16.MT88.4 R24, [R3] ;  /* 0x000000000318783b */ /* 0x000e240000004200 */
[----:B0-----:R-:W-:Y:S02]  /*451c0*/  STL.64 [R1+0x7150], R26 ;  /* 0x0071501a01007387 */ /* 0x001fe40000100a00 */
[----:B------:R0:W-:Y:S02]  /*451d0*/  STL.64 [R1+0x7148], R24 ;  /* 0x0071481801007387 */ /* 0x0001e40000100a00 */
[----:B0-----:R-:W2:Y:S01]  /*451e0*/  LDL.64 R24, [R1+0xd0] ;  /* 0x0000d00001187983 */ /* 0x001ea20000100a00 */
[----:B----4-:R-:W-:Y:S01]  /*451f0*/  HMMA.16816.F32 R20, R16, R12, R20 ;  /* 0x0000000c1014723c */ /* 0x010fe20000001814 */
[----:B------:R-:W-:-:S02]  /*45200*/  IMAD.MOV.U32 R8, RZ, RZ, R2 ;  /* 0x000000ffff087224 */ /* 0x000fc400078e0002 */
[----:B------:R-:W-:Y:S02]  /*45210*/  IMAD.MOV.U32 R9, RZ, RZ, R0 ;  /* 0x000000ffff097224 */ /* 0x000fe400078e0000 */
[----:B------:R-:W-:Y:S02]  /*45220*/  IMAD.MOV.U32 R2, RZ, RZ, R12 ;  /* 0x000000ffff027224 */ /* 0x000fe400078e000c */
[----:B------:R-:W-:Y:S01]  /*45230*/  IMAD.MOV.U32 R0, RZ, RZ, R13 ;  /* 0x000000ffff007224 */ /* 0x000fe200078e000d */
[----:B--2---:R0:W-:Y:S04]  /*45240*/  STL.64 [R1+0x7250], R24 ;  /* 0x0072501801007387 */ /* 0x0041e80000100a00 */
[----:B0-----:R-:W2:Y:S11]  /*45250*/  LDL.64 R24, [R1+0x130] ;  /* 0x0001300001187983 */ /* 0x001eb60000100a00 */
[----:B------:R-:W-:Y:S02]  /*45260*/  STL.64 [R1+0xb10], R20 ;  /* 0x000b101401007387 */ /* 0x000fe40000100a00 */
[----:B------:R0:W-:Y:S02]  /*45270*/  STL.64 [R1+0xb18], R22 ;  /* 0x000b181601007387 */ /* 0x0001e40000100a00 */
[----:B0-----:R-:W3:Y:S01]  /*45280*/  LDL.LU.64 R22, [R1+0x72f8] ;  /* 0x0072f80001167983 */ /* 0x001ee20000300a00 */
[----:B------:R-:W3:Y:S02]  /*45290*/  LDL.LU.64 R20, [R1+0x72f0] ;  /* 0x0072f00001147983 */ /* 0x000ee40000300a00 */
[----:B------:R-:W3:Y:S02]  /*452a0*/  LDL.LU.64 R12, [R1+0x72e8] ;  /* 0x0072e800010c7983 */ /* 0x000ee40000300a00 */
[C---:B---3--:R-:W-:Y:S01]  /*452b0*/  HMMA.16816.F32 R12, R16.reuse, R12, R20 ;  /* 0x0000000c100c723c */ /* 0x048fe20000001814 */
[----:B------:R-:W2:Y:S01]  /*452c0*/  LDL.LU.64 R22, [R1+0x72e0] ;  /* 0x0072e00001167983 */ /* 0x000ea20000300a00 */
[----:B------:R-:W2:Y:S11]  /*452d0*/  LDL.LU.64 R20, [R1+0x72d8] ;  /* 0x0072d80001147983 */ /* 0x000eb60000300a00 */
[----:B------:R-:W-:Y:S10]  /*452e0*/  @!UPT UIADD3 URZ, URZ, URZ, URZ ;  /* 0x0000003f3f3ff290 */ /* 0x000ff4000fffe03f */
[----:B------:R-:W-:Y:S01]  /*452f0*/  STL.64 [R1+0xb00], R12 ;  /* 0x000b000c01007387 */ /* 0x000fe20000100a00 */
[----:B------:R0:W-:Y:S03]  /*45300*/  STL.64 [R1+0xb08], R14 ;  /* 0x000b080e01007387 */ /* 0x0001e60000100a00 */
[----:B0-----:R-:W3:Y:S01]  /*45310*/  LDL.LU.64 R14, [R1+0x72d0] ;  /* 0x0072d000010e7983 */ /* 0x001ee20000300a00 */
[----:B------:R-:W3:Y:S01]  /*45320*/  LDL.LU.64 R12, [R1+0x72c8] ;  /* 0x0072c800010c7983 */ /* 0x000ee20000300a00 */
[C---:B--2---:R-:W-:Y:S08]  /*45330*/  HMMA.16816.F32 R20, R16.reuse, R24, R20 ;  /* 0x000000181014723c */ /* 0x044ff00000001814 */
[----:B---3--:R-:W-:Y:S01]  /*45340*/  HMMA.16816.F32 R8, R16, R8, R12 ;  /* 0x000000081008723c */ /* 0x008fe2000000180c */
[----:B------:R-:W2:Y:S01]  /*45350*/  LDL.LU.64 R14, [R1+0x72c0] ;  /* 0x0072c000010e7983 */ /* 0x000ea20000300a00 */
[----:B------:R-:W3:Y:S11]  /*45360*/  LDL.LU.64 R12, [R1+0x72b8] ;  /* 0x0072b800010c7983 */ /* 0x000ef60000300a00 */
[----:B------:R-:W-:Y:S10]  /*45370*/  @!UPT UIADD3 URZ, URZ, URZ, URZ ;  /* 0x0000003f3f3ff290 */ /* 0x000ff4000fffe03f */
[----:B------:R0:W-:Y:S01]  /*45380*/  STL.64 [R1+0xaf0], R8 ;  /* 0x000af00801007387 */ /* 0x0001e20000100a00 */
[----:B------:R1:W-:Y:S03]  /*45390*/  STL.64 [R1+0xaf8], R10 ;  /* 0x000af80a01007387 */ /* 0x0003e60000100a00 */
[----:B0-----:R-:W4:Y:S01]  /*453a0*/  LDL.LU.64 R8, [R1+0x1390] ;  /* 0x0013900001087983 */ /* 0x001f220000300a00 */
[----:B-1----:R-:W4:Y:S02]  /*453b0*/  LDL.LU.64 R10, [R1+0x1398] ;  /* 0x00139800010a7983 */ /* 0x002f240000300a00 */
[----:B------:R-:W-:Y:S02]  /*453c0*/  STL.64 [R1+0xae0], R20 ;  /* 0x000ae01401007387 */ /* 0x000fe40000100a00 */
[----:B------:R0:W-:Y:S02]  /*453d0*/  STL.64 [R1+0xae8], R22 ;  /* 0x000ae81601007387 */ /* 0x0001e40000100a00 */
[----:B0-----:R-:W2:Y:S01]  /*453e0*/  LDL.LU.64 R22, [R1+0x72b0] ;  /* 0x0072b00001167983 */ /* 0x001ea20000300a00 */
[----:B------:R-:W2:Y:S02]  /*453f0*/  LDL.LU.64 R20, [R1+0x72a8] ;  /* 0x0072a80001147983 */ /* 0x000ea40000300a00 */
[----:B------:R-:W-:-:S02]  /*45400*/  IMAD.MOV.U32 R7, RZ, RZ, R24 ;  /* 0x000000ffff077224 */ /* 0x000fc400078e0018 */
[----:B------:R-:W-:-:S05]  /*45410*/  IMAD.MOV.U32 R6, RZ, RZ, R25 ;  /* 0x000000ffff067224 */ /* 0x000fca00078e0019 */
[----:B------:R-:W-:Y:S01]  /*45420*/  STL.64 [R1+0x7200], R6 ;  /* 0x0072000601007387 */ /* 0x000fe20000100a00 */
[----:B------:R2:W-:Y:S02]  /*45430*/  STL.64 [R1+0x71f8], R4 ;  /* 0x0071f80401007387 */ /* 0x0005e40000100a00 */
[----:B--2---:R-:W-:Y:S02]  /*45440*/  IMAD.MOV.U32 R4, RZ, RZ, R21 ;  /* 0x000000ffff047224 */ /* 0x004fe400078e0015 */
[----:B------:R-:W4:Y:S01]  /*45450*/  LDL.LU R21, [R1+0x72a0] ;  /* 0x0072a00001157983 */ /* 0x000f220000300800 */
[----:B------:R-:W2:Y:S01]  /*45460*/  LDL R5, [R1+0xe4] ;  /* 0x0000e40001057983 */ /* 0x000ea20000100800 */
[----:B----4-:R-:W-:Y:S02]  /*45470*/  HMMA.16816.F32 R8, R16, R20, R8 ;  /* 0x000000141008723c */ /* 0x010fe40000001808 */
[----:B--2---:R0:W-:Y:S02]  /*45480*/  STL.64 [R1+0x7258], R4 ;  /* 0x0072580401007387 */ /* 0x0041e40000100a00 */
[----:B0-----:R-:W-:-:S02]  /*45490*/  IMAD.MOV.U32 R4, RZ, RZ, R29 ;  /* 0x000000ffff047224 */ /* 0x001fc400078e001d */
[----:B------:R-:W-:-:S05]  /*454a0*/  IMAD.MOV.U32 R5, RZ, RZ, R28 ;  /* 0x000000ffff057224 */ /* 0x000fca00078e001c */
[----:B------:R0:W-:Y:S02]  /*454b0*/  STL.64 [R1+0x7270], R4 ;  /* 0x0072700401007387 */ /* 0x0001e40000100a00 */
[----:B0-----:R-:W-:Y:S02]  /*454c0*/  IMAD.MOV.U32 R4, RZ, RZ, R23 ;  /* 0x000000ffff047224 */ /* 0x001fe400078e0017 */
[----:B------:R-:W-:-:S05]  /*454d0*/  IMAD.MOV.U32 R5, RZ, RZ, R22 ;  /* 0x000000ffff057224 */ /* 0x000fca00078e0016 */
[----:B------:R-:W-:Y:S03]  /*454e0*/  STL.64 [R1+0x7288], R4 ;  /* 0x0072880401007387 */ /* 0x000fe60000100a00 */
[----:B------:R-:W-:Y:S02]  /*454f0*/  STL.64 [R1+0xad0], R8 ;  /* 0x000ad00801007387 */ /* 0x000fe40000100a00 */
[----:B------:R-:W-:Y:S02]  /*45500*/  STL.64 [R1+0xad8], R10 ;  /* 0x000ad80a01007387 */ /* 0x000fe40000100a00 */
[----:B------:R-:W2:Y:S01]  /*45510*/  LDL.LU.64 R24, [R1+0x1350] ;  /* 0x0013500001187983 */ /* 0x000ea20000300a00 */
[----:B------:R-:W4:Y:S04]  /*45520*/  LDL.LU.64 R26, [R1+0x1358] ;  /* 0x00135800011a7983 */ /* 0x000f280000300a00 */
[----:B----4-:R-:W-:Y:S01]  /*45530*/  STL.64 [R1+0x7268], R26 ;  /* 0x0072681a01007387 */ /* 0x010fe20000100a00 */
[----:B--2---:R0:W-:Y:S03]  /*45540*/  STL.64 [R1+0x7260], R24 ;  /* 0x0072601801007387 */ /* 0x0041e60000100a00 */
[----:B0-----:R-:W2:Y:S01]  /*45550*/  LDL.LU.64 R24, [R1+0x1360] ;  /* 0x0013600001187983 */ /* 0x001ea20000300a00 */
[----:B------:R-:W4:Y:S03]  /*45560*/  LDL.LU.64 R26, [R1+0x1368] ;  /* 0x00136800011a7983 */ /* 0x000f260000300a00 */
[----:B----4-:R-:W-:Y:S01]  /*45570*/  STL.64 [R1+0x7280], R26 ;  /* 0x0072801a01007387 */ /* 0x010fe20000100a00 */
[----:B--2---:R0:W-:Y:S03]  /*45580*/  STL.64 [R1+0x7278], R24 ;  /* 0x0072781801007387 */ /* 0x0041e60000100a00 */
[----:B0-----:R-:W2:Y:S01]  /*45590*/  LDL.LU.64 R24, [R1+0x1370] ;  /* 0x0013700001187983 */ /* 0x001ea20000300a00 */
[----:B------:R-:W4:Y:S02]  /*455a0*/  LDL.LU.64 R26, [R1+0x1378] ;  /* 0x00137800011a7983 */ /* 0x000f240000300a00 */
[----:B------:R-:W-:-:S02]  /*455b0*/  IMAD.MOV.U32 R4, RZ, RZ, R15 ;  /* 0x000000ffff047224 */ /* 0x000fc400078e000f */
[----:B------:R-:W-:Y:S02]  /*455c0*/  IMAD.MOV.U32 R5, RZ, RZ, R14 ;  /* 0x000000ffff057224 */ /* 0x000fe400078e000e */
[----:B------:R-:W-:Y:S02]  /*455d0*/  IMAD.MOV.U32 R15, RZ, RZ, R20 ;  /* 0x000000ffff0f7224 */ /* 0x000fe400078e0014 */
[----:B------:R-:W-:Y:S01]  /*455e0*/  IMAD.MOV.U32 R14, RZ, RZ, R21 ;  /* 0x000000ffff0e7224 */ /* 0x000fe200078e0015 */
[----:B----4-:R-:W-:Y:S01]  /*455f0*/  STL.64 [R1+0x7298], R26 ;  /* 0x0072981a01007387 */ /* 0x010fe20000100a00 */
[----:B--2---:R0:W-:Y:S03]  /*45600*/  STL.64 [R1+0x7290], R24 ;  /* 0x0072901801007387 */ /* 0x0041e60000100a00 */
[----:B0-----:R-:W2:Y:S01]  /*45610*/  LDL.LU.64 R24, [R1+0x1380] ;  /* 0x0013800001187983 */ /* 0x001ea20000300a00 */
[----:B------:R-:W2:Y:S02]  /*45620*/  LDL.LU.64 R26, [R1+0x1388] ;  /* 0x00138800011a7983 */ /* 0x000ea40000300a00 */
[----:B------:R-:W4:Y:S02]  /*45630*/  LDL.LU.64 R20, [R1+0x590] ;  /* 0x0005900001147983 */ /* 0x000f240000300a00 */
[----:B------:R-:W4:Y:S01]  /*45640*/  LDL.LU.64 R22, [R1+0x598] ;  /* 0x0005980001167983 */ /* 0x000f220000300a00 */
[----:B------:R-:W2:Y:S01]  /*45650*/  LDL.LU.64 R8, [R1+0x1a50] ;  /* 0x001a500001087983 */ /* 0x000ea20000300a00 */
[----:B------:R-:W2:Y:S02]  /*45660*/  LDL.LU.64 R10, [R1+0x1a58] ;  /* 0x001a5800010a7983 */ /* 0x000ea40000300a00 */
[----:B------:R-:W-:Y:S02]  /*45670*/  STL.64 [R1+0x7210], R14 ;  /* 0x0072100e01007387 */ /* 0x000fe40000100a00 */
[----:B---3--:R0:W-:Y:S02]  /*45680*/  STL.64 [R1+0x7208], R12 ;  /* 0x0072080c01007387 */ /* 0x0081e40000100a00 */
[----:B0-----:R-:W3:Y:S04]  /*45690*/  LDL.64 R12, [R1] ;  /* 0x00000000010c7983 */ /* 0x001ee80000100a00 */
[----:B---3--:R0:W-:Y:S04]  /*456a0*/  STL.64 [R1+0x7228], R12 ;  /* 0x0072280c01007387 */ /* 0x0081e80000100a00 */
[----:B0-----:R-:W3:Y:S01]  /*456b0*/  LDL.64 R12, [R1+0x10] ;  /* 0x00001000010c7983 */ /* 0x001ee20000100a00 */
[C---:B--2---:R-:W-:Y:S03]  /*456c0*/  HMMA.16816.F32 R4, R16.reuse, R4, R24 ;  /* 0x000000041004723c */ /* 0x044fe60000001818 */
[----:B---3--:R0:W-:Y:S04]  /*456d0*/  STL.64 [R1+0x7230], R12 ;  /* 0x0072300c01007387 */ /* 0x0081e80000100a00 */
[----:B0-----:R-:W2:Y:S01]  /*456e0*/  LDL.64 R12, [R1+0x20] ;  /* 0x00002000010c7983 */ /* 0x001ea20000100a00 */
[----:B------:R-:W3:Y:S02]  /*456f0*/  LDL.LU.64 R26, [R1+0x7298] ;  /* 0x00729800011a7983 */ /* 0x000ee40000300a00 */
[----:B------:R-:W3:Y:S11]  /*45700*/  LDL.LU.64 R24, [R1+0x7290] ;  /* 0x0072900001187983 */ /* 0x000ef60000300a00 */
[----:B------:R-:W-:Y:S02]  /*45710*/  @!UPT UIADD3 URZ, URZ, URZ, URZ ;  /* 0x0000003f3f3ff290 */ /* 0x000fe4000fffe03f */
[----:B------:R0:W-:Y:S01]  /*45720*/  STL.64 [R1+0xac0], R4 ;  /* 0x000ac00401007387 */ /* 0x0001e20000100a00 */
[----:B------:R3:W-:Y:S04]  /*45730*/  STL.64 [R1+0xac8], R6 ;  /* 0x000ac80601007387 */ /* 0x0007e80000100a00 */
        /* <DEDUP_REMOVED lines=16> */
[----:B------:R-:W4:Y:S11]  /*45840*/  LDL.LU.64 R24, [R1+0x7250] ;  /* 0x0072500001187983 */ /* 0x000f360000300a00 */
[----:B------:R-:W-:Y:S10]  /*45850*/  @!UPT UIADD3 URZ, URZ, URZ, URZ ;  /* 0x0000003f3f3ff290 */ /* 0x000ff4000fffe03f */
[----:B------:R0:W-:Y:S01]  /*45860*/  STL.64 [R1+0xa90], R4 ;  /* 0x000a900401007387 */ /* 0x0001e20000100a00 */
[----:B------:R1:W-:Y:S03]  /*45870*/  STL.64 [R1+0xa98], R6 ;  /* 0x000a980601007387 */ /* 0x0003e60000100a00 */
[----:B0-----:R-:W3:Y:S01]  /*45880*/  LDL.LU.64 R4, [R1+0x1a20] ;  /* 0x001a200001047983 */ /* 0x001ee20000300a00 */
[----:B-1----:R-:W2:Y:S01]  /*45890*/  LDL.LU.64 R6, [R1+0x1a28] ;  /* 0x001a280001067983 */ /* 0x002ea20000300a00 */
[----:B----4-:R-:W-:Y:S02]  /*458a0*/  HMMA.16816.F32 R16, R16, R24, R20 ;  /* 0x000000181010723c */ /* 0x010fe40000001814 */
[----:B--2---:R-:W-:Y:S01]  /*458b0*/  STL.64 [R1+0x7220], R6 ;  /* 0x0072200601007387 */ /* 0x004fe20000100a00 */
[----:B---3--:R0:W-:Y:S03]  /*458c0*/  STL.64 [R1+0x7218], R4 ;  /* 0x0072180401007387 */ /* 0x0081e60000100a00 */
[----:B0-----:R-:W2:Y:S01]  /*458d0*/  LDL.LU.64 R4, [R1+0x1a30] ;  /* 0x001a300001047983 */ /* 0x001ea20000300a00 */
[----:B------:R-:W2:Y:S02]  /*458e0*/  LDL.LU.64 R6, [R1+0x1a38] ;  /* 0x001a380001067983 */ /* 0x000ea40000300a00 */
[----:B------:R-:W3:Y:S02]  /*458f0*/  LDL.LU.64 R22, [R1+0x7248] ;  /* 0x0072480001167983 */ /* 0x000ee40000300a00 */
[----:B------:R-:W3:Y:S11]  /*45900*/  LDL.LU.64 R20, [R1+0x7240] ;  /* 0x0072400001147983 */ /* 0x000ef60000300a00 */
[----:B------:R-:W-:Y:S01]  /*45910*/  @!UPT UIADD3 URZ, URZ, URZ, URZ ;  /* 0x0000003f3f3ff290 */ /* 0x000fe2000fffe03f */
[----:B------:R0:W-:Y:S01]  /*45920*/  STL.64 [R1+0x4a0], R16 ;  /* 0x0004a01001007387 */ /* 0x0001e20000100a00 */
[----:B------:R1:W-:Y:S03]  /*45930*/  STL.64 [R1+0x4a8], R18 ;  /* 0x0004a81201007387 */ /* 0x0003e60000100a00 */
[----:B0-----:R-:W4:Y:S01]  /*45940*/  LDL.LU.64 R16, [R1+0x370] ;  /* 0x0003700001107983 */ /* 0x001f220000300a00 */
[----:B-1----:R-:W4:Y:S02]  /*45950*/  LDL.LU.64 R18, [R1+0x378] ;  /* 0x0003780001127983 */ /* 0x002f240000300a00 */
[----:B------:R0:W-:Y:S02]  /*45960*/  STL.64 [R1+0x7160], R24 ;  /* 0x0071601801007387 */ /* 0x0001e40000100a00 */
[----:B0-----:R-:W2:Y:S01]  /*45970*/  LDL.LU.64 R24, [R1+0x1a40] ;  /* 0x001a400001187983 */ /* 0x001ea20000300a00 */
[----:B------:R-:W2:Y:S01]  /*45980*/  LDL.LU.64 R26, [R1+0x1a48] ;  /* 0x001a4800011a7983 */ /* 0x000ea20000300a00 */
[C---:B---3--:R-:W-:Y:S11]  /*45990*/  HMMA.16816.F32 R8, R20.reuse, R12, R8 ;  /* 0x0000000c1408723c */ /* 0x048ff60000001808 */
[----:B------:R-:W-:Y:S11]  /*459a0*/  @!UPT UIADD3 URZ, URZ, URZ, URZ ;  /* 0x0000003f3f3ff290 */ /* 0x000ff6000fffe03f */
[----:B------:R-:W-:Y:S01]  /*459b0*/  @!UPT UIADD3 URZ, URZ, URZ, URZ ;  /* 0x0000003f3f3ff290 */ /* 0x000fe2000fffe03f */
[----:B------:R0:W-:Y:S01]  /*459c0*/  STL.64 [R1+0x2b0], R8 ;  /* 0x0002b00801007387 */ /* 0x0001e20000100a00 */
[----:B------:R1:W-:Y:S03]  /*459d0*/  STL.64 [R1+0x2b8], R10 ;  /* 0x0002b80a01007387 */ /* 0x0003e60000100a00 */
[----:B0-----:R-:W3:Y:S01]  /*459e0*/  LDL.LU.64 R8, [R1+0x7238] ;  /* 0x0072380001087983 */ /* 0x001ee20000300a00 */
[----:B-1----:R-:W-:Y:S02]  /*459f0*/  IMAD.MOV.U32 R11, RZ, RZ, R12 ;  /* 0x000000ffff0b7224 */ /* 0x002fe400078e000c */
[----:B------:R-:W-:Y:S02]  /*45a00*/  IMAD.MOV.U32 R10, RZ, RZ, R13 ;  /* 0x000000ffff0a7224 */ /* 0x000fe400078e000d */
[----:B------:R-:W2:Y:S02]  /*45a10*/  LDL.LU.64 R12, [R1+0x7230] ;  /* 0x00723000010c7983 */ /* 0x000ea40000300a00 */
[C---:B--2---:R-:W-:Y:S11]  /*45a20*/  HMMA.16816.F32 R24, R20.reuse, R12, R24 ;  /* 0x0000000c1418723c */ /* 0x044ff60000001818 */
[----:B------:R-:W-:Y:S11]  /*45a30*/  @!UPT UIADD3 URZ, URZ, URZ, URZ ;  /* 0x0000003f3f3ff290 */ /* 0x000ff6000fffe03f */
[----:B------:R-:W-:Y:S01]  /*45a40*/  @!UPT UIADD3 URZ, URZ, URZ, URZ ;  /* 0x0000003f3f3ff290 */ /* 0x000fe2000fffe03f */
[----:B------:R-:W-:Y:S01]  /*45a50*/  STL.64 [R1+0x2a0], R24 ;  /* 0x0002a01801007387 */ /* 0x000fe20000100a00 */
[----:B------:R0:W-:Y:S02]  /*45a60*/  STL.64 [R1+0x2a8], R26 ;  /* 0x0002a81a01007387 */ /* 0x0001e40000100a00 */
[----:B0-----:R-:W-:Y:S02]  /*45a70*/  IMAD.MOV.U32 R27, RZ, RZ, R12 ;  /* 0x000000ffff1b7224 */ /* 0x001fe400078e000c */
[----:B------:R-:W-:Y:S02]  /*45a80*/  IMAD.MOV.U32 R26, RZ, RZ, R13 ;  /* 0x000000ffff1a7224 */ /* 0x000fe400078e000d */
[----:B------:R-:W2:Y:S03]  /*45a90*/  LDL.LU.64 R12, [R1+0x7228] ;  /* 0x00722800010c7983 */ /* 0x000ea60000300a00 */
[----:B------:R0:W-:Y:S02]  /*45aa0*/  STL.64 [R1+0x7178], R26 ;  /* 0x0071781a01007387 */ /* 0x0001e40000100a00 */
[----:B------:R-:W3:Y:S01]  /*45ab0*/  LDL.LU.64 R24, [R1+0x380] ;  /* 0x0003800001187983 */ /* 0x000ee20000300a00 */
[----:B0-----:R-:W3:Y:S01]  /*45ac0*/  LDL.LU.64 R26, [R1+0x388] ;  /* 0x00038800011a7983 */ /* 0x001ee20000300a00 */
        /* <DEDUP_REMOVED lines=8> */
[----:B------:R-:W2:Y:S02]  /*45b50*/  LDL.LU.64 R14, [R1+0x7210] ;  /* 0x00721000010e7983 */ /* 0x000ea40000300a00 */
[----:B------:R-:W2:Y:S01]  /*45b60*/  LDL.LU.64 R12, [R1+0x7208] ;  /* 0x00720800010c7983 */ /* 0x000ea20000300a00 */
[C---:B---3--:R-:W-:Y:S08]  /*45b70*/  HMMA.16816.F32 R24, R20.reuse, R8, R24 ;  /* 0x000000081418723c */ /* 0x048ff00000001818 */
[C---:B--2---:R-:W-:Y:S11]  /*45b80*/  HMMA.16816.F32 R4, R20.reuse, R12, R4 ;  /* 0x0000000c1404723c */ /* 0x044ff60000001804 */
[----:B------:R-:W-:Y:S11]  /*45b90*/  @!UPT UIADD3 URZ, URZ, URZ, URZ ;  /* 0x0000003f3f3ff290 */ /* 0x000ff6000fffe03f */
[----:B------:R-:W-:Y:S01]  /*45ba0*/  @!UPT UIADD3 URZ, URZ, URZ, URZ ;  /* 0x0000003f3f3ff290 */ /* 0x000fe2000fffe03f */
[----:B------:R-:W-:Y:S01]  /*45bb0*/  STL.64 [R1+0x280], R4 ;  /* 0x0002800401007387 */ /* 0x000fe20000100a00 */
[----:B------:R0:W-:Y:S03]  /*45bc0*/  STL.64 [R1+0x288], R6 ;  /* 0x0002880601007387 */ /* 0x0001e60000100a00 */
[----:B0-----:R-:W2:Y:S01]  /*45bd0*/  LDL.LU.64 R6, [R1+0x7200] ;  /* 0x0072000001067983 */ /* 0x001ea20000300a00 */
[----:B------:R-:W4:Y:S02]  /*45be0*/  LDL.LU.64 R4, [R1+0x71f8] ;  /* 0x0071f80001047983 */ /* 0x000f240000300a00 */
[----:B------:R-:W-:Y:S02]  /*45bf0*/  STL.64 [R1+0x7170], R12 ;  /* 0x0071700c01007387 */ /* 0x000fe40000100a00 */
[----:B------:R-:W-:Y:S01]  /*45c00*/  STL.64 [R1+0x7158], R8 ;  /* 0x0071580801007387 */ /* 0x000fe20000100a00 */
[----:B------:R0:W-:Y:S01]  /*45c10*/  STL.64 [R1+0x270], R24 ;  /* 0x0002701801007387 */ /* 0x0001e20000100a00 */
[----:B------:R1:W-:Y:S03]  /*45c20*/  STL.64 [R1+0x278], R26 ;  /* 0x0002781a01007387 */ /* 0x0003e60000100a00 */
[----:B0-----:R-:W3:Y:S01]  /*45c30*/  LDL.LU.64 R24, [R1+0xa40] ;  /* 0x000a400001187983 */ /* 0x001ee20000300a00 */
[----:B-1----:R-:W2:Y:S01]  /*45c40*/  LDL.LU.64 R26, [R1+0xa48] ;  /* 0x000a4800011a7983 */ /* 0x002ea20000300a00 */
[----:B----4-:R-:W-:Y:S11]  /*45c50*/  HMMA.16816.F32 R16, R20, R4, R16 ;  /* 0x000000041410723c */ /* 0x010ff60000001810 */
[----:B------:R-:W-:Y:S11]  /*45c60*/  @!UPT UIADD3 URZ, URZ, URZ, URZ ;  /* 0x0000003f3f3ff290 */ /* 0x000ff6000fffe03f */
[----:B------:R-:W-:Y:S01]  /*45c70*/  @!UPT UIADD3 URZ, URZ, URZ, URZ ;  /* 0x0000003f3f3ff290 */ /* 0x000fe2000fffe03f */
[----:B------:R-:W-:Y:S01]  /*45c80*/  STL.64 [R1+0x260], R16 ;  /* 0x0002601001007387 */ /* 0x000fe20000100a00 */
[----:B------:R-:W-:Y:S02]  /*45c90*/  STL.64 [R1+0x268], R18 ;  /* 0x0002681201007387 */ /* 0x000fe40000100a00 */
[----:B--2---:R-:W-:Y:S02]  /*45ca0*/  STL.64 [R1+0x7188], R26 ;  /* 0x0071881a01007387 */ /* 0x004fe40000100a00 */
[----:B---3--:R0:W-:Y:S01]  /*45cb0*/  STL.64 [R1+0x7180], R24 ;  /* 0x0071801801007387 */ /* 0x0081e20000100a00 */
[----:B------:R-:W1:Y:S01]  /*45cc0*/  LDSM.16.MT88.4 R16, [R3+0x80] ;  /* 0x000080000310783b */ /* 0x000e620000004200 */
[----:B0-----:R-:W-:Y:S02]  /*45cd0*/  IMAD.MOV.U32 R24, RZ, RZ, R15 ;  /* 0x000000ffff187224 */ /* 0x001fe400078e000f */
[----:B------:R-:W-:-:S05]  /*45ce0*/  IMAD.MOV.U32 R25, RZ, RZ, R14 ;  /* 0x000000ffff197224 */ /* 0x000fca00078e000e */
[----:B------:R0:W-:Y:S02]  /*45cf0*/  STL.64 [R1+0x71a0], R24 ;  /* 0x0071a01801007387 */ /* 0x0001e40000100a00 */
[----:B0-----:R-:W-:Y:S02]  /*45d00*/  IMAD.MOV.U32 R24, RZ, RZ, R7 ;  /* 0x000000ffff187224 */ /* 0x001fe400078e0007 */
[----:B------:R-:W-:-:S05]  /*45d10*/  IMAD.MOV.U32 R25, RZ, RZ, R6 ;  /* 0x000000ffff197224 */ /* 0x000fca00078e0006 */
[----:B------:R0:W-:Y:S04]  /*45d20*/  STL.64 [R1+0x71b8], R24 ;  /* 0x0071b81801007387 */ /* 0x0001e80000100a00 */
[----:B0-----:R-:W2:Y:S01]  /*45d30*/  LDL.LU.64 R24, [R1+0x1180] ;  /* 0x0011800001187983 */ /* 0x001ea20000300a00 */
[----:B------:R-:W3:Y:S03]  /*45d40*/  LDL.LU.64 R26, [R1+0x1188] ;  /* 0x00118800011a7983 */ /* 0x000ee60000300a00 */
[----:B---3--:R-:W-:Y:S01]  /*45d50*/  STL.64 [R1+0x71c8], R26 ;  /* 0x0071c81a01007387 */ /* 0x008fe20000100a00 */
[----:B--2---:R0:W-:Y:S03]  /*45d60*/  STL.64 [R1+0x71c0], R24 ;  /* 0x0071c01801007387 */ /* 0x0041e60000100a00 */
[----:B0-----:R-:W2:Y:S04]  /*45d70*/  LDL.64 R24, [R1+0x150] ;  /* 0x0001500001187983 */ /* 0x001ea80000100a00 */
[----:B--2---:R-:W-:Y:S01]  /*45d80*/  STL.64 [R1+0x71e0], R24 ;  /* 0x0071e01801007387 */ /* 0x004fe20000100a00 */
[----:B------:R-:W2:Y:S02]  /*45d90*/  LDL.LU.64 R12, [R1+0xa30] ;  /* 0x000a3000010c7983 */ /* 0x000ea40000300a00 */
[----:B------:R-:W3:Y:S02]  /*45da0*/  LDL.LU.64 R14, [R1+0xa38] ;  /* 0x000a3800010e7983 */ /* 0x000ee40000300a00 */
[----:B---3--:R-:W-:Y:S01]  /*45db0*/  STL.64 [R1+0x7198], R14 ;  /* 0x0071980e01007387 */ /* 0x008fe20000100a00 */
[----:B--2---:R0:W-:Y:S03]  /*45dc0*/  STL.64 [R1+0x7190], R12 ;  /* 0x0071900c01007387 */ /* 0x0041e60000100a00 */
[----:B0-----:R-:W2:Y:S01]  /*45dd0*/  LDL.LU.64 R12, [R1+0x1160] ;  /* 0x00116000010c7983 */ /* 0x001ea20000300a00 */
[----:B------:R-:W3:Y:S03]  /*45de0*/  LDL.LU.64 R14, [R1+0x1168] ;  /* 0x00116800010e7983 */ /* 0x000ee60000300a00 */
        /* <DEDUP_REMOVED lines=14> */
[----:B------:R-:W3:Y:S02]  /*45ed0*/  LDL.64 R8, [R1+0xf0] ;  /* 0x0000f00001087983 */ /* 0x000ee40000100a00 */
[----:B------:R0:W-:Y:S02]  /*45ee0*/  STL.64 [R1+0x7168], R4 ;  /* 0x0071680401007387 */ /* 0x0001e40000100a00 */
[----:B0-----:R-:W4:Y:S01]  /*45ef0*/  LDL.64 R4, [R1+0x110] ;  /* 0x0001100001047983 */ /* 0x001f220000100a00 */
[----:B-1----:R-:W-:Y:S02]  /*45f00*/  STL.64 [R1+0x7058], R18 ;  /* 0x0070581201007387 */ /* 0x002fe40000100a00 */
[----:B------:R0:W-:Y:S02]  /*45f10*/  STL.64 [R1+0x7050], R16 ;  /* 0x0070501001007387 */ /* 0x0001e40000100a00 */
[----:B0-----:R-:W3:Y:S01]  /*45f20*/  LDL.64 R16, [R1+0x140] ;  /* 0x0001400001107983 */ /* 0x001ee20000100a00 */
[C---:B--2---:R-:W-:Y:S03]  /*45f30*/  HMMA.16816.F32 R24, R20.reuse, R24, R12 ;  /* 0x000000181418723c */ /* 0x044fe6000000180c */
[----:B------:R-:W2:Y:S01]  /*45f40*/  LDL.LU.64 R14, [R1+0x71f0] ;  /* 0x0071f000010e7983 */ /* 0x000ea20000300a00 */
[----:B------:R-:W2:Y:S11]  /*45f50*/  LDL.LU.64 R12, [R1+0x71e8] ;  /* 0x0071e800010c7983 */ /* 0x000eb60000300a00 */
[----:B------:R-:W-:Y:S08]  /*45f60*/  @!UPT UIADD3 URZ, URZ, URZ, URZ ;  /* 0x0000003f3f3ff290 */ /* 0x000ff0000fffe03f */
        /* <DEDUP_REMOVED lines=11> */
[----:B------:R-:W3:Y:S02]  /*46020*/  LDL.LU.64 R26, [R1+0x71c8] ;  /* 0x0071c800011a7983 */ /* 0x000ee40000300a00 */
[----:B------:R-:W3:Y:S02]  /*46030*/  LDL.LU.64 R24, [R1+0x71c0] ;  /* 0x0071c00001187983 */ /* 0x000ee40000300a00 */
        /* <DEDUP_REMOVED lines=8> */
[----:B0-----:R-:W3:Y:S01]  /*460c0*/  LDL.64 R16, [R1+0x100] ;  /* 0x0001000001107983 */ /* 0x001ee20000100a00 */
[C---:B--2---:R-:W-:Y:S03]  /*460d0*/  HMMA.16816.F32 R24, R20.reuse, R24, R12 ;  /* 0x000000181418723c */ /* 0x044fe6000000180c */
[----:B------:R-:W2:Y:S01]  /*460e0*/  LDL.LU.64 R14, [R1+0x71b0] ;  /* 0x0071b000010e7983 */ /* 0x000ea20000300a00 */
[----:B------:R-:W2:Y:S11]  /*460f0*/  LDL.LU.64 R12, [R1+0x71a8] ;  /* 0x0071a800010c7983 */ /* 0x000eb60000300a00 */
[----:B------:R-:W-:Y:S08]  /*46100*/  @!UPT UIADD3 URZ, URZ, URZ, URZ ;  /* 0x0000003f3f3ff290 */ /* 0x000ff0000fffe03f */
[----:B------:R0:W-:Y:S01]  /*46110*/  STL.64 [R1+0x930], R24 ;  /* 0x0009301801007387 */ /* 0x0001e20000100a00 */
[----:B------:R2:W-:Y:S03]  /*46120*/  STL.64 [R1+0x938], R26 ;  /* 0x0009381a01007387 */ /* 0x0005e60000100a00 */
[----:B0-----:R-:W2:Y:S02]  /*46130*/  LDL.LU.64 R24, [R1+0x71a0] ;  /* 0x0071a00001187983 */ /* 0x001ea40000300a00 */
[C---:B--2---:R-:W-:Y:S02]  /*46140*/  HMMA.16816.F32 R24, R20.reuse, R24, R12 ;  /* 0x000000181418723c */ /* 0x044fe4000000180c */
[----:B------:R-:W3:Y:S01]  /*46150*/  LDL.LU.64 R14, [R1+0x7198] ;  /* 0x00719800010e7983 */ /* 0x000ee20000300a00 */
[----:B------:R-:W3:Y:S11]  /*46160*/  LDL.LU.64 R12, [R1+0x7190] ;  /* 0x00719000010c7983 */ /* 0x000ef60000300a00 */
[----:B------:R-:W-:Y:S09]  /*46170*/  @!UPT UIADD3 URZ, URZ, URZ, URZ ;  /* 0x0000003f3f3ff290 */ /* 0x000ff2000fffe03f */
[----:B------:R-:W-:Y:S01]  /*46180*/  STL.64 [R1+0x920], R24 ;  /* 0x0009201801007387 */ /* 0x000fe20000100a00 */
[----:B------:R0:W-:Y:S03]  /*46190*/  STL.64 [R1+0x928], R26 ;  /* 0x0009281a01007387 */ /* 0x0001e60000100a00 */
[----:B0-----:R-:W2:Y:S01]  /*461a0*/  LDL.LU.64 R26, [R1+0x7188] ;  /* 0x00718800011a7983 */ /* 0x001ea20000300a00 */
[----:B------:R-:W2:Y:S02]  /*461b0*/  LDL.LU.64 R24, [R1+0x7180] ;  /* 0x0071800001187983 */ /* 0x000ea40000300a00 */
[----:B----4-:R-:W-:Y:S02]  /*461c0*/  IMAD.MOV.U32 R2, RZ, RZ, R4 ;  /* 0x000000ffff027224 */ /* 0x010fe400078e0004 */
[----:B------:R-:W-:Y:S01]  /*461d0*/  IMAD.MOV.U32 R0, RZ, RZ, R5 ;  /* 0x000000ffff007224 */ /* 0x000fe200078e0005 */
[C---:B---3--:R-:W-:Y:S08]  /*461e0*/  HMMA.16816.F32 R12, R20.reuse, R16, R12 ;  /* 0x00000010140c723c */ /* 0x048ff0000000180c */
[----:B--2---:R-:W-:Y:S11]  /*461f0*/  HMMA.16816.F32 R24, R20, R4, R24 ;  /* 0x000000041418723c */ /* 0x004ff60000001818 */
[----:B------:R-:W-:Y:S11]  /*46200*/  @!UPT UIADD3 URZ, URZ, URZ, URZ ;  /* 0x0000003f3f3ff290 */ /* 0x000ff6000fffe03f */
[----:B------:R-:W-:Y:S01]  /*46210*/  @!UPT UIADD3 URZ, URZ, URZ, URZ ;  /* 0x0000003f3f3ff290 */ /* 0x000fe2000fffe03f */
[----:B------:R-:W-:Y:S01]  /*46220*/  STL.64 [R1+0x910], R24 ;  /* 0x0009101801007387 */ /* 0x000fe20000100a00 */
[----:B------:R0:W-:Y:S03]  /*46230*/  STL.64 [R1+0x918], R26 ;  /* 0x0009181a01007387 */ /* 0x0001e60000100a00 */
[----:B0-----:R-:W2:Y:S01]  /*46240*/  LDL.LU.64 R26, [R1+0x7178] ;  /* 0x00717800011a7983 */ /* 0x001ea20000300a00 */
[----:B------:R-:W3:Y:S02]  /*46250*/  LDL.LU.64 R4, [R1+0xa20] ;  /* 0x000a200001047983 */ /* 0x000ee40000300a00 */
[----:B------:R-:W3:Y:S02]  /*46260*/  LDL.LU.64 R6, [R1+0xa28] ;  /* 0x000a280001067983 */ /* 0x000ee40000300a00 */
[----:B------:R-:W4:Y:S01]  /*46270*/  LDL.64 R24, [R1+0xe0] ;  /* 0x0000e00001187983 */ /* 0x000f220000100a00 */
[----:B------:R0:W-:Y:S01]  /*46280*/  STL.64 [R1+0x900], R12 ;  /* 0x0009000c01007387 */ /* 0x0001e20000100a00 */
[----:B------:R1:W-:Y:S03]  /*46290*/  STL.64 [R1+0x908], R14 ;  /* 0x0009080e01007387 */ /* 0x0003e60000100a00 */
[----:B0-----:R-:W2:Y:S01]  /*462a0*/  LDL.LU.64 R12, [R1+0x7170] ;  /* 0x00717000010c7983 */ /* 0x001ea20000300a00 */
[----:B-1----:R-:W-:-:S02]  /*462b0*/  IMAD.MOV.U32 R15, RZ, RZ, R16 ;  /* 0x000000ffff0f7224 */ /* 0x002fc400078e0010 */
[----:B------:R-:W-:-:S05]  /*462c0*/  IMAD.MOV.U32 R14, RZ, RZ, R17 ;  /* 0x000000ffff0e7224 */ /* 0x000fca00078e0011 */
[----:B------:R-:W-:Y:S01]  /*462d0*/  STL.64 [R1+0x7100], R14 ;  /* 0x0071000e01007387 */ /* 0x000fe20000100a00 */
[----:B---3--:R-:W-:Y:S03]  /*462e0*/  HMMA.16816.F32 R4, R20, R8, R4 ;  /* 0x000000081404723c */ /* 0x008fe60000001804 */
[----:B--2---:R0:W-:Y:S02]  /*462f0*/  STL.64 [R1+0x70f8], R12 ;  /* 0x0070f80c01007387 */ /* 0x0041e40000100a00 */
[----:B0-----:R-:W-:Y:S02]  /*46300*/  IMAD.MOV.U32 R12, RZ, RZ, R29 ;  /* 0x000000ffff0c7224 */ /* 0x001fe400078e001d */
[----:B------:R-:W-:-:S05]  /*46310*/  IMAD.MOV.U32 R13, RZ, RZ, R28 ;  /* 0x000000ffff0d7224 */ /* 0x000fca00078e001c */
[----:B------:R0:W-:Y:S01]  /*46320*/  STL.64 [R1+0x7118], R12 ;  /* 0x0071180c01007387 */ /* 0x0001e20000100a00 */
[----:B------:R-:W-:Y:S02]  /*46330*/  IMAD.MOV.U32 R29, RZ, RZ, R8 ;  /* 0x000000ffff1d7224 */ /* 0x000fe400078e0008 */
[----:B------:R-:W-:Y:S02]  /*46340*/  IMAD.MOV.U32 R28, RZ, RZ, R9 ;  /* 0x000000ffff1c7224 */ /* 0x000fe400078e0009 */
[----:B0-----:R-:W-:Y:S02]  /*46350*/  IMAD.MOV.U32 R12, RZ, RZ, R27 ;  /* 0x000000ffff0c7224 */ /* 0x001fe400078e001b */
[----:B------:R-:W-:-:S05]  /*46360*/  IMAD.MOV.U32 R13, RZ, RZ, R26 ;  /* 0x000000ffff0d7224 */ /* 0x000fca00078e001a */
[----:B------:R-:W-:Y:S01]  /*46370*/  STL.64 [R1+0x7130], R12 ;  /* 0x0071300c01007387 */ /* 0x000fe20000100a00 */
[----:B------:R0:W-:Y:S02]  /*46380*/  STL.64 [R1+0x8f0], R4 ;  /* 0x0008f00401007387 */ /* 0x0001e40000100a00 */
[----:B------:R1:W-:Y:S01]  /*46390*/  STL.64 [R1+0x8f8], R6 ;  /* 0x0008f80601007387 */ /* 0x0003e20000100a00 */
[----:B0-----:R-:W4:Y:S01]  /*463a0*/  LDL.LU.64 R4, [R1+0xa10] ;  /* 0x000a100001047983 */ /* 0x001f220000300a00 */
[----:B-1----:R-:W4:Y:S02]  /*463b0*/  LDL.LU.64 R6, [R1+0xa18] ;  /* 0x000a180001067983 */ /* 0x002f240000300a00 */
[----:B------:R-:W-:Y:S02]  /*463c0*/  IMAD.MOV.U32 R12, RZ, RZ, R11 ;  /* 0x000000ffff0c7224 */ /* 0x000fe400078e000b */
[----:B------:R-:W-:Y:S01]  /*463d0*/  IMAD.MOV.U32 R13, RZ, RZ, R10 ;  /* 0x000000ffff0d7224 */ /* 0x000fe200078e000a */
[----:B------:R-:W2:Y:S01]  /*463e0*/  LDL.LU.64 R8, [R1+0x360] ;  /* 0x0003600001087983 */ /* 0x000ea20000300a00 */
[----:B------:R-:W2:Y:S02]  /*463f0*/  LDL.LU.64 R10, [R1+0x368] ;  /* 0x00036800010a7983 */ /* 0x000ea40000300a00 */
[----:B------:R-:W3:Y:S02]  /*46400*/  LDL.LU.64 R16, [R1+0x1ce0] ;  /* 0x001ce00001107983 */ /* 0x000ee40000300a00 */
[----:B------:R-:W2:Y:S02]  /*46410*/  LDL.LU.64 R18, [R1+0x1ce8] ;  /* 0x001ce80001127983 */ /* 0x000ea40000300a00 */
[----:B--2---:R-:W-:Y:S01]  /*46420*/  STL.64 [R1+0x7110], R18 ;  /* 0x0071101201007387 */ /* 0x004fe20000100a00 */
[----:B---3--:R0:W-:Y:S03]  /*46430*/  STL.64 [R1+0x7108], R16 ;  /* 0x0071081001007387 */ /* 0x0081e60000100a00 */
[----:B0-----:R-:W2:Y:S01]  /*46440*/  LDL.LU.64 R16, [R1+0x1cf0] ;  /* 0x001cf00001107983 */ /* 0x001ea20000300a00 */
[----:B------:R-:W3:Y:S01]  /*46450*/  LDL.LU.64 R18, [R1+0x1cf8] ;  /* 0x001cf80001127983 */ /* 0x000ee20000300a00 */
[----:B----4-:R-:W-:Y:S02]  /*46460*/  HMMA.16816.F32 R4, R20, R24, R4 ;  /* 0x000000181404723c */ /* 0x010fe40000001804 */
[----:B---3--:R-:W-:Y:S01]  /*46470*/  STL.64 [R1+0x7128], R18 ;  /* 0x0071281201007387 */ /* 0x008fe20000100a00 */
[----:B--2---:R0:W-:Y:S03]  /*46480*/  STL.64 [R1+0x7120], R16 ;  /* 0x0071201001007387 */ /* 0x0041e60000100a00 */
[----:B0-----:R-:W2:Y:S01]  /*46490*/  LDL.LU.64 R16, [R1+0x1d00] ;  /* 0x001d000001107983 */ /* 0x001ea20000300a00 */
[----:B------:R-:W3:Y:S03]  /*464a0*/  LDL.LU.64 R18, [R1+0x1d08] ;  /* 0x001d080001127983 */ /* 0x000ee60000300a00 */
[----:B---3--:R-:W-:Y:S01]  /*464b0*/  STL.64 [R1+0x7140], R18 ;  /* 0x0071401201007387 */ /* 0x008fe20000100a00 */
[----:B--2---:R0:W-:Y:S03]  /*464c0*/  STL.64 [R1+0x7138], R16 ;  /* 0x0071381001007387 */ /* 0x0041e60000100a00 */
[----:B0-----:R-:W2:Y:S01]  /*464d0*/  LDL.LU.64 R16, [R1+0x1d10] ;  /* 0x001d100001107983 */ /* 0x001ea20000300a00 */
[----:B------:R-:W2:Y:S08]  /*464e0*/  LDL.LU.64 R18, [R1+0x1d18] ;  /* 0x001d180001127983 */ /* 0x000eb00000300a00 */
[----:B------:R0:W-:Y:S02]  /*464f0*/  STL.64 [R1+0x8e0], R4 ;  /* 0x0008e00401007387 */ /* 0x0001e40000100a00 */
[----:B------:R1:W-:Y:S01]  /*46500*/  STL.64 [R1+0x8e8], R6 ;  /* 0x0008e80601007387 */ /* 0x0003e20000100a00 */
[----:B0-----:R-:W3:Y:S01]  /*46510*/  LDL.LU.64 R4, [R1+0x7168] ;  /* 0x0071680001047983 */ /* 0x001ee20000300a00 */
[----:B-1----:R-:W-:-:S02]  /*46520*/  IMAD.MOV.U32 R7, RZ, RZ, R24 ;  /* 0x000000ffff077224 */ /* 0x002fc400078e0018 */
[----:B------:R-:W-:Y:S02]  /*46530*/  IMAD.MOV.U32 R6, RZ, RZ, R25 ;  /* 0x000000ffff067224 */ /* 0x000fe400078e0019 */
[----:B------:R-:W4:Y:S03]  /*46540*/  LDL.LU.64 R24, [R1+0x7160] ;  /* 0x0071600001187983 */ /* 0x000f260000300a00 */
[----:B------:R-:W-:Y:S01]  /*46550*/  STL.64 [R1+0x70f0], R6 ;  /* 0x0070f00601007387 */ /* 0x000fe20000100a00 */
[----:B----4-:R-:W-:Y:S01]  /*46560*/  HMMA.16816.F32 R20, R20, R24, R8 ;  /* 0x000000181414723c */ /* 0x010fe20000001808 */
[----:B---3--:R0:W-:Y:S06]  /*46570*/  STL.64 [R1+0x70e8], R4 ;  /* 0x0070e80401007387 */ /* 0x0081ec0000100a00 */
[----:B------:R-:W-:-:S02]  /*46580*/  IMAD.MOV.U32 R11, RZ, RZ, R24 ;  /* 0x000000ffff0b7224 */ /* 0x000fc400078e0018 */
[----:B------:R-:W-:Y:S01]  /*46590*/  IMAD.MOV.U32 R10, RZ, RZ, R25 ;  /* 0x000000ffff0a7224 */ /* 0x000fe200078e0019 */
[----:B0-----:R-:W3:Y:S01]  /*465a0*/  LDL.LU.64 R4, [R1+0x1910] ;  /* 0x0019100001047983 */ /* 0x001ee20000300a00 */
[----:B------:R-:W3:Y:S02]  /*465b0*/  LDL.LU.64 R6, [R1+0x1918] ;  /* 0x0019180001067983 */ /* 0x000ee40000300a00 */
[----:B------:R-:W3:Y:S10]  /*465c0*/  LDL.LU.64 R8, [R1+0x7158] ;  /* 0x0071580001087983 */ /* 0x000ef40000300a00 */
[----:B------:R0:W-:Y:S01]  /*465d0*/  STL.64 [R1+0x250], R20 ;  /* 0x0002501401007387 */ /* 0x0001e20000100a00 */
[----:B------:R1:W-:Y:S02]  /*465e0*/  STL.64 [R1+0x258], R22 ;  /* 0x0002581601007387 */ /* 0x0003e40000100a00 */
[----:B------:R-:W2:Y:S02]  /*465f0*/  LDL.LU.64 R26, [R1+0x7150] ;  /* 0x00715000011a7983 */ /* 0x000ea40000300a00 */
[----:B------:R-:W2:Y:S01]  /*46600*/  LDL.LU.64 R24, [R1+0x7148] ;  /* 0x0071480001187983 */ /* 0x000ea20000300a00 */
[----:B0-----:R-:W4:Y:S01]  /*46610*/  LDL.LU.64 R20, [R1+0x18e0] ;  /* 0x0018e00001147983 */ /* 0x001f220000300a00 */
[----:B-1----:R-:W4:Y:S01]  /*46620*/  LDL.LU.64 R22, [R1+0x18e8] ;  /* 0x0018e80001167983 */ /* 0x002f220000300a00 */
        /* <DEDUP_REMOVED lines=18> */
[----:B------:R-:W-:Y:S01]  /*46750*/  STL.64 [R1+0x7b0], R12 ;  /* 0x0007b00c01007387 */ /* 0x000fe20000100a00 */
[----:B------:R0:W-:Y:S03]  /*46760*/  STL.64 [R1+0x7b8], R14 ;  /* 0x0007b80e01007387 */ /* 0x0001e60000100a00 */
[----:B0-----:R-:W2:Y:S01]  /*46770*/  LDL.LU.64 R14, [R1+0x7100] ;  /* 0x00710000010e7983 */ /* 0x001ea20000300a00 */
[----:B------:R-:W2:Y:S01]  /*46780*/  LDL.LU.64 R12, [R1+0x70f8] ;  /* 0x0070f800010c7983 */ /* 0x000ea20000300a00 */
[C---:B---3--:R-:W-:Y:S08]  /*46790*/  HMMA.16816.F32 R4, R24.reuse, R8, R4 ;  /* 0x000000081804723c */ /* 0x048ff00000001804 */
[C---:B--2---:R-:W-:Y:S11]  /*467a0*/  HMMA.16816.F32 R16, R24.reuse, R12, R16 ;  /* 0x0000000c1810723c */ /* 0x044ff60000001810 */
[----:B------:R-:W-:Y:S11]  /*467b0*/  @!UPT UIADD3 URZ, URZ, URZ, URZ ;  /* 0x0000003f3f3ff290 */ /* 0x000ff6000fffe03f */
[----:B------:R-:W-:Y:S01]  /*467c0*/  @!UPT UIADD3 URZ, URZ, URZ, URZ ;  /* 0x0000003f3f3ff290 */ /* 0x000fe2000fffe03f */
[----:B------:R0:W-:Y:S01]  /*467d0*/  STL.64 [R1+0x7a0], R16 ;  /* 0x0007a01001007387 */ /* 0x0001e20000100a00 */
[----:B------:R1:W-:Y:S03]  /*467e0*/  STL.64 [R1+0x7a8], R18 ;  /* 0x0007a81201007387 */ /* 0x0003e60000100a00 */
[----:B0-----:R-:W2:Y:S01]  /*467f0*/  LDL.LU.64 R16, [R1+0x1900] ;  /* 0x0019000001107983 */ /* 0x001ea20000300a00 */
[----:B-1----:R-:W2:Y:S02]  /*46800*/  LDL.LU.64 R18, [R1+0x1908] ;  /* 0x0019080001127983 */ /* 0x002ea40000300a00 */
[----:B------:R-:W-:Y:S02]  /*46810*/  STL.64 [R1+0x790], R4 ;  /* 0x0007900401007387 */ /* 0x000fe40000100a00 */
[----:B------:R0:W-:Y:S02]  /*46820*/  STL.64 [R1+0x798], R6 ;  /* 0x0007980601007387 */ /* 0x0001e40000100a00 */
[----:B0-----:R-:W3:Y:S01]  /*46830*/  LDL.LU.64 R6, [R1+0x70f0] ;  /* 0x0070f00001067983 */ /* 0x001ee20000300a00 */
[----:B------:R-:W4:Y:S02]  /*46840*/  LDL.LU.64 R4, [R1+0x70e8] ;  /* 0x0070e80001047983 */ /* 0x000f240000300a00 */
[----:B------:R-:W-:Y:S02]  /*46850*/  STL [R1+0x7014], R9 ;  /* 0x0070140901007387 */ /* 0x000fe40000100800 */
[----:B------:R-:W-:Y:S01]  /*46860*/  STL [R1+0x70c0], R8 ;  /* 0x0070c00801007387 */ /* 0x000fe20000100800 */
[----:B----4-:R-:W-:Y:S11]  /*46870*/  HMMA.16816.F32 R20, R24, R4, R20 ;  /* 0x000000041814723c */ /* 0x010ff60000001814 */
[----:B------:R-:W-:Y:S11]  /*46880*/  @!UPT UIADD3 URZ, URZ, URZ, URZ ;  /* 0x0000003f3f3ff290 */ /* 0x000ff6000fffe03f */
[----:B------:R-:W-:Y:S01]  /*46890*/  @!UPT UIADD3 URZ, URZ, URZ, URZ ;  /* 0x0000003f3f3ff290 */ /* 0x000fe2000fffe03f */
[----:B------:R-:W-:Y:S01]  /*468a0*/  STL.64 [R1+0x780], R20 ;  /* 0x0007801401007387 */ /* 0x000fe20000100a00 */
[----:B------:R-:W-:Y:S02]  /*468b0*/  STL.64 [R1+0x788], R22 ;  /* 0x0007881601007387 */ /* 0x000fe40000100a00 */
[----:B------:R-:W0:Y:S02]  /*468c0*/  LDSM.16.MT88.4 R20, [R3+0x100] ;  /* 0x000100000314783b */ /* 0x000e240000004200 */
[----:B0-----:R-:W-:Y:S02]  /*468d0*/  STL.64 [R1+0x6f70], R22 ;  /* 0x006f701601007387 */ /* 0x001fe40000100a00 */
[----:B------:R0:W-:Y:S02]  /*468e0*/  STL.64 [R1+0x6f68], R20 ;  /* 0x006f681401007387 */ /* 0x0001e40000100a00 */
[----:B0-----:R-:W-:Y:S02]  /*468f0*/  IMAD.MOV.U32 R20, RZ, RZ, R11 ;  /* 0x000000ffff147224 */ /* 0x001fe400078e000b */
[----:B------:R-:W-:-:S05]  /*46900*/  IMAD.MOV.U32 R21, RZ, RZ, R10 ;  /* 0x000000ffff157224 */ /* 0x000fca00078e000a */
[----:B------:R3:W-:Y:S01]  /*46910*/  STL.64 [R1+0x7060], R20 ;  /* 0x0070601401007387 */ /* 0x0007e20000100a00 */
[----:B------:R-:W4:Y:S02]  /*46920*/  LDL.LU.64 R8, [R1+0x1770] ;  /* 0x0017700001087983 */ /* 0x000f240000300a00 */
[----:B------:R-:W4:Y:S02]  /*46930*/  LDL.LU.64 R10, [R1+0x1778] ;  /* 0x00177800010a7983 */ /* 0x000f240000300a00 */
[----:B---3--:R-:W-:Y:S02]  /*46940*/  IMAD.MOV.U32 R20, RZ, RZ, R7 ;  /* 0x000000ffff147224 */ /* 0x008fe400078e0007 */
[----:B------:R-:W-:-:S05]  /*46950*/  IMAD.MOV.U32 R21, RZ, RZ, R6 ;  /* 0x000000ffff157224 */ /* 0x000fca00078e0006 */
[----:B------:R0:W-:Y:S04]  /*46960*/  STL.64 [R1+0x7078], R20 ;  /* 0x0070781401007387 */ /* 0x0001e80000100a00 */
[----:B0-----:R-:W2:Y:S02]  /*46970*/  LDL.64 R20, [R1+0x30] ;  /* 0x0000300001147983 */ /* 0x001ea40000100a00 */
[----:B--2---:R-:W-:Y:S01]  /*46980*/  HMMA.16816.F32 R16, R24, R20, R16 ;  /* 0x000000141810723c */ /* 0x004fe20000001810 */
[----:B------:R-:W-:Y:S02]  /*46990*/  IMAD.MOV.U32 R7, RZ, RZ, R20 ;  /* 0x000000ffff077224 */ /* 0x000fe400078e0014 */
[----:B------:R-:W-:-:S04]  /*469a0*/  IMAD.MOV.U32 R6, RZ, RZ, R21 ;  /* 0x000000ffff067224 */ /* 0x000fc800078e0015 */
[----:B------:R-:W-:Y:S02]  /*469b0*/  IMAD.MOV.U32 R20, RZ, RZ, R29 ;  /* 0x000000ffff147224 */ /* 0x000fe400078e001d */
[----:B------:R-:W-:Y:S11]  /*469c0*/  IMAD.MOV.U32 R21, RZ, RZ, R28 ;  /* 0x000000ffff157224 */ /* 0x000ff600078e001c */
[----:B------:R-:W-:Y:S03]  /*469d0*/  @!UPT UIADD3 URZ, URZ, URZ, URZ ;  /* 0x0000003f3f3ff290 */ /* 0x000fe6000fffe03f */
[----:B------:R-:W-:Y:S01]  /*469e0*/  STL.64 [R1+0xf50], R16 ;  /* 0x000f501001007387 */ /* 0x000fe20000100a00 */
[----:B------:R0:W-:Y:S03]  /*469f0*/  STL.64 [R1+0xf58], R18 ;  /* 0x000f581201007387 */ /* 0x0001e60000100a00 */
[----:B0-----:R-:W2:Y:S01]  /*46a00*/  LDL.LU.64 R18, [R1+0x70e0] ;  /* 0x0070e00001127983 */ /* 0x001ea20000300a00 */
[----:B------:R-:W4:Y:S02]  /*46a10*/  LDL.LU.64 R16, [R1+0x70d8] ;  /* 0x0070d80001107983 */ /* 0x000f240000300a00 */
[----:B------:R-:W-:Y:S02]  /*46a20*/  STL.64 [R1+0x7090], R20 ;  /* 0x0070901401007387 */ /* 0x000fe40000100a00 */
[----:B------:R-:W-:Y:S01]  /*46a30*/  STL.64 [R1+0x7020], R6 ;  /* 0x0070200601007387 */ /* 0x000fe20000100a00 */
[----:B------:R0:W-:Y:S04]  /*46a40*/  STL.64 [R1+0x7018], R4 ;  /* 0x0070180401007387 */ /* 0x0001e80000100a00 */
[----:B0-----:R-:W3:Y:S01]  /*46a50*/  LDL.LU.64 R4, [R1+0x18f0] ;  /* 0x0018f00001047983 */ /* 0x001ee20000300a00 */
[----:B------:R-:W3:Y:S02]  /*46a60*/  LDL.LU.64 R6, [R1+0x18f8] ;  /* 0x0018f80001067983 */ /* 0x000ee40000300a00 */
[----:B--2---:R-:W-:-:S02]  /*46a70*/  IMAD.MOV.U32 R20, RZ, RZ, R19 ;  /* 0x000000ffff147224 */ /* 0x004fc400078e0013 */
[----:B------:R-:W-:-:S07]  /*46a80*/  IMAD.MOV.U32 R21, RZ, RZ, R18 ;  /* 0x000000ffff157224 */ /* 0x000fce00078e0012 */
[C---:B---3--:R-:W-:Y:S11]  /*46a90*/  HMMA.16816.F32 R4, R24.reuse, R20, R4 ;  /* 0x000000141804723c */ /* 0x048ff60000001804 */
[----:B------:R-:W-:Y:S11]  /*46aa0*/  @!UPT UIADD3 URZ, URZ, URZ, URZ ;  /* 0x0000003f3f3ff290 */ /* 0x000ff6000fffe03f */
[----:B------:R-:W-:Y:S01]  /*46ab0*/  @!UPT UIADD3 URZ, URZ, URZ, URZ ;  /* 0x0000003f3f3ff290 */ /* 0x000fe2000fffe03f */
[----:B------:R0:W-:Y:S01]  /*46ac0*/  STL.64 [R1+0xf40], R4 ;  /* 0x000f400401007387 */ /* 0x0001e20000100a00 */
[----:B------:R-:W-:Y:S03]  /*46ad0*/  STL.64 [R1+0xf48], R6 ;  /* 0x000f480601007387 */ /* 0x000fe60000100a00 */
[----:B0-----:R-:W2:Y:S01]  /*46ae0*/  LDL.64 R4, [R1+0x120] ;  /* 0x0001200001047983 */ /* 0x001ea20000100a00 */
[----:B----4-:R-:W-:Y:S01]  /*46af0*/  HMMA.16816.F32 R8, R24, R16, R8 ;  /* 0x000000101808723c */ /* 0x010fe20000001808 */
[----:B------:R-:W-:Y:S02]  /*46b00*/  IMAD.MOV.U32 R20, RZ, RZ, R15 ;  /* 0x000000ffff147224 */ /* 0x000fe400078e000f */
[----:B------:R-:W-:Y:S02]  /*46b10*/  IMAD.MOV.U32 R21, RZ, RZ, R14 ;  /* 0x000000ffff157224 */ /* 0x000fe400078e000e */
[----:B------:R-:W-:-:S02]  /*46b20*/  IMAD.MOV.U32 R15, RZ, RZ, R16 ;  /* 0x000000ffff0f7224 */ /* 0x000fc400078e0010 */
[----:B------:R-:W-:Y:S01]  /*46b30*/  IMAD.MOV.U32 R14, RZ, RZ, R17 ;  /* 0x000000ffff0e7224 */ /* 0x000fe200078e0011 */
[----:B--2---:R0:W-:Y:S04]  /*46b40*/  STL.64 [R1+0x70c8], R4 ;  /* 0x0070c80401007387 */ /* 0x0041e80000100a00 */
[----:B0-----:R-:W2:Y:S01]  /*46b50*/  LDL.64 R4, [R1+0x130] ;  /* 0x0001300001047983 */ /* 0x001ea20000100a00 */
[----:B------:R0:W-:Y:S10]  /*46b60*/  STL.64 [R1+0x70a8], R20 ;  /* 0x0070a81401007387 */ /* 0x0001f40000100a00 */
[----:B------:R-:W-:Y:S02]  /*46b70*/  STL.64 [R1+0xf30], R8 ;  /* 0x000f300801007387 */ /* 0x000fe40000100a00 */
[----:B------:R-:W-:Y:S02]  /*46b80*/  STL.64 [R1+0xf38], R10 ;  /* 0x000f380a01007387 */ /* 0x000fe40000100a00 */
[----:B0-----:R-:W-:-:S02]  /*46b90*/  IMAD.MOV.U32 R20, RZ, RZ, R2 ;  /* 0x000000ffff147224 */ /* 0x001fc400078e0002 */
[----:B------:R-:W-:-:S05]  /*46ba0*/  IMAD.MOV.U32 R21, RZ, RZ, R0 ;  /* 0x000000ffff157224 */ /* 0x000fca00078e0000 */
[----:B------:R0:W-:Y:S04]  /*46bb0*/  STL.64 [R1+0x70d0], R20 ;  /* 0x0070d01401007387 */ /* 0x0001e80000100a00 */
        /* <DEDUP_REMOVED lines=9> */
[----:B------:R-:W4:Y:S03]  /*46c50*/  LDL.LU.64 R18, [R1+0x1718] ;  /* 0x0017180001127983 */ /* 0x000f260000300a00 */
[----:B----4-:R-:W-:Y:S01]  /*46c60*/  STL.64 [R1+0x7088], R18 ;  /* 0x0070881201007387 */ /* 0x010fe20000100a00 */
[----:B--2---:R0:W-:Y:S03]  /*46c70*/  STL.64 [R1+0x7080], R16 ;  /* 0x0070801001007387 */ /* 0x0041e60000100a00 */
[----:B0-----:R-:W2:Y:S01]  /*46c80*/  LDL.LU.64 R16, [R1+0x1720] ;  /* 0x0017200001107983 */ /* 0x001ea20000300a00 */
[----:B------:R-:W4:Y:S03]  /*46c90*/  LDL.LU.64 R18, [R1+0x1728] ;  /* 0x0017280001127983 */ /* 0x000f260000300a00 */
[----:B----4-:R-:W-:Y:S01]  /*46ca0*/  STL.64 [R1+0x70a0], R18 ;  /* 0x0070a01201007387 */ /* 0x010fe20000100a00 */
[----:B--2---:R0:W-:Y:S03]  /*46cb0*/  STL.64 [R1+0x7098], R16 ;  /* 0x0070981001007387 */ /* 0x0041e60000100a00 */
[----:B0-----:R-:W2:Y:S01]  /*46cc0*/  LDL.LU.64 R16, [R1+0x1730] ;  /* 0x0017300001107983 */ /* 0x001ea20000300a00 */
[----:B------:R-:W4:Y:S01]  /*46cd0*/  LDL.LU.64 R18, [R1+0x1738] ;  /* 0x0017380001127983 */ /* 0x000f220000300a00 */
[----:B------:R-:W-:Y:S02]  /*46ce0*/  HMMA.16816.F32 R20, R24, R4, R20 ;  /* 0x000000041814723c */ /* 0x000fe40000001814 */
[----:B----4-:R-:W-:Y:S01]  /*46cf0*/  STL.64 [R1+0x70b8], R18 ;  /* 0x0070b81201007387 */ /* 0x010fe20000100a00 */
[----:B--2---:R0:W-:Y:S03]  /*46d00*/  STL.64 [R1+0x70b0], R16 ;  /* 0x0070b01001007387 */ /* 0x0041e60000100a00 */
[----:B0-----:R-:W2:Y:S01]  /*46d10*/  LDL.LU.64 R16, [R1+0x1740] ;  /* 0x0017400001107983 */ /* 0x001ea20000300a00 */
[----:B------:R-:W2:Y:S02]  /*46d20*/  LDL.LU.64 R18, [R1+0x1748] ;  /* 0x0017480001127983 */ /* 0x000ea40000300a00 */
[----:B------:R-:W-:Y:S02]  /*46d30*/  STL.64 [R1+0x7030], R14 ;  /* 0x0070300e01007387 */ /* 0x000fe40000100a00 */
[----:B------:R0:W-:Y:S02]  /*46d40*/  STL.64 [R1+0x7028], R12 ;  /* 0x0070280c01007387 */ /* 0x0001e40000100a00 */
[----:B0-----:R-:W4:Y:S01]  /*46d50*/  LDL.64 R12, [R1+0x10] ;  /* 0x00001000010c7983 */ /* 0x001f220000100a00 */
[----:B------:R-:W-:-:S02]  /*46d60*/  IMAD.MOV.U32 R29, RZ, RZ, R4 ;  /* 0x000000ffff1d7224 */ /* 0x000fc400078e0004 */
[----:B------:R-:W-:Y:S01]  /*46d70*/  IMAD.MOV.U32 R28, RZ, RZ, R5 ;  /* 0x000000ffff1c7224 */ /* 0x000fe200078e0005 */
[----:B----4-:R0:W-:Y:S04]  /*46d80*/  STL.64 [R1+0x7038], R12 ;  /* 0x0070380c01007387 */ /* 0x0101e80000100a00 */
[----:B0-----:R-:W4:Y:S02]  /*46d90*/  LDL.64 R12, [R1+0x20] ;  /* 0x00002000010c7983 */ /* 0x001f240000100a00 */
[----:B------:R0:W-:Y:S02]  /*46da0*/  STL.64 [R1+0xf20], R20 ;  /* 0x000f201401007387 */ /* 0x0001e40000100a00 */
[----:B------:R-:W-:Y:S01]  /*46db0*/  STL.64 [R1+0xf28], R22 ;  /* 0x000f281601007387 */ /* 0x000fe20000100a00 */
[----:B0-----:R-:W2:Y:S01]  /*46dc0*/  LDL.LU.64 R20, [R1+0x70d0] ;  /* 0x0070d00001147983 */ /* 0x001ea20000300a00 */
[----:B------:R-:W3:Y:S02]  /*46dd0*/  LDL.LU.64 R4, [R1+0x70c8] ;  /* 0x0070c80001047983 */ /* 0x000ee40000300a00 */
[C---:B---3--:R-:W-:Y:S11]  /*46de0*/  HMMA.16816.F32 R8, R24.reuse, R4, R8 ;  /* 0x000000041808723c */ /* 0x048ff60000001808 */
[----:B------:R-:W-:Y:S11]  /*46df0*/  @!UPT UIADD3 URZ, URZ, URZ, URZ ;  /* 0x0000003f3f3ff290 */ /* 0x000ff6000fffe03f */
[----:B------:R-:W-:Y:S01]  /*46e00*/  @!UPT UIADD3 URZ, URZ, URZ, URZ ;  /* 0x0000003f3f3ff290 */ /* 0x000fe2000fffe03f */
[----:B------:R0:W-:Y:S01]  /*46e10*/  STL.64 [R1+0xf10], R8 ;  /* 0x000f100801007387 */ /* 0x0001e20000100a00 */
[----:B------:R1:W-:Y:S03]  /*46e20*/  STL.64 [R1+0xf18], R10 ;  /* 0x000f180a01007387 */ /* 0x0003e60000100a00 */
[----:B0-----:R-:W3:Y:S01]  /*46e30*/  LDL.LU R8, [R1+0x70c0] ;  /* 0x0070c00001087983 */ /* 0x001ee20000300800 */
[----:B--2---:R-:W-:Y:S01]  /*46e40*/  HMMA.16816.F32 R20, R24, R20, R16 ;  /* 0x000000141814723c */ /* 0x004fe20000001810 */
[----:B-1----:R-:W-:Y:S02]  /*46e50*/  IMAD.MOV.U32 R10, RZ, RZ, R5 ;  /* 0x000000ffff0a7224 */ /* 0x002fe400078e0005 */
[----:B------:R-:W-:-:S03]  /*46e60*/  IMAD.MOV.U32 R9, RZ, RZ, R4 ;  /* 0x000000ffff097224 */ /* 0x000fc600078e0004 */
[----:B------:R-:W-:Y:S04]  /*46e70*/  STL [R1+0x7048], R10 ;  /* 0x0070480a01007387 */ /* 0x000fe80000100800 */
[----:B---3--:R0:W-:Y:S04]  /*46e80*/  STL.64 [R1+0x7040], R8 ;  /* 0x0070400801007387 */ /* 0x0081e80000100a00 */
[----:B0-----:R-:W2:Y:S01]  /*46e90*/  LDL.LU.64 R8, [R1+0x1c10] ;  /* 0x001c100001087983 */ /* 0x001ea20000300a00 */
[----:B------:R-:W2:Y:S02]  /*46ea0*/  LDL.LU.64 R10, [R1+0x1c18] ;  /* 0x001c1800010a7983 */ /* 0x000ea40000300a00 */
[----:B------:R-:W3:Y:S02]  /*46eb0*/  LDL.LU.64 R4, [R1+0x1bf0] ;  /* 0x001bf00001047983 */ /* 0x000ee40000300a00 */
[----:B------:R-:W3:Y:S01]  /*46ec0*/  LDL.LU.64 R6, [R1+0x1bf8] ;  /* 0x001bf80001067983 */ /* 0x000ee20000300a00 */
[----:B------:R-:W2:Y:S01]  /*46ed0*/  LDL.LU.64 R18, [R1+0x70b8] ;  /* 0x0070b80001127983 */ /* 0x000ea20000300a00 */
[----:B------:R-:W2:Y:S02]  /*46ee0*/  LDL.LU.64 R16, [R1+0x70b0] ;  /* 0x0070b00001107983 */ /* 0x000ea40000300a00 */
[----:B------:R0:W-:Y:S02]  /*46ef0*/  STL.64 [R1+0xf00], R20 ;  /* 0x000f001401007387 */ /* 0x0001e40000100a00 */
[----:B------:R2:W-:Y:S01]  /*46f00*/  STL.64 [R1+0xf08], R22 ;  /* 0x000f081601007387 */ /* 0x0005e20000100a00 */
        /* <DEDUP_REMOVED lines=20> */
[----:B------:R-:W-:Y:S03]  /*47050*/  STL.64 [R1+0xed8], R22 ;  /* 0x000ed81601007387 */ /* 0x000fe60000100a00 */
[----:B0-----:R-:W2:Y:S02]  /*47060*/  LDL.LU.64 R20, [R1+0x7060] ;  /* 0x0070600001147983 */ /* 0x001ea40000300a00 */
[----:B--2---:R-:W-:Y:S02]  /*47070*/  HMMA.16816.F32 R24, R24, R20, R16 ;  /* 0x000000141818723c */ /* 0x004fe40000001810 */
[----:B------:R-:W2:Y:S01]  /*47080*/  LDL.LU.64 R18, [R1+0x7058] ;  /* 0x0070580001127983 */ /* 0x000ea20000300a00 */
[----:B------:R-:W2:Y:S02]  /*47090*/  LDL.LU.64 R16, [R1+0x7050] ;  /* 0x0070500001107983 */ /* 0x000ea40000300a00 */
[----:B----4-:R-:W-:-:S02]  /*470a0*/  IMAD.MOV.U32 R2, RZ, RZ, R12 ;  /* 0x000000ffff027224 */ /* 0x010fc400078e000c */
[----:B------:R-:W-:Y:S11]  /*470b0*/  IMAD.MOV.U32 R0, RZ, RZ, R13 ;  /* 0x000000ffff007224 */ /* 0x000ff600078e000d */
[----:B------:R-:W-:Y:S05]  /*470c0*/  @!UPT UIADD3 URZ, URZ, URZ, URZ ;  /* 0x0000003f3f3ff290 */ /* 0x000fea000fffe03f */
[----:B------:R0:W-:Y:S01]  /*470d0*/  STL.64 [R1+0x770], R24 ;  /* 0x0007701801007387 */ /* 0x0001e20000100a00 */
[----:B------:R1:W-:Y:S03]  /*470e0*/  STL.64 [R1+0x778], R26 ;  /* 0x0007781a01007387 */ /* 0x0003e60000100a00 */
[----:B0-----:R-:W4:Y:S01]  /*470f0*/  LDL.LU.64 R24, [R1+0x1be0] ;  /* 0x001be00001187983 */ /* 0x001f220000300a00 */
[----:B-1----:R-:W4:Y:S02]  /*47100*/  LDL.LU.64 R26, [R1+0x1be8] ;  /* 0x001be800011a7983 */ /* 0x002f240000300a00 */
[----:B------:R0:W-:Y:S02]  /*47110*/  STL.64 [R1+0x6f88], R20 ;  /* 0x006f881401007387 */ /* 0x0001e40000100a00 */
[----:B0-----:R-:W3:Y:S01]  /*47120*/  LDL.LU.64 R20, [R1+0x1c00] ;  /* 0x001c000001147983 */ /* 0x001ee20000300a00 */
[----:B------:R-:W3:Y:S01]  /*47130*/  LDL.LU.64 R22, [R1+0x1c08] ;  /* 0x001c080001167983 */ /* 0x000ee20000300a00 */
[C---:B--2---:R-:W-:Y:S11]  /*47140*/  HMMA.16816.F32 R8, R16.reuse, R12, R8 ;  /* 0x0000000c1008723c */ /* 0x044ff60000001808 */
[----:B------:R-:W-:Y:S11]  /*47150*/  @!UPT UIADD3 URZ, URZ, URZ, URZ ;  /* 0x0000003f3f3ff290 */ /* 0x000ff6000fffe03f */
[----:B------:R-:W-:Y:S01]  /*47160*/  @!UPT UIADD3 URZ, URZ, URZ, URZ ;  /* 0x0000003f3f3ff290 */ /* 0x000fe2000fffe03f */
[----:B------:R-:W-:Y:S01]  /*47170*/  STL.64 [R1+0x5f0], R8 ;  /* 0x0005f00801007387 */ /* 0x000fe20000100a00 */
[----:B------:R0:W-:Y:S03]  /*47180*/  STL.64 [R1+0x5f8], R10 ;  /* 0x0005f80a01007387 */ /* 0x0001e60000100a00 */
[----:B0-----:R-:W2:Y:S01]  /*47190*/  LDL.LU R10, [R1+0x7048] ;  /* 0x00704800010a7983 */ /* 0x001ea20000300800 */
[----:B------:R-:W2:Y:S02]  /*471a0*/  LDL.LU.64 R8, [R1+0x7040] ;  /* 0x0070400001087983 */ /* 0x000ea40000300a00 */
[----:B------:R-:W3:Y:S02]  /*471b0*/  LDL.LU.64 R12, [R1+0x7038] ;  /* 0x00703800010c7983 */ /* 0x000ee40000300a00 */
[C---:B---3--:R-:W-:Y:S11]  /*471c0*/  HMMA.16816.F32 R20, R16.reuse, R12, R20 ;  /* 0x0000000c1014723c */ /* 0x048ff60000001814 */
[----:B------:R-:W-:Y:S11]  /*471d0*/  @!UPT UIADD3 URZ, URZ, URZ, URZ ;  /* 0x0000003f3f3ff290 */ /* 0x000ff6000fffe03f */
[----:B------:R-:W-:Y:S01]  /*471e0*/  @!UPT UIADD3 URZ, URZ, URZ, URZ ;  /* 0x0000003f3f3ff290 */ /* 0x000fe2000fffe03f */
[----:B------:R0:W-:Y:S01]  /*471f0*/  STL.64 [R1+0x5e0], R20 ;  /* 0x0005e01401007387 */ /* 0x0001e20000100a00 */
[----:B------:R-:W-:Y:S02]  /*47200*/  STL.64 [R1+0x5e8], R22 ;  /* 0x0005e81601007387 */ /* 0x000fe40000100a00 */
[----:B------:R-:W3:Y:S02]  /*47210*/  LDL.LU.64 R14, [R1+0x7030] ;  /* 0x00703000010e7983 */ /* 0x000ee40000300a00 */
[----:B0-----:R-:W-:Y:S02]  /*47220*/  IMAD.MOV.U32 R21, RZ, RZ, R12 ;  /* 0x000000ffff157224 */ /* 0x001fe400078e000c */
[----:B------:R-:W-:Y:S02]  /*47230*/  IMAD.MOV.U32 R20, RZ, RZ, R13 ;  /* 0x000000ffff147224 */ /* 0x000fe400078e000d */
[----:B------:R-:W4:Y:S03]  /*47240*/  LDL.LU.64 R12, [R1+0x7028] ;  /* 0x00702800010c7983 */ /* 0x000f260000300a00 */
[----:B------:R0:W-:Y:S02]  /*47250*/  STL.64 [R1+0x6ff0], R20 ;  /* 0x006ff01401007387 */ /* 0x0001e40000100a00 */
[----:B0-----:R-:W2:Y:S02]  /*47260*/  LDL.64 R20, [R1] ;  /* 0x0000000001147983 */ /* 0x001ea40000100a00 */
[----:B--2---:R-:W-:Y:S01]  /*47270*/  HMMA.16816.F32 R4, R16, R20, R4 ;  /* 0x000000141004723c */ /* 0x004fe20000001804 */
[----:B------:R-:W-:-:S07]  /*47280*/  IMAD.MOV.U32 R11, RZ, RZ, R21 ;  /* 0x000000ffff0b7224 */ /* 0x000fce00078e0015 */
[----:B----4-:R-:W-:Y:S11]  /*47290*/  HMMA.16816.F32 R20, R16, R12, R24 ;  /* 0x0000000c1014723c */ /* 0x010ff60000001818 */
[----:B------:R-:W-:Y:S04]  /*472a0*/  @!UPT UIADD3 URZ, URZ, URZ, URZ ;  /* 0x0000003f3f3ff290 */ /* 0x000fe8000fffe03f */
[----:B------:R-:W-:Y:S01]  /*472b0*/  STL.64 [R1+0x5d0], R4 ;  /* 0x0005d00401007387 */ /* 0x000fe20000100a00 */
[----:B------:R0:W-:Y:S03]  /*472c0*/  STL.64 [R1+0x5d8], R6 ;  /* 0x0005d80601007387 */ /* 0x0001e60000100a00 */
[----:B0-----:R-:W2:Y:S01]  /*472d0*/  LDL.LU.64 R6, [R1+0x7020] ;  /* 0x0070200001067983 */ /* 0x001ea20000300a00 */
[----:B------:R-:W4:Y:S02]  /*472e0*/  LDL.LU.64 R4, [R1+0x7018] ;  /* 0x0070180001047983 */ /* 0x000f240000300a00 */
[----:B------:R-:W2:Y:S02]  /*472f0*/  LDL.LU.64 R24, [R1+0x740] ;  /* 0x0007400001187983 */ /* 0x000ea40000300a00 */
[----:B------:R-:W2:Y:S01]  /*47300*/  LDL.LU.64 R26, [R1+0x748] ;  /* 0x00074800011a7983 */ /* 0x000ea20000300a00 */
[----:B------:R0:W-:Y:S01]  /*47310*/  STL.64 [R1+0x5c0], R20 ;  /* 0x0005c01401007387 */ /* 0x0001e20000100a00 */
[----:B------:R1:W-:Y:S03]  /*47320*/  STL.64 [R1+0x5c8], R22 ;  /* 0x0005c81601007387 */ /* 0x0003e60000100a00 */
[----:B0-----:R-:W4:Y:S01]  /*47330*/  LDL.LU.64 R20, [R1+0x730] ;  /* 0x0007300001147983 */ /* 0x001f220000300a00 */
[----:B-1----:R-:W4:Y:S02]  /*47340*/  LDL.LU.64 R22, [R1+0x738] ;  /* 0x0007380001167983 */ /* 0x002f240000300a00 */
[----:B------:R0:W-:Y:S02]  /*47350*/  STL.64 [R1+0x6f28], R12 ;  /* 0x006f280c01007387 */ /* 0x0001e40000100a00 */
[----:B0-----:R-:W-:-:S02]  /*47360*/  IMAD.MOV.U32 R12, RZ, RZ, R9 ;  /* 0x000000ffff0c7224 */ /* 0x001fc400078e0009 */
[----:B------:R-:W2:Y:S01]  /*47370*/  LDL.LU R9, [R1+0x7014] ;  /* 0x0070140001097983 */ /* 0x000ea20000300800 */
[----:B------:R-:W-:Y:S02]  /*47380*/  IMAD.MOV.U32 R13, RZ, RZ, R10 ;  /* 0x000000ffff0d7224 */ /* 0x000fe400078e000a */
[----:B------:R-:W4:Y:S03]  /*47390*/  LDL.LU R10, [R1+0x7010] ;  /* 0x00701000010a7983 */ /* 0x000f260000300800 */
[----:B------:R0:W-:Y:S02]  /*473a0*/  STL.64 [R1+0x6fb8], R12 ;  /* 0x006fb80c01007387 */ /* 0x0001e40000100a00 */
[----:B0-----:R-:W-:Y:S02]  /*473b0*/  IMAD.MOV.U32 R12, RZ, RZ, R29 ;  /* 0x000000ffff0c7224 */ /* 0x001fe400078e001d */
[----:B------:R-:W-:-:S05]  /*473c0*/  IMAD.MOV.U32 R13, RZ, RZ, R28 ;  /* 0x000000ffff0d7224 */ /* 0x000fca00078e001c */
[----:B------:R3:W-:Y:S02]  /*473d0*/  STL.64 [R1+0x6fd0], R12 ;  /* 0x006fd00c01007387 */ /* 0x0007e40000100a00 */
[----:B---3--:R-:W-:Y:S02]  /*473e0*/  IMAD.MOV.U32 R12, RZ, RZ, R15 ;  /* 0x000000ffff0c7224 */ /* 0x008fe400078e000f */
[----:B------:R-:W-:-:S05]  /*473f0*/  IMAD.MOV.U32 R13, RZ, RZ, R14 ;  /* 0x000000ffff0d7224 */ /* 0x000fca00078e000e */
[----:B------:R0:W-:Y:S04]  /*47400*/  STL.64 [R1+0x6fe8], R12 ;  /* 0x006fe80c01007387 */ /* 0x0001e80000100a00 */
[----:B0-----:R-:W3:Y:S01]  /*47410*/  LDL.64 R12, [R1+0x150] ;  /* 0x00015000010c7983 */ /* 0x001ee20000100a00 */
[C---:B--2---:R-:W-:Y:S03]  /*47420*/  HMMA.16816.F32 R24, R16.reuse, R8, R24 ;  /* 0x000000081018723c */ /* 0x044fe60000001818 */
[----:B---3--:R-:W-:Y:S01]  /*47430*/  STL.64 [R1+0x6ff8], R12 ;  /* 0x006ff80c01007387 */ /* 0x008fe20000100a00 */
[----:B----4-:R-:W-:Y:S02]  /*47440*/  STL [R1+0x6f38], R10 ;  /* 0x006f380a01007387 */ /* 0x010fe40000100800 */
[----:B------:R-:W-:Y:S11]  /*47450*/  STL.64 [R1+0x6f30], R8 ;  /* 0x006f300801007387 */ /* 0x000ff60000100a00 */
[----:B------:R-:W-:Y:S06]  /*47460*/  @!UPT UIADD3 URZ, URZ, URZ, URZ ;  /* 0x0000003f3f3ff290 */ /* 0x000fec000fffe03f */
[----:B------:R-:W-:Y:S01]  /*47470*/  STL.64 [R1+0x5b0], R24 ;  /* 0x0005b01801007387 */ /* 0x000fe20000100a00 */
[----:B------:R-:W-:Y:S01]  /*47480*/  STL.64 [R1+0x5b8], R26 ;  /* 0x0005b81a01007387 */ /* 0x000fe20000100a00 */
[----:B------:R0:W-:Y:S02]  /*47490*/  STL [R1+0x6fb0], R11 ;  /* 0x006fb00b01007387 */ /* 0x0001e40000100800 */
[----:B------:R-:W1:Y:S01]  /*474a0*/  LDSM.16.MT88.4 R24, [R3+0x180] ;  /* 0x000180000318783b */ /* 0x000e620000004200 */
[----:B0-----:R-:W-:Y:S01]  /*474b0*/  HMMA.16816.F32 R8, R16, R4, R20 ;  /* 0x000000041008723c */ /* 0x001fe20000001814 */
[----:B------:R-:W2:Y:S02]  /*474c0*/  LDL.LU.64 R20, [R1+0x1570] ;  /* 0x0015700001147983 */ /* 0x000ea40000300a00 */
[----:B------:R-:W3:Y:S11]  /*474d0*/  LDL.LU.64 R22, [R1+0x1578] ;  /* 0x0015780001167983 */ /* 0x000ef60000300a00 */
[----:B------:R-:W-:Y:S09]  /*474e0*/  @!UPT UIADD3 URZ, URZ, URZ, URZ ;  /* 0x0000003f3f3ff290 */ /* 0x000ff2000fffe03f */
[----:B------:R-:W-:Y:S01]  /*474f0*/  STL.64 [R1+0x5a0], R8 ;  /* 0x0005a00801007387 */ /* 0x000fe20000100a00 */
[----:B------:R-:W-:Y:S03]  /*47500*/  STL.64 [R1+0x5a8], R10 ;  /* 0x0005a80a01007387 */ /* 0x000fe60000100a00 */
        /* <DEDUP_REMOVED lines=9> */
[----:B------:R-:W4:Y:S02]  /*475a0*/  LDL.LU.64 R10, [R1+0x1558] ;  /* 0x00155800010a7983 */ /* 0x000f240000300a00 */
[----:B------:R-:W-:-:S02]  /*475b0*/  IMAD.MOV.U32 R12, RZ, RZ, R7 ;  /* 0x000000ffff0c7224 */ /* 0x000fc400078e0007 */
[----:B------:R-:W-:-:S07]  /*475c0*/  IMAD.MOV.U32 R13, RZ, RZ, R6 ;  /* 0x000000ffff0d7224 */ /* 0x000fce00078e0006 */
[C---:B--2---:R-:W-:Y:S01]  /*475d0*/  HMMA.16816.F32 R12, R16.reuse, R12, R20 ;  /* 0x0000000c100c723c */ /* 0x044fe20000001814 */
[----:B----4-:R-:W-:Y:S01]  /*475e0*/  STL.64 [R1+0x6fe0], R10 ;  /* 0x006fe00a01007387 */ /* 0x010fe20000100a00 */
[----:B---3--:R0:W-:Y:S03]  /*475f0*/  STL.64 [R1+0x6fd8], R8 ;  /* 0x006fd80801007387 */ /* 0x0081e60000100a00 */
[----:B0-----:R-:W2:Y:S01]  /*47600*/  LDL.LU.64 R8, [R1+0x1560] ;  /* 0x0015600001087983 */ /* 0x001ea20000300a00 */
[----:B------:R-:W2:Y:S02]  /*47610*/  LDL.LU.64 R10, [R1+0x1568] ;  /* 0x00156800010a7983 */ /* 0x000ea40000300a00 */
[----:B------:R0:W-:Y:S02]  /*47620*/  STL.64 [R1+0x6fa8], R4 ;  /* 0x006fa80401007387 */ /* 0x0001e40000100a00 */
[----:B0-----:R-:W3:Y:S01]  /*47630*/  LDL.LU.64 R4, [R1+0x1530] ;  /* 0x0015300001047983 */ /* 0x001ee20000300a00 */
[----:B------:R-:W3:Y:S02]  /*47640*/  LDL.LU.64 R6, [R1+0x1538] ;  /* 0x0015380001067983 */ /* 0x000ee40000300a00 */
[----:B-1----:R-:W-:Y:S02]  /*47650*/  STL.64 [R1+0x6e98], R26 ;  /* 0x006e981a01007387 */ /* 0x002fe40000100a00 */
[----:B------:R0:W-:Y:S02]  /*47660*/  STL.64 [R1+0x6e90], R24 ;  /* 0x006e901801007387 */ /* 0x0001e40000100a00 */
[----:B0-----:R-:W4:Y:S04]  /*47670*/  LDL.64 R24, [R1+0xf0] ;  /* 0x0000f00001187983 */ /* 0x001f280000100a00 */
[----:B----4-:R0:W-:Y:S04]  /*47680*/  STL.64 [R1+0x6fa0], R24 ;  /* 0x006fa01801007387 */ /* 0x0101e80000100a00 */
[----:B0-----:R-:W3:Y:S01]  /*47690*/  LDL.64 R24, [R1+0x110] ;  /* 0x0001100001187983 */ /* 0x001ee20000100a00 */
[----:B------:R-:W4:Y:S02]  /*476a0*/  LDL.LU.64 R22, [R1+0x7008] ;  /* 0x0070080001167983 */ /* 0x000f240000300a00 */
[----:B------:R-:W4:Y:S02]  /*476b0*/  LDL.LU.64 R20, [R1+0x7000] ;  /* 0x0070000001147983 */ /* 0x000f240000300a00 */
[----:B------:R0:W-:Y:S01]  /*476c0*/  STL.64 [R1+0xd20], R12 ;  /* 0x000d200c01007387 */ /* 0x0001e20000100a00 */
[----:B------:R-:W-:Y:S04]  /*476d0*/  STL.64 [R1+0xd28], R14 ;  /* 0x000d280e01007387 */ /* 0x000fe80000100a00 */
[----:B0-----:R-:W4:Y:S01]  /*476e0*/  LDL.LU.64 R12, [R1+0x6ff8] ;  /* 0x006ff800010c7983 */ /* 0x001f220000300a00 */
[----:B------:R-:W2:Y:S01]  /*476f0*/  LDL R28, [R1+0x1dc8] ;  /* 0x001dc800011c7983 */ /* 0x000ea20000100800 */
[C---:B----4-:R-:W-:Y:S01]  /*47700*/  HMMA.16816.F32 R20, R16.reuse, R12, R20 ;  /* 0x0000000c1014723c */ /* 0x050fe20000001814 */
[----:B------:R-:W-:Y:S11]  /*47710*/  IMAD.MOV.U32 R3, RZ, RZ, R13 ;  /* 0x000000ffff037224 */ /* 0x000ff600078e000d */
[----:B------:R-:W-:Y:S11]  /*47720*/  @!UPT UIADD3 URZ, URZ, URZ, URZ ;  /* 0x0000003f3f3ff290 */ /* 0x000ff6000fffe03f */
[----:B------:R0:W-:Y:S01]  /*47730*/  STL.64 [R1+0xd10], R20 ;  /* 0x000d101401007387 */ /* 0x0001e20000100a00 */
[----:B------:R1:W-:Y:S03]  /*47740*/  STL.64 [R1+0xd18], R22 ;  /* 0x000d181601007387 */ /* 0x0003e60000100a00 */
[----:B0-----:R-:W4:Y:S01]  /*47750*/  LDL.LU.64 R20, [R1+0x6ff0] ;  /* 0x006ff00001147983 */ /* 0x001f220000300a00 */
[----:B-1----:R-:W-:Y:S02]  /*47760*/  IMAD.MOV.U32 R22, RZ, RZ, R12 ;  /* 0x000000ffff167224 */ /* 0x002fe400078e000c */
        /* <DEDUP_REMOVED lines=16> */
[----:B--2---:R-:W-:Y:S01]  /*47870*/  HMMA.16816.F32 R12, R16, R12, R8 ;  /* 0x0000000c100c723c */ /* 0x004fe20000001808 */
[----:B------:R-:W2:Y:S06]  /*47880*/  LDL.LU R11, [R1+0x6fb0] ;  /* 0x006fb000010b7983 */ /* 0x000eac0000300800 */
[----:B----4-:R-:W-:-:S02]  /*47890*/  IMAD.MOV.U32 R8, RZ, RZ, R21 ;  /* 0x000000ffff087224 */ /* 0x010fc400078e0015 */
[----:B------:R-:W-:Y:S11]  /*478a0*/  IMAD.MOV.U32 R9, RZ, RZ, R20 ;  /* 0x000000ffff097224 */ /* 0x000ff600078e0014 */
[----:B------:R-:W-:Y:S03]  /*478b0*/  @!UPT UIADD3 URZ, URZ, URZ, URZ ;  /* 0x0000003f3f3ff290 */ /* 0x000fe6000fffe03f */
[----:B------:R0:W-:Y:S01]  /*478c0*/  STL.64 [R1+0xce0], R12 ;  /* 0x000ce00c01007387 */ /* 0x0001e20000100a00 */
[----:B------:R1:W-:Y:S03]  /*478d0*/  STL.64 [R1+0xce8], R14 ;  /* 0x000ce80e01007387 */ /* 0x0003e60000100a00 */
[----:B0-----:R-:W3:Y:S01]  /*478e0*/  LDL.LU.64 R12, [R1+0x1510] ;  /* 0x00151000010c7983 */ /* 0x001ee20000300a00 */
[----:B-1----:R-:W3:Y:S02]  /*478f0*/  LDL.LU.64 R14, [R1+0x1518] ;  /* 0x00151800010e7983 */ /* 0x002ee40000300a00 */
[----:B------:R-:W-:Y:S02]  /*47900*/  STL.64 [R1+0x6f50], R8 ;  /* 0x006f500801007387 */ /* 0x000fe40000100a00 */
[----:B------:R0:W-:Y:S01]  /*47910*/  STL.64 [R1+0xcd0], R4 ;  /* 0x000cd00401007387 */ /* 0x0001e20000100a00 */
[----:B------:R1:W-:Y:S04]  /*47920*/  STL.64 [R1+0xcd8], R6 ;  /* 0x000cd80601007387 */ /* 0x0003e80000100a00 */
[----:B0-----:R-:W4:Y:S01]  /*47930*/  LDL.LU.64 R4, [R1+0x6fa8] ;  /* 0x006fa80001047983 */ /* 0x001f220000300a00 */
[----:B------:R-:W-:-:S02]  /*47940*/  IMAD.MOV.U32 R8, RZ, RZ, R2 ;  /* 0x000000ffff087224 */ /* 0x000fc400078e0002 */
[----:B------:R-:W-:Y:S02]  /*47950*/  IMAD.MOV.U32 R9, RZ, RZ, R0 ;  /* 0x000000ffff097224 */ /* 0x000fe400078e0000 */
[----:B-1----:R-:W-:Y:S02]  /*47960*/  IMAD.MOV.U32 R7, RZ, RZ, R24 ;  /* 0x000000ffff077224 */ /* 0x002fe400078e0018 */
[----:B------:R-:W-:Y:S02]  /*47970*/  IMAD.MOV.U32 R6, RZ, RZ, R25 ;  /* 0x000000ffff067224 */ /* 0x000fe400078e0019 */
[----:B------:R-:W3:Y:S01]  /*47980*/  LDL.LU.64 R24, [R1+0x6fa0] ;  /* 0x006fa00001187983 */ /* 0x000ee20000300a00 */
[----:B------:R-:W3:Y:S03]  /*47990*/  LDL.64 R20, [R1+0xe0] ;  /* 0x0000e00001147983 */ /* 0x000ee60000100a00 */
[----:B--2---:R-:W-:Y:S01]  /*479a0*/  STL [R1+0x6f80], R11 ;  /* 0x006f800b01007387 */ /* 0x004fe20000100800 */
[----:B------:R0:W-:Y:S03]  /*479b0*/  STL.64 [R1+0x6f78], R8 ;  /* 0x006f780801007387 */ /* 0x0001e60000100a00 */
[----:B0-----:R-:W2:Y:S01]  /*479c0*/  LDL.64 R8, [R1+0x100] ;  /* 0x0001000001087983 */ /* 0x001ea20000100a00 */
[----:B------:R-:W-:Y:S03]  /*479d0*/  STL.64 [R1+0x6f20], R6 ;  /* 0x006f200601007387 */ /* 0x000fe60000100a00 */
[----:B----4-:R0:W-:Y:S04]  /*479e0*/  STL.64 [R1+0x6f18], R4 ;  /* 0x006f180401007387 */ /* 0x0101e80000100a00 */
[----:B0-----:R-:W4:Y:S01]  /*479f0*/  LDL.LU.64 R4, [R1+0x1520] ;  /* 0x0015200001047983 */ /* 0x001f220000300a00 */
[----:B------:R-:W4:Y:S02]  /*47a00*/  LDL.LU.64 R6, [R1+0x1528] ;  /* 0x0015280001067983 */ /* 0x000f240000300a00 */
[----:B--2---:R-:W-:-:S02]  /*47a10*/  IMAD.MOV.U32 R2, RZ, RZ, R8 ;  /* 0x000000ffff027224 */ /* 0x004fc400078e0008 */
[----:B------:R-:W-:Y:S01]  /*47a20*/  IMAD.MOV.U32 R0, RZ, RZ, R9 ;  /* 0x000000ffff007224 */ /* 0x000fe200078e0009 */
[C---:B----4-:R-:W-:Y:S11]  /*47a30*/  HMMA.16816.F32 R4, R16.reuse, R8, R4 ;  /* 0x000000081004723c */ /* 0x050ff60000001804 */
[----:B------:R-:W-:Y:S11]  /*47a40*/  @!UPT UIADD3 URZ, URZ, URZ, URZ ;  /* 0x0000003f3f3ff290 */ /* 0x000ff6000fffe03f */
[----:B------:R-:W-:Y:S01]  /*47a50*/  @!UPT UIADD3 URZ, URZ, URZ, URZ ;  /* 0x0000003f3f3ff290 */ /* 0x000fe2000fffe03f */
[----:B------:R-:W-:Y:S01]  /*47a60*/  STL.64 [R1+0xcc0], R4 ;  /* 0x000cc00401007387 */ /* 0x000fe20000100a00 */
[----:B------:R3:W-:Y:S02]  /*47a70*/  STL.64 [R1+0xcc8], R6 ;  /* 0x000cc80601007387 */ /* 0x0007e40000100a00 */
[----:B------:R-:W2:Y:S02]  /*47a80*/  LDL.LU.64 R8, [R1+0x720] ;  /* 0x0007200001087983 */ /* 0x000ea40000300a00 */
[----:B------:R-:W4:Y:S01]  /*47a90*/  LDL.LU.64 R10, [R1+0x728] ;  /* 0x00072800010a7983 */ /* 0x000f220000300a00 */
[C---:B---3--:R-:W-:Y:S11]  /*47aa0*/  HMMA.16816.F32 R4, R16.reuse, R24, R12 ;  /* 0x000000181004723c */ /* 0x048ff6000000180c */
[----:B------:R-:W-:Y:S11]  /*47ab0*/  @!UPT UIADD3 URZ, URZ, URZ, URZ ;  /* 0x0000003f3f3ff290 */ /* 0x000ff6000fffe03f */
[----:B------:R-:W-:Y:S01]  /*47ac0*/  @!UPT UIADD3 URZ, URZ, URZ, URZ ;  /* 0x0000003f3f3ff290 */ /* 0x000fe2000fffe03f */
[----:B------:R-:W-:Y:S01]  /*47ad0*/  STL.64 [R1+0xcb0], R4 ;  /* 0x000cb00401007387 */ /* 0x000fe20000100a00 */
[----:B------:R-:W-:Y:S03]  /*47ae0*/  STL.64 [R1+0xcb8], R6 ;  /* 0x000cb80601007387 */ /* 0x000fe60000100a00 */
[----:B----4-:R-:W-:Y:S01]  /*47af0*/  STL.64 [R1+0x6f98], R10 ;  /* 0x006f980a01007387 */ /* 0x010fe20000100a00 */
        /* <DEDUP_REMOVED lines=12> */
[----:B------:R-:W3:Y:S02]  /*47bc0*/  LDL.LU.64 R14, [R1+0x1b18] ;  /* 0x001b1800010e7983 */ /* 0x000ee40000300a00 */
[----:B------:R-:W4:Y:S02]  /*47bd0*/  LDL.LU.64 R4, [R1+0x1ae0] ;  /* 0x001ae00001047983 */ /* 0x000f240000300a00 */
[----:B------:R-:W4:Y:S01]  /*47be0*/  LDL.LU.64 R6, [R1+0x1ae8] ;  /* 0x001ae80001067983 */ /* 0x000f220000300a00 */
[----:B------:R0:W-:Y:S04]  /*47bf0*/  STL.64 [R1+0x6ea8], R24 ;  /* 0x006ea81801007387 */ /* 0x0001e80000100a00 */
[----:B0-----:R-:W2:Y:S04]  /*47c00*/  LDL.64 R24, [R1+0x120] ;  /* 0x0001200001187983 */ /* 0x001ea80000100a00 */
[----:B--2---:R0:W-:Y:S04]  /*47c10*/  STL.64 [R1+0x6ec0], R24 ;  /* 0x006ec01801007387 */ /* 0x0041e80000100a00 */
[----:B0-----:R-:W2:Y:S01]  /*47c20*/  LDL.64 R24, [R1+0x130] ;  /* 0x0001300001187983 */ /* 0x001ea20000100a00 */
[----:B------:R-:W-:Y:S03]  /*47c30*/  HMMA.16816.F32 R8, R16, R20, R8 ;  /* 0x000000141008723c */ /* 0x000fe60000001808 */
[----:B--2---:R0:W-:Y:S04]  /*47c40*/  STL.64 [R1+0x6ed0], R24 ;  /* 0x006ed01801007387 */ /* 0x0041e80000100a00 */
[----:B0-----:R-:W2:Y:S01]  /*47c50*/  LDL.64 R24, [R1+0x140] ;  /* 0x0001400001187983 */ /* 0x001ea20000100a00 */
[----:B------:R-:W-:-:S03]  /*47c60*/  IMAD.MOV.U32 R29, RZ, RZ, R20 ;  /* 0x000000ffff1d7224 */ /* 0x000fc600078e0014 */
[----:B--2---:R0:W-:Y:S02]  /*47c70*/  STL.64 [R1+0x6ee8], R24 ;  /* 0x006ee81801007387 */ /* 0x0041e40000100a00 */
[----:B0-----:R-:W-:Y:S02]  /*47c80*/  IMAD.MOV.U32 R24, RZ, RZ, R22 ;  /* 0x000000ffff187224 */ /* 0x001fe400078e0016 */
[----:B------:R-:W-:-:S05]  /*47c90*/  IMAD.MOV.U32 R25, RZ, RZ, R3 ;  /* 0x000000ffff197224 */ /* 0x000fca00078e0003 */
[----:B------:R0:W-:Y:S01]  /*47ca0*/  STL.64 [R1+0x6f00], R24 ;  /* 0x006f001801007387 */ /* 0x0001e20000100a00 */
[----:B------:R-:W-:-:S03]  /*47cb0*/  IMAD.MOV.U32 R3, RZ, RZ, R21 ;  /* 0x000000ffff037224 */ /* 0x000fc600078e0015 */
[----:B0-----:R-:W2:Y:S01]  /*47cc0*/  LDL.64 R24, [R1+0x30] ;  /* 0x0000300001187983 */ /* 0x001ea20000100a00 */
[----:B------:R-:W-:Y:S02]  /*47cd0*/  STL.64 [R1+0xca0], R8 ;  /* 0x000ca00801007387 */ /* 0x000fe40000100a00 */
[----:B------:R0:W-:Y:S02]  /*47ce0*/  STL.64 [R1+0xca8], R10 ;  /* 0x000ca80a01007387 */ /* 0x0001e40000100a00 */
[----:B0-----:R-:W2:Y:S01]  /*47cf0*/  LDL.LU.64 R10, [R1+0x6f98] ;  /* 0x006f9800010a7983 */ /* 0x001ea20000300a00 */
[----:B------:R-:W2:Y:S02]  /*47d00*/  LDL.LU.64 R8, [R1+0x6f90] ;  /* 0x006f900001087983 */ /* 0x000ea40000300a00 */
[----:B------:R-:W2:Y:S02]  /*47d10*/  LDL.LU.64 R20, [R1+0x6f88] ;  /* 0x006f880001147983 */ /* 0x000ea40000300a00 */
[----:B--2---:R-:W-:Y:S01]  /*47d20*/  HMMA.16816.F32 R16, R16, R20, R8 ;  /* 0x000000141010723c */ /* 0x004fe20000001808 */
[----:B------:R-:W2:Y:S01]  /*47d30*/  LDL.LU R11, [R1+0x6f80] ;  /* 0x006f8000010b7983 */ /* 0x000ea20000300800 */
[----:B------:R-:W3:Y:S02]  /*47d40*/  LDL.LU.64 R8, [R1+0x6f78] ;  /* 0x006f780001087983 */ /* 0x000ee40000300a00 */
[----:B------:R-:W3:Y:S02]  /*47d50*/  LDL.LU.64 R22, [R1+0x6f70] ;  /* 0x006f700001167983 */ /* 0x000ee40000300a00 */
[----:B------:R-:W3:Y:S11]  /*47d60*/  LDL.LU.64 R20, [R1+0x6f68] ;  /* 0x006f680001147983 */ /* 0x000ef60000300a00 */
[----:B------:R-:W-:Y:S06]  /*47d70*/  @!UPT UIADD3 URZ, URZ, URZ, URZ ;  /* 0x0000003f3f3ff290 */ /* 0x000fec000fffe03f */
[----:B------:R0:W-:Y:S01]  /*47d80*/  STL.64 [R1+0x590], R16 ;  /* 0x0005901001007387 */ /* 0x0001e20000100a00 */
[----:B------:R-:W-:Y:S03]  /*47d90*/  STL.64 [R1+0x598], R18 ;  /* 0x0005981201007387 */ /* 0x000fe60000100a00 */
[----:B0-----:R-:W4:Y:S01]  /*47da0*/  LDL R16, [R1] ;  /* 0x0000000001107983 */ /* 0x001f220000100800 */
[----:B--2---:R-:W-:Y:S02]  /*47db0*/  IMAD.MOV.U32 R17, RZ, RZ, R11 ;  /* 0x000000ffff117224 */ /* 0x004fe400078e000b */
[C---:B---3--:R-:W-:Y:S01]  /*47dc0*/  HMMA.16816.F32 R8, R20.reuse, R8, R12 ;  /* 0x000000081408723c */ /* 0x048fe2000000180c */
[----:B------:R-:W2:Y:S01]  /*47dd0*/  LDL.LU.64 R14, [R1+0x6f60] ;  /* 0x006f6000010e7983 */ /* 0x000ea20000300a00 */
[----:B------:R-:W2:Y:S11]  /*47de0*/  LDL.LU.64 R12, [R1+0x6f58] ;  /* 0x006f5800010c7983 */ /* 0x000eb60000300a00 */
[----:B------:R-:W-:Y:S10]  /*47df0*/  @!UPT UIADD3 URZ, URZ, URZ, URZ ;  /* 0x0000003f3f3ff290 */ /* 0x000ff4000fffe03f */
[----:B------:R0:W-:Y:S01]  /*47e00*/  STL.64 [R1+0x490], R8 ;  /* 0x0004900801007387 */ /* 0x0001e20000100a00 */
[----:B------:R2:W-:Y:S03]  /*47e10*/  STL.64 [R1+0x498], R10 ;  /* 0x0004980a01007387 */ /* 0x0005e60000100a00 */
[----:B0-----:R-:W2:Y:S02]  /*47e20*/  LDL.LU.64 R8, [R1+0x6f50] ;  /* 0x006f500001087983 */ /* 0x001ea40000300a00 */
[C---:B--2---:R-:W-:Y:S02]  /*47e30*/  HMMA.16816.F32 R8, R20.reuse, R8, R12 ;  /* 0x000000081408723c */ /* 0x044fe4000000180c */
[----:B------:R-:W4:Y:S01]  /*47e40*/  LDL.LU.64 R14, [R1+0x6f48] ;  /* 0x006f4800010e7983 */ /* 0x000f220000300a00 */
[----:B------:R-:W4:Y:S11]  /*47e50*/  LDL.LU.64 R12, [R1+0x6f40] ;  /* 0x006f4000010c7983 */ /* 0x000f360000300a00 */
[----:B------:R-:W-:Y:S09]  /*47e60*/  @!UPT UIADD3 URZ, URZ, URZ, URZ ;  /* 0x0000003f3f3ff290 */ /* 0x000ff2000fffe03f */
[----:B------:R-:W-:Y:S01]  /*47e70*/  STL.64 [R1+0x480], R8 ;  /* 0x0004800801007387 */ /* 0x000fe20000100a00 */
[----:B------:R0:W-:Y:S03]  /*47e80*/  STL.64 [R1+0x488], R10 ;  /* 0x0004880a01007387 */ /* 0x0001e60000100a00 */
[----:B0-----:R-:W2:Y:S01]  /*47e90*/  LDL.LU R10, [R1+0x6f38] ;  /* 0x006f3800010a7983 */ /* 0x001ea20000300800 */
[----:B------:R-:W3:Y:S01]  /*47ea0*/  LDL.LU.64 R8, [R1+0x6f30] ;  /* 0x006f300001087983 */ /* 0x000ee20000300a00 */
[C---:B----4-:R-:W-:Y:S02]  /*47eb0*/  HMMA.16816.F32 R16, R20.reuse, R16, R12 ;  /* 0x000000101410723c */ /* 0x050fe4000000180c */
[----:B------:R-:W4:Y:S11]  /*47ec0*/  LDL.LU.64 R12, [R1+0x6f28] ;  /* 0x006f2800010c7983 */ /* 0x000f360000300a00 */
[----:B------:R-:W-:Y:S10]  /*47ed0*/  @!UPT UIADD3 URZ, URZ, URZ, URZ ;  /* 0x0000003f3f3ff290 */ /* 0x000ff4000fffe03f */
[----:B------:R-:W-:Y:S01]  /*47ee0*/  STL.64 [R1+0x470], R16 ;  /* 0x0004701001007387 */ /* 0x000fe20000100a00 */
[----:B------:R4:W-:Y:S02]  /*47ef0*/  STL.64 [R1+0x478], R18 ;  /* 0x0004781201007387 */ /* 0x0009e40000100a00 */
[C---:B----4-:R-:W-:Y:S01]  /*47f00*/  HMMA.16816.F32 R16, R20.reuse, R12, R4 ;  /* 0x0000000c1410723c */ /* 0x050fe20000001804 */
[----:B------:R-:W3:Y:S01]  /*47f10*/  LDL.LU.64 R4, [R1+0x710] ;  /* 0x0007100001047983 */ /* 0x000ee20000300a00 */
[----:B------:R-:W3:Y:S11]  /*47f20*/  LDL.LU.64 R6, [R1+0x718] ;  /* 0x0007180001067983 */ /* 0x000ef60000300a00 */
[----:B------:R-:W-:Y:S10]  /*47f30*/  @!UPT UIADD3 URZ, URZ, URZ, URZ ;  /* 0x0000003f3f3ff290 */ /* 0x000ff4000fffe03f */
[----:B------:R0:W-:Y:S01]  /*47f40*/  STL.64 [R1+0x460], R16 ;  /* 0x0004601001007387 */ /* 0x0001e20000100a00 */
[----:B------:R1:W-:Y:S03]  /*47f50*/  STL.64 [R1+0x468], R18 ;  /* 0x0004681201007387 */ /* 0x0003e60000100a00 */
[----:B0-----:R-:W4:Y:S01]  /*47f60*/  LDL.LU.64 R16, [R1+0x700] ;  /* 0x0007000001107983 */ /* 0x001f220000300a00 */
[----:B-1----:R-:W4:Y:S02]  /*47f70*/  LDL.LU.64 R18, [R1+0x708] ;  /* 0x0007080001127983 */ /* 0x002f240000300a00 */
[----:B------:R0:W-:Y:S02]  /*47f80*/  STL.64 [R1+0x6ec8], R12 ;  /* 0x006ec80c01007387 */ /* 0x0001e40000100a00 */
[----:B0-----:R-:W2:Y:S01]  /*47f90*/  LDL.LU.64 R12, [R1+0x1310] ;  /* 0x00131000010c7983 */ /* 0x001ea20000300a00 */
[----:B------:R-:W2:Y:S03]  /*47fa0*/  LDL.LU.64 R14, [R1+0x1318] ;  /* 0x00131800010e7983 */ /* 0x000ea60000300a00 */
[----:B--2---:R-:W-:Y:S01]  /*47fb0*/  STL.64 [R1+0x6ee0], R14 ;  /* 0x006ee00e01007387 */ /* 0x004fe20000100a00 */
[----:B------:R0:W-:Y:S03]  /*47fc0*/  STL.64 [R1+0x6ed8], R12 ;  /* 0x006ed80c01007387 */ /* 0x0001e60000100a00 */
[----:B0-----:R-:W2:Y:S01]  /*47fd0*/  LDL.LU.64 R12, [R1+0x1320] ;  /* 0x00132000010c7983 */ /* 0x001ea20000300a00 */
[----:B------:R-:W2:Y:S01]  /*47fe0*/  LDL.LU.64 R14, [R1+0x1328] ;  /* 0x00132800010e7983 */ /* 0x000ea20000300a00 */
[C---:B---3--:R-:W-:Y:S02]  /*47ff0*/  HMMA.16816.F32 R4, R20.reuse, R8, R4 ;  /* 0x000000081404723c */ /* 0x048fe40000001804 */
[----:B--2---:R-:W-:Y:S01]  /*48000*/  STL.64 [R1+0x6ef8], R14 ;  /* 0x006ef80e01007387 */ /* 0x004fe20000100a00 */
[----:B------:R0:W-:Y:S03]  /*48010*/  STL.64 [R1+0x6ef0], R12 ;  /* 0x006ef00c01007387 */ /* 0x0001e60000100a00 */
        /* <DEDUP_REMOVED lines=10> */
[C---:B----4-:R-:W-:Y:S01]  /*480c0*/  HMMA.16816.F32 R16, R20.reuse, R4, R16 ;  /* 0x000000041410723c */ /* 0x050fe20000001810 */
[----:B------:R-:W-:Y:S07]  /*480d0*/  STL [R1+0x6e24], R5 ;  /* 0x006e240501007387 */ /* 0x000fee0000100800 */
[----:B--2---:R-:W-:Y:S11]  /*480e0*/  HMMA.16816.F32 R12, R20, R24, R12 ;  /* 0x00000018140c723c */ /* 0x004ff6000000180c */
[----:B------:R-:W-:Y:S04]  /*480f0*/  @!UPT UIADD3 URZ, URZ, URZ, URZ ;  /* 0x0000003f3f3ff290 */ /* 0x000fe8000fffe03f */
[----:B------:R-:W-:Y:S01]  /*48100*/  STL.64 [R1+0x440], R16 ;  /* 0x0004401001007387 */ /* 0x000fe20000100a00 */
[----:B------:R-:W-:Y:S02]  /*48110*/  STL.64 [R1+0x448], R18 ;  /* 0x0004481201007387 */ /* 0x000fe40000100a00 */
[----:B------:R-:W0:Y:S04]  /*48120*/  LDSM.16.MT88.4 R16, [R28] ;  /* 0x000000001c10783b */ /* 0x000e280000004200 */
[----:B------:R-:W-:Y:S01]  /*48130*/  STL [R1+0x6e20], R28 ;  /* 0x006e201c01007387 */ /* 0x000fe20000100800 */
[----:B0-----:R-:W-:Y:S01]  /*48140*/  STL.64 [R1+0x6d98], R18 ;  /* 0x006d981201007387 */ /* 0x001fe20000100a00 */
[----:B------:R3:W-:Y:S02]  /*48150*/  STL.64 [R1+0x6d90], R16 ;  /* 0x006d901001007387 */ /* 0x0007e40000100a00 */
[----:B------:R-:W-:Y:S02]  /*48160*/  STL.64 [R1+0xa80], R12 ;  /* 0x000a800c01007387 */ /* 0x000fe40000100a00 */
[----:B------:R0:W-:Y:S02]  /*48170*/  STL.64 [R1+0xa88], R14 ;  /* 0x000a880e01007387 */ /* 0x0001e40000100a00 */
[----:B---3--:R-:W-:-:S02]  /*48180*/  IMAD.MOV.U32 R16, RZ, RZ, R7 ;  /* 0x000000ffff107224 */ /* 0x008fc400078e0007 */
[----:B------:R-:W-:Y:S01]  /*48190*/  IMAD.MOV.U32 R17, RZ, RZ, R6 ;  /* 0x000000ffff117224 */ /* 0x000fe200078e0006 */
[----:B0-----:R-:W2:Y:S01]  /*481a0*/  LDL.LU.64 R14, [R1+0x6f10] ;  /* 0x006f1000010e7983 */ /* 0x001ea20000300a00 */
[----:B------:R-:W2:Y:S02]  /*481b0*/  LDL.LU.64 R12, [R1+0x6f08] ;  /* 0x006f0800010c7983 */ /* 0x000ea40000300a00 */
[----:B------:R-:W-:Y:S02]  /*481c0*/  IMAD.MOV.U32 R7, RZ, RZ, R24 ;  /* 0x000000ffff077224 */ /* 0x000fe400078e0018 */
[----:B------:R-:W-:Y:S02]  /*481d0*/  IMAD.MOV.U32 R6, RZ, RZ, R25 ;  /* 0x000000ffff067224 */ /* 0x000fe400078e0019 */
[----:B------:R-:W2:Y:S01]  /*481e0*/  LDL.LU.64 R24, [R1+0x6f00] ;  /* 0x006f000001187983 */ /* 0x000ea20000300a00 */
[----:B------:R-:W-:Y:S01]  /*481f0*/  STL [R1+0x6e1c], R7 ;  /* 0x006e1c0701007387 */ /* 0x000fe20000100800 */
        /* <DEDUP_REMOVED lines=15> */
[----:B--2---:R-:W-:Y:S11]  /*482f0*/  HMMA.16816.F32 R12, R20, R24, R12 ;  /* 0x00000018140c723c */ /* 0x004ff6000000180c */
[----:B------:R-:W-:Y:S11]  /*48300*/  @!UPT UIADD3 URZ, URZ, URZ, URZ ;  /* 0x0000003f3f3ff290 */ /* 0x000ff6000fffe03f */
[----:B------:R-:W-:Y:S01]  /*48310*/  @!UPT UIADD3 URZ, URZ, URZ, URZ ;  /* 0x0000003f3f3ff290 */ /* 0x000fe2000fffe03f */
[----:B------:R0:W-:Y:S01]  /*48320*/  STL.64 [R1+0xa50], R12 ;  /* 0x000a500c01007387 */ /* 0x0001e20000100a00 */
[----:B------:R1:W-:Y:S03]  /*48330*/  STL.64 [R1+0xa58], R14 ;  /* 0x000a580e01007387 */ /* 0x0003e60000100a00 */
[----:B0-----:R-:W2:Y:S01]  /*48340*/  LDL.LU.64 R12, [R1+0x6ec8] ;  /* 0x006ec800010c7983 */ /* 0x001ea20000300a00 */
[----:B-1----:R-:W-:Y:S02]  /*48350*/  IMAD.MOV.U32 R14, RZ, RZ, R25 ;  /* 0x000000ffff0e7224 */ /* 0x002fe400078e0019 */
[----:B------:R-:W-:Y:S02]  /*48360*/  IMAD.MOV.U32 R28, RZ, RZ, R24 ;  /* 0x000000ffff1c7224 */ /* 0x000fe400078e0018 */
[----:B------:R-:W3:Y:S01]  /*48370*/  LDL.LU.64 R24, [R1+0x6ec0] ;  /* 0x006ec00001187983 */ /* 0x000ee20000300a00 */
[----:B------:R-:W-:Y:S03]  /*48380*/  STL [R1+0x6e80], R14 ;  /* 0x006e800e01007387 */ /* 0x000fe60000100800 */
[----:B--2---:R0:W-:Y:S04]  /*48390*/  STL.64 [R1+0x6e78], R12 ;  /* 0x006e780c01007387 */ /* 0x0041e80000100a00 */
[----:B0-----:R-:W2:Y:S04]  /*483a0*/  LDL.64 R12, [R1+0x20] ;  /* 0x00002000010c7983 */ /* 0x001ea80000100a00 */
[----:B--2---:R0:W-:Y:S04]  /*483b0*/  STL.64 [R1+0x6ea0], R12 ;  /* 0x006ea00c01007387 */ /* 0x0041e80000100a00 */
[----:B0-----:R-:W2:Y:S01]  /*483c0*/  LDL.LU.64 R12, [R1+0x1300] ;  /* 0x00130000010c7983 */ /* 0x001ea20000300a00 */
[----:B------:R-:W2:Y:S02]  /*483d0*/  LDL.LU.64 R14, [R1+0x1308] ;  /* 0x00130800010e7983 */ /* 0x000ea40000300a00 */
[----:B---3--:R-:W-:-:S02]  /*483e0*/  IMAD.MOV.U32 R11, RZ, RZ, R24 ;  /* 0x000000ffff0b7224 */ /* 0x008fc400078e0018 */
[----:B------:R-:W-:Y:S01]  /*483f0*/  IMAD.MOV.U32 R5, RZ, RZ, R25 ;  /* 0x000000ffff057224 */ /* 0x000fe200078e0019 */
[C---:B--2---:R-:W-:Y:S11]  /*48400*/  HMMA.16816.F32 R12, R20.reuse, R24, R12 ;  /* 0x00000018140c723c */ /* 0x044ff6000000180c */
[----:B------:R-:W-:Y:S11]  /*48410*/  @!UPT UIADD3 URZ, URZ, URZ, URZ ;  /* 0x0000003f3f3ff290 */ /* 0x000ff6000fffe03f */
[----:B------:R-:W-:Y:S01]  /*48420*/  @!UPT UIADD3 URZ, URZ, URZ, URZ ;  /* 0x0000003f3f3ff290 */ /* 0x000fe2000fffe03f */
[----:B------:R-:W-:Y:S01]  /*48430*/  STL.64 [R1+0xa40], R12 ;  /* 0x000a400c01007387 */ /* 0x000fe20000100a00 */
[----:B------:R-:W-:Y:S02]  /*48440*/  STL.64 [R1+0xa48], R14 ;  /* 0x000a480e01007387 */ /* 0x000fe40000100a00 */
[----:B------:R-:W2:Y:S02]  /*48450*/  LDL.LU.64 R24, [R1+0x12e0] ;  /* 0x0012e00001187983 */ /* 0x000ea40000300a00 */
[----:B------:R-:W3:Y:S02]  /*48460*/  LDL.LU.64 R26, [R1+0x12e8] ;  /* 0x0012e800011a7983 */ /* 0x000ee40000300a00 */
[----:B---3--:R-:W-:Y:S01]  /*48470*/  STL.64 [R1+0x6eb8], R26 ;  /* 0x006eb81a01007387 */ /* 0x008fe20000100a00 */
[----:B--2---:R0:W-:Y:S03]  /*48480*/  STL.64 [R1+0x6eb0], R24 ;  /* 0x006eb01801007387 */ /* 0x0041e60000100a00 */
[----:B0-----:R-:W2:Y:S01]  /*48490*/  LDL.LU.64 R24, [R1+0x12f0] ;  /* 0x0012f00001187983 */ /* 0x001ea20000300a00 */
[----:B------:R-:W2:Y:S02]  /*484a0*/  LDL.LU.64 R26, [R1+0x12f8] ;  /* 0x0012f800011a7983 */ /* 0x000ea40000300a00 */
[----:B------:R-:W3:Y:S02]  /*484b0*/  LDL.LU.64 R12, [R1+0x12c0] ;  /* 0x0012c000010c7983 */ /* 0x000ee40000300a00 */
[----:B------:R-:W3:Y:S01]  /*484c0*/  LDL.LU.64 R14, [R1+0x12c8] ;  /* 0x0012c800010e7983 */ /* 0x000ee20000300a00 */
[----:B------:R-:W-:Y:S01]  /*484d0*/  STL.64 [R1+0x6e48], R10 ;  /* 0x006e480a01007387 */ /* 0x000fe20000100a00 */
[----:B------:R0:W-:Y:S03]  /*484e0*/  STL.64 [R1+0x6e40], R8 ;  /* 0x006e400801007387 */ /* 0x0001e60000100a00 */
[----:B0-----:R-:W4:Y:S04]  /*484f0*/  LDL.64 R8, [R1] ;  /* 0x0000000001087983 */ /* 0x001f280000100a00 */
[----:B----4-:R0:W-:Y:S04]  /*48500*/  STL.64 [R1+0x6e60], R8 ;  /* 0x006e600801007387 */ /* 0x0101e80000100a00 */
[----:B0-----:R-:W4:Y:S01]  /*48510*/  LDL.64 R8, [R1+0x10] ;  /* 0x0000100001087983 */ /* 0x001f220000100a00 */
[----:B--2---:R-:W-:Y:S03]  /*48520*/  HMMA.16816.F32 R24, R20, R16, R24 ;  /* 0x000000101418723c */ /* 0x004fe60000001818 */
[----:B----4-:R0:W-:Y:S04]  /*48530*/  STL.64 [R1+0x6e88], R8 ;  /* 0x006e880801007387 */ /* 0x0101e80000100a00 */
[----:B0-----:R-:W2:Y:S01]  /*48540*/  LDL.LU.64 R8, [R1+0x12d0] ;  /* 0x0012d00001087983 */ /* 0x001ea20000300a00 */
[----:B------:R-:W2:Y:S02]  /*48550*/  LDL.LU.64 R10, [R1+0x12d8] ;  /* 0x0012d800010a7983 */ /* 0x000ea40000300a00 */
[----:B------:R-:W-:Y:S02]  /*48560*/  STL.64 [R1+0x6e38], R6 ;  /* 0x006e380601007387 */ /* 0x000fe40000100a00 */
[----:B------:R-:W-:Y:S11]  /*48570*/  STL.64 [R1+0x6e30], R4 ;  /* 0x006e300401007387 */ /* 0x000ff60000100a00 */
[----:B------:R-:W-:Y:S01]  /*48580*/  STL.64 [R1+0xa30], R24 ;  /* 0x000a301801007387 */ /* 0x000fe20000100a00 */
[----:B------:R0:W-:Y:S03]  /*48590*/  STL.64 [R1+0xa38], R26 ;  /* 0x000a381a01007387 */ /* 0x0001e60000100a00 */
[----:B0-----:R-:W4:Y:S01]  /*485a0*/  LDL.LU.64 R26, [R1+0x6eb8] ;  /* 0x006eb800011a7983 */ /* 0x001f220000300a00 */
[----:B------:R-:W4:Y:S02]  /*485b0*/  LDL.LU.64 R24, [R1+0x6eb0] ;  /* 0x006eb00001187983 */ /* 0x000f240000300a00 */
[----:B------:R0:W-:Y:S02]  /*485c0*/  STL.64 [R1+0x6de8], R16 ;  /* 0x006de81001007387 */ /* 0x0001e40000100a00 */
[----:B0-----:R-:W-:-:S02]  /*485d0*/  IMAD.MOV.U32 R16, RZ, RZ, R2 ;  /* 0x000000ffff107224 */ /* 0x001fc400078e0002 */
[----:B------:R-:W-:-:S07]  /*485e0*/  IMAD.MOV.U32 R17, RZ, RZ, R0 ;  /* 0x000000ffff117224 */ /* 0x000fce00078e0000 */
[----:B----4-:R-:W-:Y:S01]  /*485f0*/  HMMA.16816.F32 R16, R20, R16, R24 ;  /* 0x000000101410723c */ /* 0x010fe20000001818 */
[----:B------:R-:W2:Y:S01]  /*48600*/  LDL.LU.64 R24, [R1+0x6ea8] ;  /* 0x006ea80001187983 */ /* 0x000ea20000300a00 */
[----:B------:R-:W-:Y:S02]  /*48610*/  IMAD.MOV.U32 R4, RZ, RZ, R29 ;  /* 0x000000ffff047224 */ /* 0x000fe400078e001d */
[----:B------:R-:W-:-:S07]  /*48620*/  IMAD.MOV.U32 R5, RZ, RZ, R3 ;  /* 0x000000ffff057224 */ /* 0x000fce00078e0003 */
[C---:B---3--:R-:W-:Y:S11]  /*48630*/  HMMA.16816.F32 R4, R20.reuse, R4, R12 ;  /* 0x000000041404723c */ /* 0x048ff6000000180c */
[----:B------:R-:W-:Y:S01]  /*48640*/  @!UPT UIADD3 URZ, URZ, URZ, URZ ;  /* 0x0000003f3f3ff290 */ /* 0x000fe2000fffe03f */
[----:B------:R-:W-:Y:S01]  /*48650*/  STL.64 [R1+0xa20], R16 ;  /* 0x000a201001007387 */ /* 0x000fe20000100a00 */
[----:B------:R0:W-:Y:S01]  /*48660*/  STL.64 [R1+0xa28], R18 ;  /* 0x000a281201007387 */ /* 0x0001e20000100a00 */
[C---:B--2---:R-:W-:Y:S01]  /*48670*/  HMMA.16816.F32 R8, R20.reuse, R24, R8 ;  /* 0x000000181408723c */ /* 0x044fe20000001808 */
[----:B0-----:R-:W-:Y:S02]  /*48680*/  IMAD.MOV.U32 R19, RZ, RZ, R25 ;  /* 0x000000ffff137224 */ /* 0x001fe400078e0019 */
[----:B------:R-:W2:Y:S11]  /*48690*/  LDL.LU.64 R24, [R1+0x6f0] ;  /* 0x0006f00001187983 */ /* 0x000eb60000300a00 */
[----:B------:R-:W-:Y:S09]  /*486a0*/  @!UPT UIADD3 URZ, URZ, URZ, URZ ;  /* 0x0000003f3f3ff290 */ /* 0x000ff2000fffe03f */
[----:B------:R0:W-:Y:S01]  /*486b0*/  STL.64 [R1+0xa10], R8 ;  /* 0x000a100801007387 */ /* 0x0001e20000100a00 */
[----:B------:R1:W-:Y:S02]  /*486c0*/  STL.64 [R1+0xa18], R10 ;  /* 0x000a180a01007387 */ /* 0x0003e40000100a00 */
[----:B------:R-:W2:Y:S01]  /*486d0*/  LDL.LU.64 R26, [R1+0x6f8] ;  /* 0x0006f800011a7983 */ /* 0x000ea20000300a00 */
[----:B0-----:R-:W3:Y:S01]  /*486e0*/  LDL.LU.64 R8, [R1+0x1a10] ;  /* 0x001a100001087983 */ /* 0x001ee20000300a00 */
[----:B-1----:R-:W3:Y:S02]  /*486f0*/  LDL.LU.64 R10, [R1+0x1a18] ;  /* 0x001a1800010a7983 */ /* 0x002ee40000300a00 */
[----:B------:R-:W-:Y:S02]  /*48700*/  STL [R1+0x6e18], R19 ;  /* 0x006e181301007387 */ /* 0x000fe40000100800 */
[----:B------:R-:W2:Y:S01]  /*48710*/  LDL.64 R16, [R1+0xd0] ;  /* 0x0000d00001107983 */ /* 0x000ea20000100a00 */
[----:B------:R-:W3:Y:S01]  /*48720*/  LDL.LU.64 R12, [R1+0x6ea0] ;  /* 0x006ea000010c7983 */ /* 0x000ee20000300a00 */
[----:B------:R0:W-:Y:S02]  /*48730*/  STL.64 [R1+0xa00], R4 ;  /* 0x000a000401007387 */ /* 0x0001e40000100a00 */
[----:B------:R1:W-:Y:S01]  /*48740*/  STL.64 [R1+0xa08], R6 ;  /* 0x000a080601007387 */ /* 0x0003e20000100a00 */
[----:B0-----:R-:W4:Y:S01]  /*48750*/  LDL.LU.64 R4, [R1+0x350] ;  /* 0x0003500001047983 */ /* 0x001f220000300a00 */
[----:B-1----:R-:W2:Y:S03]  /*48760*/  LDL.LU.64 R6, [R1+0x358] ;  /* 0x0003580001067983 */ /* 0x002ea60000300a00 */
        /* <DEDUP_REMOVED lines=15> */
[----:B-1----:R-:W4:Y:S01]  /*48860*/  LDL.LU.64 R22, [R1+0x19e8] ;  /* 0x0019e80001167983 */ /* 0x002f220000300a00 */
[C---:B---3--:R-:W-:Y:S11]  /*48870*/  HMMA.16816.F32 R8, R24.reuse, R12, R8 ;  /* 0x0000000c1808723c */ /* 0x048ff60000001808 */
[----:B------:R-:W-:Y:S11]  /*48880*/  @!UPT UIADD3 URZ, URZ, URZ, URZ ;  /* 0x0000003f3f3ff290 */ /* 0x000ff6000fffe03f */
[----:B------:R-:W-:Y:S01]  /*48890*/  @!UPT UIADD3 URZ, URZ, URZ, URZ ;  /* 0x0000003f3f3ff290 */ /* 0x000fe2000fffe03f */
[----:B------:R0:W-:Y:S01]  /*488a0*/  STL.64 [R1+0x240], R8 ;  /* 0x0002400801007387 */ /* 0x0001e20000100a00 */
[----:B------:R-:W-:Y:S03]  /*488b0*/  STL.64 [R1+0x248], R10 ;  /* 0x0002480a01007387 */ /* 0x000fe60000100a00 */
[----:B0-----:R-:W2:Y:S01]  /*488c0*/  LDL.LU.64 R8, [R1+0x6e88] ;  /* 0x006e880001087983 */ /* 0x001ea20000300a00 */
[----:B------:R-:W-:Y:S02]  /*488d0*/  IMAD.MOV.U32 R29, RZ, RZ, R12 ;  /* 0x000000ffff1d7224 */ /* 0x000fe400078e000c */
[----:B------:R-:W-:Y:S02]  /*488e0*/  IMAD.MOV.U32 R15, RZ, RZ, R13 ;  /* 0x000000ffff0f7224 */ /* 0x000fe400078e000d */
[----:B------:R-:W3:Y:S01]  /*488f0*/  LDL.LU R14, [R1+0x6e80] ;  /* 0x006e8000010e7983 */ /* 0x000ee20000300800 */
        /* <DEDUP_REMOVED lines=20> */
[C---:B----4-:R-:W-:Y:S11]  /*48a40*/  HMMA.16816.F32 R20, R24.reuse, R12, R20 ;  /* 0x0000000c1814723c */ /* 0x050ff60000001814 */
[----:B------:R-:W-:Y:S11]  /*48a50*/  @!UPT UIADD3 URZ, URZ, URZ, URZ ;  /* 0x0000003f3f3ff290 */ /* 0x000ff6000fffe03f */
[----:B------:R-:W-:Y:S01]  /*48a60*/  @!UPT UIADD3 URZ, URZ, URZ, URZ ;  /* 0x0000003f3f3ff290 */ /* 0x000fe2000fffe03f */
[----:B------:R0:W-:Y:S01]  /*48a70*/  STL.64 [R1+0x200], R20 ;  /* 0x0002001401007387 */ /* 0x0001e20000100a00 */
[----:B------:R1:W-:Y:S03]  /*48a80*/  STL.64 [R1+0x208], R22 ;  /* 0x0002081601007387 */ /* 0x0003e60000100a00 */
[----:B0-----:R-:W4:Y:S01]  /*48a90*/  LDL.LU.64 R20, [R1+0x340] ;  /* 0x0003400001147983 */ /* 0x001f220000300a00 */
[----:B-1----:R-:W4:Y:S02]  /*48aa0*/  LDL.LU.64 R22, [R1+0x348] ;  /* 0x0003480001167983 */ /* 0x002f240000300a00 */
[----:B------:R-:W-:Y:S02]  /*48ab0*/  STL [R1+0x6db0], R15 ;  /* 0x006db00f01007387 */ /* 0x000fe40000100800 */
[----:B------:R-:W-:Y:S01]  /*48ac0*/  STL.64 [R1+0x6da8], R12 ;  /* 0x006da80c01007387 */ /* 0x000fe20000100a00 */
[----:B--2---:R-:W-:Y:S11]  /*48ad0*/  HMMA.16816.F32 R4, R24, R8, R4 ;  /* 0x000000081804723c */ /* 0x004ff60000001804 */
[----:B------:R-:W-:Y:S11]  /*48ae0*/  @!UPT UIADD3 URZ, URZ, URZ, URZ ;  /* 0x0000003f3f3ff290 */ /* 0x000ff6000fffe03f */
[----:B------:R-:W-:Y:S01]  /*48af0*/  @!UPT UIADD3 URZ, URZ, URZ, URZ ;  /* 0x0000003f3f3ff290 */ /* 0x000fe2000fffe03f */
[----:B------:R-:W-:Y:S01]  /*48b00*/  STL.64 [R1+0x1f0], R4 ;  /* 0x0001f00401007387 */ /* 0x000fe20000100a00 */
[----:B------:R0:W-:Y:S03]  /*48b10*/  STL.64 [R1+0x1f8], R6 ;  /* 0x0001f80601007387 */ /* 0x0001e60000100a00 */
[----:B0-----:R-:W2:Y:S01]  /*48b20*/  LDL.LU.64 R6, [R1+0x6e38] ;  /* 0x006e380001067983 */ /* 0x001ea20000300a00 */
[----:B------:R-:W2:Y:S02]  /*48b30*/  LDL.LU.64 R4, [R1+0x6e30] ;  /* 0x006e300001047983 */ /* 0x000ea40000300a00 */
[----:B------:R-:W-:Y:S02]  /*48b40*/  IMAD.MOV.U32 R12, RZ, RZ, R11 ;  /* 0x000000ffff0c7224 */ /* 0x000fe400078e000b */
[----:B------:R-:W3:Y:S01]  /*48b50*/  LDL.LU R11, [R1+0x6e28] ;  /* 0x006e2800010b7983 */ /* 0x000ee20000300800 */
[----:B--2---:R-:W-:-:S03]  /*48b60*/  IMAD.MOV.U32 R13, RZ, RZ, R5 ;  /* 0x000000ffff0d7224 */ /* 0x004fc600078e0005 */
[----:B------:R-:W4:Y:S02]  /*48b70*/  LDL.LU R5, [R1+0x6e24] ;  /* 0x006e240001057983 */ /* 0x000f240000300800 */
[----:B------:R0:W-:Y:S02]  /*48b80*/  STL.64 [R1+0x6df0], R12 ;  /* 0x006df00c01007387 */ /* 0x0001e40000100a00 */
[----:B0-----:R-:W2:Y:S01]  /*48b90*/  LDL.64 R12, [R1+0x150] ;  /* 0x00015000010c7983 */ /* 0x001ea20000100a00 */
[----:B------:R-:W-:Y:S02]  /*48ba0*/  IMAD.MOV.U32 R16, RZ, RZ, R28 ;  /* 0x000000ffff107224 */ /* 0x000fe400078e001c */
[----:B------:R-:W-:Y:S02]  /*48bb0*/  IMAD.MOV.U32 R19, RZ, RZ, R17 ;  /* 0x000000ffff137224 */ /* 0x000fe400078e0011 */
[----:B---3--:R-:W-:Y:S01]  /*48bc0*/  IMAD.MOV.U32 R17, RZ, RZ, R14 ;  /* 0x000000ffff117224 */ /* 0x008fe200078e000e */
[----:B--2---:R0:W-:Y:S01]  /*48bd0*/  STL.64 [R1+0x6e10], R12 ;  /* 0x006e100c01007387 */ /* 0x0041e20000100a00 */
[----:B------:R-:W2:Y:S01]  /*48be0*/  LDL.LU R28, [R1+0x6e20] ;  /* 0x006e2000011c7983 */ /* 0x000ea20000300800 */
[----:B----4-:R-:W-:Y:S02]  /*48bf0*/  HMMA.16816.F32 R20, R24, R4, R20 ;  /* 0x000000041814723c */ /* 0x010fe40000001814 */
[----:B0-----:R-:W3:Y:S01]  /*48c00*/  LDL.LU.64 R12, [R1+0x1150] ;  /* 0x00115000010c7983 */ /* 0x001ee20000300a00 */
[----:B------:R-:W3:Y:S02]  /*48c10*/  LDL.LU.64 R14, [R1+0x1158] ;  /* 0x00115800010e7983 */ /* 0x000ee40000300a00 */
[----:B------:R0:W-:Y:S02]  /*48c20*/  STL.64 [R1+0x6df8], R16 ;  /* 0x006df81001007387 */ /* 0x0001e40000100a00 */
[----:B------:R-:W-:Y:S01]  /*48c30*/  STL.64 [R1+0x6d48], R10 ;  /* 0x006d480a01007387 */ /* 0x000fe20000100a00 */
[----:B------:R1:W-:Y:S01]  /*48c40*/  STL.64 [R1+0x6d40], R8 ;  /* 0x006d400801007387 */ /* 0x0003e20000100a00 */
[----:B0-----:R-:W-:-:S03]  /*48c50*/  IMAD.MOV.U32 R16, RZ, RZ, R7 ;  /* 0x000000ffff107224 */ /* 0x001fc600078e0007 */
[----:B-1----:R-:W4:Y:S01]  /*48c60*/  LDL.LU.64 R8, [R1+0x1140] ;  /* 0x0011400001087983 */ /* 0x002f220000300a00 */
[----:B------:R-:W4:Y:S02]  /*48c70*/  LDL.LU.64 R10, [R1+0x1148] ;  /* 0x00114800010a7983 */ /* 0x000f240000300a00 */
[----:B------:R-:W3:Y:S08]  /*48c80*/  LDL.LU R7, [R1+0x6e1c] ;  /* 0x006e1c0001077983 */ /* 0x000ef00000300800 */
[----:B------:R-:W-:Y:S01]  /*48c90*/  STL.64 [R1+0x1e0], R20 ;  /* 0x0001e01401007387 */ /* 0x000fe20000100a00 */
[----:B------:R-:W-:Y:S01]  /*48ca0*/  STL.64 [R1+0x1e8], R22 ;  /* 0x0001e81601007387 */ /* 0x000fe20000100a00 */
[----:B------:R-:W3:Y:S03]  /*48cb0*/  LDL R17, [R1+0x144] ;  /* 0x0001440001117983 */ /* 0x000ee60000100800 */
[----:B--2---:R-:W0:Y:S04]  /*48cc0*/  LDSM.16.MT88.4 R20, [R28+0x80] ;  /* 0x000080001c14783b */ /* 0x004e280000004200 */
[----:B0-----:R-:W-:Y:S01]  /*48cd0*/  STL.64 [R1+0x6cc8], R22 ;  /* 0x006cc81601007387 */ /* 0x001fe20000100a00 */
[----:B------:R0:W-:Y:S03]  /*48ce0*/  STL.64 [R1+0x6cc0], R20 ;  /* 0x006cc01401007387 */ /* 0x0001e60000100a00 */
[----:B0-----:R-:W2:Y:S01]  /*48cf0*/  LDL R20, [R1+0xd0] ;  /* 0x0000d00001147983 */ /* 0x001ea20000100800 */
[----:B------:R-:W-:-:S02]  /*48d00*/  IMAD.MOV.U32 R21, RZ, RZ, R19 ;  /* 0x000000ffff157224 */ /* 0x000fc400078e0013 */
[----:B------:R-:W3:Y:S03]  /*48d10*/  LDL.LU R19, [R1+0x6e18] ;  /* 0x006e180001137983 */ /* 0x000ee60000300800 */
[----:B--2---:R3:W-:Y:S02]  /*48d20*/  STL.64 [R1+0x6da0], R20 ;  /* 0x006da01401007387 */ /* 0x0047e40000100a00 */
[----:B---3--:R-:W-:Y:S02]  /*48d30*/  IMAD.MOV.U32 R20, RZ, RZ, R7 ;  /* 0x000000ffff147224 */ /* 0x008fe400078e0007 */
[----:B------:R-:W-:-:S07]  /*48d40*/  IMAD.MOV.U32 R21, RZ, RZ, R6 ;  /* 0x000000ffff157224 */ /* 0x000fce00078e0006 */
[C---:B------:R-:W-:Y:S01]  /*48d50*/  HMMA.16816.F32 R20, R24.reuse, R20, R12 ;  /* 0x000000141814723c */ /* 0x040fe2000000180c */
[----:B------:R-:W4:Y:S11]  /*48d60*/  LDL.LU.64 R12, [R1+0x6e10] ;  /* 0x006e1000010c7983 */ /* 0x000f360000300a00 */
[----:B------:R-:W-:Y:S11]  /*48d70*/  @!UPT UIADD3 URZ, URZ, URZ, URZ ;  /* 0x0000003f3f3ff290 */ /* 0x000ff6000fffe03f */
[----:B------:R-:W-:Y:S01]  /*48d80*/  STL.64 [R1+0x1d0], R20 ;  /* 0x0001d01401007387 */ /* 0x000fe20000100a00 */
[----:B------:R-:W-:Y:S01]  /*48d90*/  STL.64 [R1+0x1d8], R22 ;  /* 0x0001d81601007387 */ /* 0x000fe20000100a00 */
[----:B----4-:R-:W-:Y:S01]  /*48da0*/  HMMA.16816.F32 R8, R24, R12, R8 ;  /* 0x0000000c1808723c */ /* 0x010fe20000001808 */
[----:B------:R-:W-:Y:S02]  /*48db0*/  IMAD.MOV.U32 R7, RZ, RZ, R12 ;  /* 0x000000ffff077224 */ /* 0x000fe400078e000c */
[----:B------:R-:W-:Y:S11]  /*48dc0*/  IMAD.MOV.U32 R6, RZ, RZ, R13 ;  /* 0x000000ffff067224 */ /* 0x000ff600078e000d */
[----:B------:R-:W-:Y:S09]  /*48dd0*/  @!UPT UIADD3 URZ, URZ, URZ, URZ ;  /* 0x0000003f3f3ff290 */ /* 0x000ff2000fffe03f */
        /* <DEDUP_REMOVED lines=10> */
[----:B------:R-:W4:Y:S04]  /*48e80*/  LDL.64 R20, [R1+0xe0] ;  /* 0x0000e00001147983 */ /* 0x000f280000100a00 */
[----:B----4-:R0:W-:Y:S04]  /*48e90*/  STL.64 [R1+0x6db8], R20 ;  /* 0x006db81401007387 */ /* 0x0101e80000100a00 */
[----:B0-----:R-:W4:Y:S01]  /*48ea0*/  LDL R20, [R1+0xf0] ;  /* 0x0000f00001147983 */ /* 0x001f220000100800 */
[----:B------:R-:W-:-:S05]  /*48eb0*/  IMAD.MOV.U32 R21, RZ, RZ, R19 ;  /* 0x000000ffff157224 */ /* 0x000fca00078e0013 */
[----:B----4-:R0:W-:Y:S04]  /*48ec0*/  STL.64 [R1+0x6dd0], R20 ;  /* 0x006dd01401007387 */ /* 0x0101e80000100a00 */
[----:B0-----:R-:W4:Y:S01]  /*48ed0*/  LDL.64 R20, [R1+0x100] ;  /* 0x0001000001147983 */ /* 0x001f220000100a00 */
[----:B------:R-:W-:Y:S02]  /*48ee0*/  STL.64 [R1+0x6d58], R6 ;  /* 0x006d580601007387 */ /* 0x000fe40000100a00 */
[----:B------:R0:W-:Y:S02]  /*48ef0*/  STL.64 [R1+0x6d50], R4 ;  /* 0x006d500401007387 */ /* 0x0001e40000100a00 */
[----:B0-----:R-:W-:Y:S02]  /*48f00*/  IMAD.MOV.U32 R4, RZ, RZ, R18 ;  /* 0x000000ffff047224 */ /* 0x001fe400078e0012 */
[----:B--2---:R-:W-:Y:S01]  /*48f10*/  HMMA.16816.F32 R16, R24, R16, R12 ;  /* 0x000000101810723c */ /* 0x004fe2000000180c */
[----:B------:R-:W-:-:S05]  /*48f20*/  IMAD.MOV.U32 R5, RZ, RZ, R3 ;  /* 0x000000ffff057224 */ /* 0x000fca00078e0003 */
[----:B------:R0:W-:Y:S02]  /*48f30*/  STL.64 [R1+0x6d70], R4 ;  /* 0x006d700401007387 */ /* 0x0001e40000100a00 */
[----:B0-----:R-:W-:Y:S02]  /*48f40*/  IMAD.MOV.U32 R4, RZ, RZ, R2 ;  /* 0x000000ffff047224 */ /* 0x001fe400078e0002 */
[----:B------:R-:W-:-:S05]  /*48f50*/  IMAD.MOV.U32 R5, RZ, RZ, R0 ;  /* 0x000000ffff057224 */ /* 0x000fca00078e0000 */
[----:B------:R0:W-:Y:S04]  /*48f60*/  STL.64 [R1+0x6d88], R4 ;  /* 0x006d880401007387 */ /* 0x0001e80000100a00 */
[----:B0-----:R-:W2:Y:S01]  /*48f70*/  LDL.LU.64 R4, [R1+0xe70] ;  /* 0x000e700001047983 */ /* 0x001ea20000300a00 */
[----:B------:R-:W2:Y:S02]  /*48f80*/  LDL.LU.64 R6, [R1+0xe78] ;  /* 0x000e780001067983 */ /* 0x000ea40000300a00 */
[----:B------:R-:W2:Y:S02]  /*48f90*/  LDL.LU.64 R14, [R1+0x6e08] ;  /* 0x006e0800010e7983 */ /* 0x000ea40000300a00 */
[----:B------:R-:W2:Y:S01]  /*48fa0*/  LDL.LU.64 R12, [R1+0x6e00] ;  /* 0x006e0000010c7983 */ /* 0x000ea20000300a00 */
[----:B------:R0:W-:Y:S01]  /*48fb0*/  STL.64 [R1+0x1b0], R16 ;  /* 0x0001b01001007387 */ /* 0x0001e20000100a00 */
[----:B------:R2:W-:Y:S03]  /*48fc0*/  STL.64 [R1+0x1b8], R18 ;  /* 0x0001b81201007387 */ /* 0x0005e60000100a00 */
[----:B0-----:R-:W2:Y:S02]  /*48fd0*/  LDL.LU.64 R16, [R1+0x6df8] ;  /* 0x006df80001107983 */ /* 0x001ea40000300a00 */
[C---:B--2---:R-:W-:Y:S02]  /*48fe0*/  HMMA.16816.F32 R16, R24.reuse, R16, R12 ;  /* 0x000000101810723c */ /* 0x044fe4000000180c */
[----:B------:R-:W2:Y:S11]  /*48ff0*/  LDL.LU.64 R12, [R1+0x6df0] ;  /* 0x006df000010c7983 */ /* 0x000eb60000300a00 */
[----:B------:R-:W-:Y:S10]  /*49000*/  @!UPT UIADD3 URZ, URZ, URZ, URZ ;  /* 0x0000003f3f3ff290 */ /* 0x000ff4000fffe03f */
[----:B------:R0:W-:Y:S01]  /*49010*/  STL.64 [R1+0x1a0], R16 ;  /* 0x0001a01001007387 */ /* 0x0001e20000100a00 */
[----:B------:R-:W-:Y:S03]  /*49020*/  STL.64 [R1+0x1a8], R18 ;  /* 0x0001a81201007387 */ /* 0x000fe60000100a00 */
[----:B0-----:R-:W3:Y:S01]  /*49030*/  LDL.LU.64 R16, [R1+0x6de8] ;  /* 0x006de80001107983 */ /* 0x001ee20000300a00 */
[C---:B--2---:R-:W-:Y:S11]  /*49040*/  HMMA.16816.F32 R12, R24.reuse, R12, R4 ;  /* 0x0000000c180c723c */ /* 0x044ff60000001804 */
[----:B------:R-:W-:Y:S11]  /*49050*/  @!UPT UIADD3 URZ, URZ, URZ, URZ ;  /* 0x0000003f3f3ff290 */ /* 0x000ff6000fffe03f */
[----:B------:R-:W-:Y:S01]  /*49060*/  @!UPT UIADD3 URZ, URZ, URZ, URZ ;  /* 0x0000003f3f3ff290 */ /* 0x000fe2000fffe03f */
[----:B------:R0:W-:Y:S01]  /*49070*/  STL.64 [R1+0x190], R12 ;  /* 0x0001900c01007387 */ /* 0x0001e20000100a00 */
[----:B------:R1:W-:Y:S03]  /*49080*/  STL.64 [R1+0x198], R14 ;  /* 0x0001980e01007387 */ /* 0x0003e60000100a00 */
[----:B0-----:R-:W2:Y:S01]  /*49090*/  LDL.LU.64 R12, [R1+0xbe0] ;  /* 0x000be000010c7983 */ /* 0x001ea20000300a00 */
[----:B-1----:R-:W2:Y:S01]  /*490a0*/  LDL.LU.64 R14, [R1+0xbe8] ;  /* 0x000be800010e7983 */ /* 0x002ea20000300a00 */
[C---:B---3--:R-:W-:Y:S11]  /*490b0*/  HMMA.16816.F32 R4, R24.reuse, R16, R8 ;  /* 0x000000101804723c */ /* 0x048ff60000001808 */
[----:B------:R-:W-:Y:S11]  /*490c0*/  @!UPT UIADD3 URZ, URZ, URZ, URZ ;  /* 0x0000003f3f3ff290 */ /* 0x000ff6000fffe03f */
[----:B------:R-:W-:Y:S01]  /*490d0*/  @!UPT UIADD3 URZ, URZ, URZ, URZ ;  /* 0x0000003f3f3ff290 */ /* 0x000fe2000fffe03f */
[----:B------:R-:W-:Y:S01]  /*490e0*/  STL.64 [R1+0x180], R4 ;  /* 0x0001800401007387 */ /* 0x000fe20000100a00 */
[----:B------:R-:W-:Y:S03]  /*490f0*/  STL.64 [R1+0x188], R6 ;  /* 0x0001880601007387 */ /* 0x000fe60000100a00 */
[----:B--2---:R-:W-:Y:S01]  /*49100*/  STL.64 [R1+0x6dc8], R14 ;  /* 0x006dc80e01007387 */ /* 0x004fe20000100a00 */
[----:B------:R0:W-:Y:S03]  /*49110*/  STL.64 [R1+0x6dc0], R12 ;  /* 0x006dc00c01007387 */ /* 0x0001e60000100a00 */
[----:B0-----:R-:W2:Y:S01]  /*49120*/  LDL.LU.64 R12, [R1+0xbf0] ;  /* 0x000bf000010c7983 */ /* 0x001ea20000300a00 */
[----:B------:R-:W3:Y:S03]  /*49130*/  LDL.LU.64 R14, [R1+0xbf8] ;  /* 0x000bf800010e7983 */ /* 0x000ee60000300a00 */
[----:B---3--:R-:W-:Y:S01]  /*49140*/  STL.64 [R1+0x6de0], R14 ;  /* 0x006de00e01007387 */ /* 0x008fe20000100a00 */
[----:B--2---:R0:W-:Y:S03]  /*49150*/  STL.64 [R1+0x6dd8], R12 ;  /* 0x006dd80c01007387 */ /* 0x0041e60000100a00 */
[----:B0-----:R-:W4:Y:S01]  /*49160*/  LDL.LU.64 R12, [R1+0xe50] ;  /* 0x000e5000010c7983 */ /* 0x001f220000300a00 */
[----:B------:R-:W4:Y:S02]  /*49170*/  LDL.LU.64 R14, [R1+0xe58] ;  /* 0x000e5800010e7983 */ /* 0x000f240000300a00 */
[----:B------:R-:W2:Y:S02]  /*49180*/  LDL.LU.64 R16, [R1+0x330] ;  /* 0x0003300001107983 */ /* 0x000ea40000300a00 */
[----:B------:R-:W2:Y:S01]  /*49190*/  LDL.LU.64 R18, [R1+0x338] ;  /* 0x0003380001127983 */ /* 0x000ea20000300a00 */
[----:B------:R-:W3:Y:S01]  /*491a0*/  LDL.LU.64 R4, [R1+0x1cd0] ;  /* 0x001cd00001047983 */ /* 0x000ee20000300a00 */
[----:B------:R-:W3:Y:S02]  /*491b0*/  LDL.LU.64 R6, [R1+0x1cd8] ;  /* 0x001cd80001067983 */ /* 0x000ee40000300a00 */
[----:B------:R-:W2:Y:S02]  /*491c0*/  LDL.LU.64 R8, [R1+0x1ca0] ;  /* 0x001ca00001087983 */ /* 0x000ea40000300a00 */
[----:B------:R-:W2:Y:S02]  /*491d0*/  LDL.LU.64 R10, [R1+0x1ca8] ;  /* 0x001ca800010a7983 */ /* 0x000ea40000300a00 */
[----:B--2---:R-:W-:Y:S01]  /*491e0*/  STL.64 [R1+0x6d68], R10 ;  /* 0x006d680a01007387 */ /* 0x004fe20000100a00 */
[----:B------:R0:W-:Y:S03]  /*491f0*/  STL.64 [R1+0x6d60], R8 ;  /* 0x006d600801007387 */ /* 0x0001e60000100a00 */
[----:B0-----:R-:W2:Y:S01]  /*49200*/  LDL.LU.64 R8, [R1+0x1cb0] ;  /* 0x001cb00001087983 */ /* 0x001ea20000300a00 */
[----:B------:R-:W2:Y:S01]  /*49210*/  LDL.LU.64 R10, [R1+0x1cb8] ;  /* 0x001cb800010a7983 */ /* 0x000ea20000300a00 */
[----:B----4-:R-:W-:Y:S01]  /*49220*/  HMMA.16816.F32 R12, R24, R20, R12 ;  /* 0x00000014180c723c */ /* 0x010fe2000000180c */
[----:B------:R-:W-:-:S02]  /*49230*/  IMAD.MOV.U32 R2, RZ, RZ, R20 ;  /* 0x000000ffff027224 */ /* 0x000fc400078e0014 */
[----:B------:R-:W-:Y:S01]  /*49240*/  IMAD.MOV.U32 R0, RZ, RZ, R21 ;  /* 0x000000ffff007224 */ /* 0x000fe200078e0015 */
[----:B--2---:R-:W-:Y:S01]  /*49250*/  STL.64 [R1+0x6d80], R10 ;  /* 0x006d800a01007387 */ /* 0x004fe20000100a00 */
[----:B------:R0:W-:Y:S03]  /*49260*/  STL.64 [R1+0x6d78], R8 ;  /* 0x006d780801007387 */ /* 0x0001e60000100a00 */
[----:B0-----:R-:W2:Y:S01]  /*49270*/  LDL.LU.64 R8, [R1+0x1cc0] ;  /* 0x001cc00001087983 */ /* 0x001ea20000300a00 */
[----:B------:R-:W2:Y:S11]  /*49280*/  LDL.LU.64 R10, [R1+0x1cc8] ;  /* 0x001cc800010a7983 */ /* 0x000eb60000300a00 */
[----:B------:R-:W-:Y:S03]  /*49290*/  @!UPT UIADD3 URZ, URZ, URZ, URZ ;  /* 0x0000003f3f3ff290 */ /* 0x000fe6000fffe03f */
[----:B------:R-:W-:Y:S02]  /*492a0*/  STL.64 [R1+0x170], R12 ;  /* 0x0001700c01007387 */ /* 0x000fe40000100a00 */
[----:B------:R0:W-:Y:S02]  /*492b0*/  STL.64 [R1+0x178], R14 ;  /* 0x0001780e01007387 */ /* 0x0001e40000100a00 */
        /* <DEDUP_REMOVED lines=8> */
[----:B------:R-:W-:Y:S03]  /*49340*/  STL.64 [R1+0x168], R22 ;  /* 0x0001681601007387 */ /* 0x000fe60000100a00 */
[----:B0-----:R-:W4:Y:S02]  /*49350*/  LDL.LU.64 R20, [R1+0x6db8] ;  /* 0x006db80001147983 */ /* 0x001f240000300a00 */
[C---:B----4-:R-:W-:Y:S01]  /*49360*/  HMMA.16816.F32 R12, R24.reuse, R20, R12 ;  /* 0x00000014180c723c */ /* 0x050fe2000000180c */
[----:B------:R-:W-:Y:S11]  /*49370*/  IMAD.MOV.U32 R3, RZ, RZ, R21 ;  /* 0x000000ffff037224 */ /* 0x000ff600078e0015 */
[----:B------:R-:W-:Y:S11]  /*49380*/  @!UPT UIADD3 URZ, URZ, URZ, URZ ;  /* 0x0000003f3f3ff290 */ /* 0x000ff6000fffe03f */
[----:B------:R-:W-:Y:S01]  /*49390*/  STL.64 [R1+0x8d0], R12 ;  /* 0x0008d00c01007387 */ /* 0x000fe20000100a00 */
[----:B------:R0:W-:Y:S03]  /*493a0*/  STL.64 [R1+0x8d8], R14 ;  /* 0x0008d80e01007387 */ /* 0x0001e60000100a00 */
[----:B0-----:R-:W4:Y:S01]  /*493b0*/  LDL.LU R15, [R1+0x6db0] ;  /* 0x006db000010f7983 */ /* 0x001f220000300800 */
[----:B------:R-:W2:Y:S02]  /*493c0*/  LDL.LU.64 R12, [R1+0x6da8] ;  /* 0x006da800010c7983 */ /* 0x000ea40000300a00 */
[----:B------:R-:W-:Y:S02]  /*493d0*/  IMAD.MOV.U32 R14, RZ, RZ, R20 ;  /* 0x000000ffff0e7224 */ /* 0x000fe400078e0014 */
[----:B------:R-:W2:Y:S02]  /*493e0*/  LDL.LU.64 R20, [R1+0x6da0] ;  /* 0x006da00001147983 */ /* 0x000ea40000300a00 */
[----:B--2---:R-:W-:Y:S02]  /*493f0*/  HMMA.16816.F32 R24, R24, R20, R16 ;  /* 0x000000141818723c */ /* 0x004fe40000001810 */
[----:B------:R-:W3:Y:S01]  /*49400*/  LDL.LU.64 R18, [R1+0x6d98] ;  /* 0x006d980001127983 */ /* 0x000ee20000300a00 */
[----:B------:R-:W3:Y:S11]  /*49410*/  LDL.LU.64 R16, [R1+0x6d90] ;  /* 0x006d900001107983 */ /* 0x000ef60000300a00 */
[----:B------:R-:W-:Y:S09]  /*49420*/  @!UPT UIADD3 URZ, URZ, URZ, URZ ;  /* 0x0000003f3f3ff290 */ /* 0x000ff2000fffe03f */
[----:B------:R0:W-:Y:S01]  /*49430*/  STL.64 [R1+0xc0], R24 ;  /* 0x0000c01801007387 */ /* 0x0001e20000100a00 */
[----:B------:R-:W-:Y:S02]  /*49440*/  STL.64 [R1+0xc8], R26 ;  /* 0x0000c81a01007387 */ /* 0x000fe40000100a00 */
[----:B------:R1:W-:Y:S02]  /*49450*/  STL.64 [R1+0x6cd8], R20 ;  /* 0x006cd81401007387 */ /* 0x0003e40000100a00 */
[----:B0-----:R-:W-:Y:S02]  /*49460*/  IMAD.MOV.U32 R24, RZ, RZ, R29 ;  /* 0x000000ffff187224 */ /* 0x001fe400078e001d */
[----:B----4-:R-:W-:Y:S01]  /*49470*/  IMAD.MOV.U32 R25, RZ, RZ, R15 ;  /* 0x000000ffff197224 */ /* 0x010fe200078e000f */
[----:B-1----:R-:W2:Y:S01]  /*49480*/  LDL.LU.64 R20, [R1+0x18d0] ;  /* 0x0018d00001147983 */ /* 0x002ea20000300a00 */
[----:B------:R-:W2:Y:S05]  /*49490*/  LDL.LU.64 R22, [R1+0x18d8] ;  /* 0x0018d80001167983 */ /* 0x000eaa0000300a00 */
[C---:B---3--:R-:W-:Y:S01]  /*494a0*/  HMMA.16816.F32 R24, R16.reuse, R24, R4 ;  /* 0x000000181018723c */ /* 0x048fe20000001804 */
[----:B------:R-:W3:Y:S11]  /*494b0*/  LDL.LU.64 R4, [R1+0x6d88] ;  /* 0x006d880001047983 */ /* 0x000ef60000300a00 */
[----:B------:R-:W-:Y:S11]  /*494c0*/  @!UPT UIADD3 URZ, URZ, URZ, URZ ;  /* 0x0000003f3f3ff290 */ /* 0x000ff6000fffe03f */
        /* <DEDUP_REMOVED lines=18> */
[----:B------:R-:W4:Y:S01]  /*495f0*/  LDL.LU.64 R4, [R1+0x6d50] ;  /* 0x006d500001047983 */ /* 0x000f220000300a00 */
        /* <DEDUP_REMOVED lines=11> */
[----:B------:R0:W-:Y:S01]  /*496b0*/  STL.64 [R1+0x720], R20 ;  /* 0x0007201401007387 */ /* 0x0001e20000100a00 */
[----:B------:R-:W-:Y:S03]  /*496c0*/  STL.64 [R1+0x728], R22 ;  /* 0x0007281601007387 */ /* 0x000fe60000100a00 */
[----:B0-----:R-:W2:Y:S04]  /*496d0*/  LDL.64 R20, [R1+0x120] ;  /* 0x0001200001147983 */ /* 0x001ea80000100a00 */
[----:B--2---:R-:W-:Y:S01]  /*496e0*/  STL.64 [R1+0x6d08], R20 ;  /* 0x006d081401007387 */ /* 0x004fe20000100a00 */
[----:B---3--:R-:W-:Y:S02]  /*496f0*/  STL.64 [R1+0x6c70], R10 ;  /* 0x006c700a01007387 */ /* 0x008fe40000100a00 */
[----:B------:R0:W-:Y:S02]  /*49700*/  STL.64 [R1+0x6c68], R8 ;  /* 0x006c680801007387 */ /* 0x0001e40000100a00 */
[----:B0-----:R-:W2:Y:S01]  /*49710*/  LDL.64 R8, [R1+0x130] ;  /* 0x0001300001087983 */ /* 0x001ea20000100a00 */
[----:B----4-:R-:W-:Y:S01]  /*49720*/  HMMA.16816.F32 R20, R16, R4, R24 ;  /* 0x000000041014723c */ /* 0x010fe20000001818 */
[----:B------:R-:W0:Y:S02]  /*49730*/  LDSM.16.MT88.4 R24, [R28+0x100] ;  /* 0x000100001c18783b */ /* 0x000e240000004200 */
[----:B--2---:R1:W-:Y:S04]  /*49740*/  STL.64 [R1+0x6d10], R8 ;  /* 0x006d100801007387 */ /* 0x0043e80000100a00 */
[----:B-1----:R-:W2:Y:S04]  /*49750*/  LDL.64 R8, [R1+0x140] ;  /* 0x0001400001087983 */ /* 0x002ea80000100a00 */
[----:B--2---:R1:W-:Y:S02]  /*49760*/  STL.64 [R1+0x6d20], R8 ;  /* 0x006d200801007387 */ /* 0x0043e40000100a00 */
[----:B-1----:R-:W-:-:S02]  /*49770*/  IMAD.MOV.U32 R8, RZ, RZ, R7 ;  /* 0x000000ffff087224 */ /* 0x002fc400078e0007 */
[----:B------:R-:W-:-:S05]  /*49780*/  IMAD.MOV.U32 R9, RZ, RZ, R6 ;  /* 0x000000ffff097224 */ /* 0x000fca00078e0006 */
[----:B------:R1:W-:Y:S04]  /*49790*/  STL.64 [R1+0x6d38], R8 ;  /* 0x006d380801007387 */ /* 0x0003e80000100a00 */
[----:B-1----:R-:W2:Y:S01]  /*497a0*/  LDL.LU.64 R8, [R1+0x18c0] ;  /* 0x0018c00001087983 */ /* 0x002ea20000300a00 */
[----:B------:R-:W2:Y:S02]  /*497b0*/  LDL.LU.64 R10, [R1+0x18c8] ;  /* 0x0018c800010a7983 */ /* 0x000ea40000300a00 */
[----:B------:R-:W-:Y:S02]  /*497c0*/  STL.64 [R1+0x710], R20 ;  /* 0x0007101401007387 */ /* 0x000fe40000100a00 */
[----:B------:R-:W-:Y:S01]  /*497d0*/  STL.64 [R1+0x718], R22 ;  /* 0x0007181601007387 */ /* 0x000fe20000100a00 */
[----:B------:R1:W-:Y:S04]  /*497e0*/  STL.64 [R1+0x6d18], R4 ;  /* 0x006d180401007387 */ /* 0x0003e80000100a00 */
[----:B-1----:R-:W3:Y:S01]  /*497f0*/  LDL.LU.64 R4, [R1+0x1700] ;  /* 0x0017000001047983 */ /* 0x002ee20000300a00 */
[----:B------:R-:W4:Y:S03]  /*49800*/  LDL.LU.64 R6, [R1+0x1708] ;  /* 0x0017080001067983 */ /* 0x000f260000300a00 */
[----:B----4-:R-:W-:Y:S01]  /*49810*/  STL.64 [R1+0x6d30], R6 ;  /* 0x006d300601007387 */ /* 0x010fe20000100a00 */
[----:B---3--:R1:W-:Y:S03]  /*49820*/  STL.64 [R1+0x6d28], R4 ;  /* 0x006d280401007387 */ /* 0x0083e60000100a00 */
[----:B-1----:R-:W3:Y:S01]  /*49830*/  LDL.LU.64 R4, [R1+0x18b0] ;  /* 0x0018b00001047983 */ /* 0x002ee20000300a00 */
[----:B------:R-:W3:Y:S02]  /*49840*/  LDL.LU.64 R6, [R1+0x18b8] ;  /* 0x0018b80001067983 */ /* 0x000ee40000300a00 */
[----:B------:R-:W4:Y:S02]  /*49850*/  LDL.LU.64 R20, [R1+0x16f0] ;  /* 0x0016f00001147983 */ /* 0x000f240000300a00 */
[----:B------:R-:W4:Y:S01]  /*49860*/  LDL.LU.64 R22, [R1+0x16f8] ;  /* 0x0016f80001167983 */ /* 0x000f220000300a00 */
[----:B------:R-:W2:Y:S04]  /*49870*/  LDL.64 R12, [R1+0xf0] ;  /* 0x0000f000010c7983 */ /* 0x000ea80000100a00 */
[----:B--2---:R1:W-:Y:S04]  /*49880*/  STL.64 [R1+0x6cf0], R12 ;  /* 0x006cf00c01007387 */ /* 0x0043e80000100a00 */
[----:B-1----:R-:W2:Y:S01]  /*49890*/  LDL.64 R12, [R1+0x110] ;  /* 0x00011000010c7983 */ /* 0x002ea20000100a00 */
[----:B------:R-:W-:Y:S02]  /*498a0*/  STL [R1+0x6c34], R28 ;  /* 0x006c341c01007387 */ /* 0x000fe40000100800 */
[----:B0-----:R-:W-:Y:S02]  /*498b0*/  STL.64 [R1+0x6b90], R26 ;  /* 0x006b901a01007387 */ /* 0x001fe40000100a00 */
[----:B------:R0:W-:Y:S02]  /*498c0*/  STL.64 [R1+0x6b88], R24 ;  /* 0x006b881801007387 */ /* 0x0001e40000100a00 */
[----:B0-----:R-:W2:Y:S02]  /*498d0*/  LDL.64 R24, [R1+0x30] ;  /* 0x0000300001187983 */ /* 0x001ea40000100a00 */
[----:B--2---:R-:W-:Y:S11]  /*498e0*/  HMMA.16816.F32 R8, R16, R24, R8 ;  /* 0x000000181008723c */ /* 0x004ff60000001808 */
[----:B------:R-:W-:Y:S11]  /*498f0*/  @!UPT UIADD3 URZ, URZ, URZ, URZ ;  /* 0x0000003f3f3ff290 */ /* 0x000ff6000fffe03f */
[----:B------:R-:W-:Y:S01]  /*49900*/  @!UPT UIADD3 URZ, URZ, URZ, URZ ;  /* 0x0000003f3f3ff290 */ /* 0x000fe2000fffe03f */
[----:B------:R0:W-:Y:S01]  /*49910*/  STL.64 [R1+0x700], R8 ;  /* 0x0007000801007387 */ /* 0x0001e20000100a00 */
[----:B------:R-:W-:Y:S03]  /*49920*/  STL.64 [R1+0x708], R10 ;  /* 0x0007080a01007387 */ /* 0x000fe60000100a00 */
[----:B0-----:R-:W3:Y:S01]  /*49930*/  LDL.LU.64 R8, [R1+0x6d38] ;  /* 0x006d380001087983 */ /* 0x001ee20000300a00 */
[----:B------:R-:W-:Y:S02]  /*49940*/  IMAD.MOV.U32 R27, RZ, RZ, R25 ;  /* 0x000000ffff1b7224 */ /* 0x000fe400078e0019 */
[----:B------:R-:W-:-:S03]  /*49950*/  IMAD.MOV.U32 R29, RZ, RZ, R24 ;  /* 0x000000ffff1d7224 */ /* 0x000fc600078e0018 */
[----:B------:R0:W-:Y:S01]  /*49960*/  STL [R1+0x6c44], R27 ;  /* 0x006c441b01007387 */ /* 0x0001e20000100800 */
[----:B------:R-:W2:Y:S03]  /*49970*/  LDL.LU.64 R24, [R1+0x16e0] ;  /* 0x0016e00001187983 */ /* 0x000ea60000300a00 */
[----:B0-----:R-:W2:Y:S01]  /*49980*/  LDL.LU.64 R26, [R1+0x16e8] ;  /* 0x0016e800011a7983 */ /* 0x001ea20000300a00 */
[----:B------:R-:W-:Y:S01]  /*49990*/  STL [R1+0x6c40], R29 ;  /* 0x006c401d01007387 */ /* 0x000fe20000100800 */
[C---:B---3--:R-:W-:Y:S02]  /*499a0*/  HMMA.16816.F32 R8, R16.reuse, R8, R4 ;  /* 0x000000081008723c */ /* 0x048fe40000001804 */
[----:B------:R-:W3:Y:S01]  /*499b0*/  LDL.LU.64 R6, [R1+0x6d30] ;  /* 0x006d300001067983 */ /* 0x000ee20000300a00 */
[----:B------:R-:W3:Y:S11]  /*499c0*/  LDL.LU.64 R4, [R1+0x6d28] ;  /* 0x006d280001047983 */ /* 0x000ef60000300a00 */
[----:B------:R-:W-:Y:S09]  /*499d0*/  @!UPT UIADD3 URZ, URZ, URZ, URZ ;  /* 0x0000003f3f3ff290 */ /* 0x000ff2000fffe03f */
[----:B------:R0:W-:Y:S01]  /*499e0*/  STL.64 [R1+0xec0], R8 ;  /* 0x000ec00801007387 */ /* 0x0001e20000100a00 */
[----:B------:R-:W-:Y:S03]  /*499f0*/  STL.64 [R1+0xec8], R10 ;  /* 0x000ec80a01007387 */ /* 0x000fe60000100a00 */
[----:B0-----:R-:W3:Y:S02]  /*49a00*/  LDL.LU.64 R8, [R1+0x6d20] ;  /* 0x006d200001087983 */ /* 0x001ee40000300a00 */
[C---:B---3--:R-:W-:Y:S01]  /*49a10*/  HMMA.16816.F32 R4, R16.reuse, R8, R4 ;  /* 0x000000081004723c */ /* 0x048fe20000001804 */
[----:B------:R-:W-:Y:S11]  /*49a20*/  IMAD.MOV.U32 R28, RZ, RZ, R9 ;  /* 0x000000ffff1c7224 */ /* 0x000ff600078e0009 */
[----:B------:R-:W-:Y:S11]  /*49a30*/  @!UPT UIADD3 URZ, URZ, URZ, URZ ;  /* 0x0000003f3f3ff290 */ /* 0x000ff6000fffe03f */
[----:B------:R0:W-:Y:S01]  /*49a40*/  STL.64 [R1+0xeb0], R4 ;  /* 0x000eb00401007387 */ /* 0x0001e20000100a00 */
[----:B------:R1:W-:Y:S03]  /*49a50*/  STL.64 [R1+0xeb8], R6 ;  /* 0x000eb80601007387 */ /* 0x0003e60000100a00 */
[----:B0-----:R-:W3:Y:S01]  /*49a60*/  LDL.LU.64 R4, [R1+0x6d18] ;  /* 0x006d180001047983 */ /* 0x001ee20000300a00 */
[----:B-1----:R-:W-:Y:S02]  /*49a70*/  IMAD.MOV.U32 R6, RZ, RZ, R8 ;  /* 0x000000ffff067224 */ /* 0x002fe400078e0008 */
[----:B------:R-:W4:Y:S02]  /*49a80*/  LDL.LU.64 R8, [R1+0x6d10] ;  /* 0x006d100001087983 */ /* 0x000f240000300a00 */
[----:B------:R-:W-:Y:S01]  /*49a90*/  STL [R1+0x6c4c], R28 ;  /* 0x006c4c1c01007387 */ /* 0x000fe20000100800 */
[----:B------:R-:W-:Y:S01]  /*49aa0*/  STL [R1+0x6c48], R6 ;  /* 0x006c480601007387 */ /* 0x000fe20000100800 */
[----:B----4-:R-:W-:Y:S01]  /*49ab0*/  HMMA.16816.F32 R20, R16, R8, R20 ;  /* 0x000000081014723c */ /* 0x010fe20000001814 */
[----:B------:R-:W-:Y:S11]  /*49ac0*/  IMAD.MOV.U32 R7, RZ, RZ, R9 ;  /* 0x000000ffff077224 */ /* 0x000ff600078e0009 */
[----:B------:R-:W-:Y:S11]  /*49ad0*/  @!UPT UIADD3 URZ, URZ, URZ, URZ ;  /* 0x0000003f3f3ff290 */ /* 0x000ff6000fffe03f */
[----:B------:R0:W-:Y:S01]  /*49ae0*/  STL.64 [R1+0xea0], R20 ;  /* 0x000ea01401007387 */ /* 0x0001e20000100a00 */
[----:B------:R-:W-:Y:S03]  /*49af0*/  STL.64 [R1+0xea8], R22 ;  /* 0x000ea81601007387 */ /* 0x000fe60000100a00 */
[----:B0-----:R-:W2:Y:S01]  /*49b00*/  LDL.LU.64 R20, [R1+0x6d08] ;  /* 0x006d080001147983 */ /* 0x001ea20000300a00 */
[----:B------:R-:W-:Y:S02]  /*49b10*/  STL [R1+0x6d00], R7 ;  /* 0x006d000701007387 */ /* 0x000fe40000100800 */
[----:B---3--:R0:W-:Y:S02]  /*49b20*/  STL.64 [R1+0x6cf8], R4 ;  /* 0x006cf80401007387 */ /* 0x0081e40000100a00 */
[----:B0-----:R-:W3:Y:S01]  /*49b30*/  LDL.LU.64 R4, [R1+0x16d0] ;  /* 0x0016d00001047983 */ /* 0x001ee20000300a00 */
[----:B------:R-:W3:Y:S02]  /*49b40*/  LDL.LU.64 R6, [R1+0x16d8] ;  /* 0x0016d80001067983 */ /* 0x000ee40000300a00 */
[----:B------:R-:W-:-:S02]  /*49b50*/  IMAD.MOV.U32 R29, RZ, RZ, R8 ;  /* 0x000000ffff1d7224 */ /* 0x000fc400078e0008 */
[----:B------:R-:W4:Y:S01]  /*49b60*/  LDL.LU.64 R8, [R1+0x16b0] ;  /* 0x0016b00001087983 */ /* 0x000f220000300a00 */
[----:B------:R-:W4:Y:S02]  /*49b70*/  LDL.LU.64 R10, [R1+0x16b8] ;  /* 0x0016b800010a7983 */ /* 0x000f240000300a00 */
[----:B------:R-:W-:Y:S01]  /*49b80*/  STL [R1+0x6c50], R29 ;  /* 0x006c501d01007387 */ /* 0x000fe20000100800 */
[C---:B--2---:R-:W-:Y:S08]  /*49b90*/  HMMA.16816.F32 R24, R16.reuse, R20, R24 ;  /* 0x000000141018723c */ /* 0x044ff00000001818 */
[----:B---3--:R-:W-:Y:S11]  /*49ba0*/  HMMA.16816.F32 R4, R16, R12, R4 ;  /* 0x0000000c1004723c */ /* 0x008ff60000001804 */
[----:B------:R-:W-:Y:S04]  /*49bb0*/  @!UPT UIADD3 URZ, URZ, URZ, URZ ;  /* 0x0000003f3f3ff290 */ /* 0x000fe8000fffe03f */
[----:B------:R-:W-:Y:S01]  /*49bc0*/  STL.64 [R1+0xe90], R24 ;  /* 0x000e901801007387 */ /* 0x000fe20000100a00 */
[----:B------:R-:W-:Y:S07]  /*49bd0*/  STL.64 [R1+0xe98], R26 ;  /* 0x000e981a01007387 */ /* 0x000fee0000100a00 */
[----:B------:R-:W-:Y:S01]  /*49be0*/  STL.64 [R1+0xe80], R4 ;  /* 0x000e800401007387 */ /* 0x000fe20000100a00 */
[----:B------:R0:W-:Y:S03]  /*49bf0*/  STL.64 [R1+0xe88], R6 ;  /* 0x000e880601007387 */ /* 0x0001e60000100a00 */
[----:B0-----:R-:W2:Y:S01]  /*49c00*/  LDL.LU R7, [R1+0x6d00] ;  /* 0x006d000001077983 */ /* 0x001ea20000300800 */
[----:B------:R-:W3:Y:S02]  /*49c10*/  LDL.LU.64 R4, [R1+0x6cf8] ;  /* 0x006cf80001047983 */ /* 0x000ee40000300a00 */
[----:B------:R-:W-:-:S02]  /*49c20*/  IMAD.MOV.U32 R26, RZ, RZ, R20 ;  /* 0x000000ffff1a7224 */ /* 0x000fc400078e0014 */
[----:B------:R-:W-:Y:S02]  /*49c30*/  IMAD.MOV.U32 R27, RZ, RZ, R13 ;  /* 0x000000ffff1b7224 */ /* 0x000fe400078e000d */
[----:B------:R-:W-:Y:S02]  /*49c40*/  IMAD.MOV.U32 R25, RZ, RZ, R21 ;  /* 0x000000ffff197224 */ /* 0x000fe400078e0015 */
[----:B------:R-:W-:Y:S02]  /*49c50*/  IMAD.MOV.U32 R6, RZ, RZ, R12 ;  /* 0x000000ffff067224 */ /* 0x000fe400078e000c */
[----:B------:R-:W4:Y:S01]  /*49c60*/  LDL.LU.64 R12, [R1+0x6cf0] ;  /* 0x006cf000010c7983 */ /* 0x000f220000300a00 */
[----:B------:R-:W-:Y:S02]  /*49c70*/  STL.64 [R1+0x6c90], R26 ;  /* 0x006c901a01007387 */ /* 0x000fe40000100a00 */
[----:B------:R-:W-:Y:S01]  /*49c80*/  STL [R1+0x6c88], R25 ;  /* 0x006c881901007387 */ /* 0x000fe20000100800 */
[----:B--2---:R-:W-:Y:S01]  /*49c90*/  STL.64 [R1+0x6c60], R6 ;  /* 0x006c600601007387 */ /* 0x004fe20000100a00 */
[----:B---3--:R0:W-:Y:S03]  /*49ca0*/  STL.64 [R1+0x6c58], R4 ;  /* 0x006c580401007387 */ /* 0x0081e60000100a00 */
[----:B0-----:R-:W2:Y:S01]  /*49cb0*/  LDL.LU.64 R4, [R1+0x16c0] ;  /* 0x0016c00001047983 */ /* 0x001ea20000300a00 */
[----:B------:R-:W2:Y:S02]  /*49cc0*/  LDL.LU.64 R6, [R1+0x16c8] ;  /* 0x0016c80001067983 */ /* 0x000ea40000300a00 */
[----:B------:R-:W-:-:S02]  /*49cd0*/  IMAD.MOV.U32 R24, RZ, RZ, R2 ;  /* 0x000000ffff187224 */ /* 0x000fc400078e0002 */
[----:B------:R-:W-:Y:S02]  /*49ce0*/  IMAD.MOV.U32 R25, RZ, RZ, R0 ;  /* 0x000000ffff197224 */ /* 0x000fe400078e0000 */
[----:B----4-:R-:W-:Y:S02]  /*49cf0*/  IMAD.MOV.U32 R29, RZ, RZ, R12 ;  /* 0x000000ffff1d7224 */ /* 0x010fe400078e000c */
[----:B------:R-:W-:Y:S02]  /*49d00*/  IMAD.MOV.U32 R28, RZ, RZ, R13 ;  /* 0x000000ffff1c7224 */ /* 0x000fe400078e000d */
[----:B------:R-:W-:Y:S01]  /*49d10*/  IMAD.MOV.U32 R20, RZ, RZ, R14 ;  /* 0x000000ffff147224 */ /* 0x000fe200078e000e */
[C---:B--2---:R-:W-:Y:S08]  /*49d20*/  HMMA.16816.F32 R24, R16.reuse, R24, R4 ;  /* 0x000000181018723c */ /* 0x044ff00000001804 */
[C---:B------:R-:W-:Y:S11]  /*49d30*/  HMMA.16816.F32 R4, R16.reuse, R12, R8 ;  /* 0x0000000c1004723c */ /* 0x040ff60000001808 */
        /* <DEDUP_REMOVED lines=9> */
[----:B0-----:R-:W2:Y:S04]  /*49dd0*/  LDL.64 R12, [R1+0x20] ;  /* 0x00002000010c7983 */ /* 0x001ea80000100a00 */
[----:B--2---:R0:W-:Y:S04]  /*49de0*/  STL.64 [R1+0x6cd0], R12 ;  /* 0x006cd00c01007387 */ /* 0x0041e80000100a00 */
[----:B0-----:R-:W2:Y:S01]  /*49df0*/  LDL.LU.64 R12, [R1+0xbd0] ;  /* 0x000bd000010c7983 */ /* 0x001ea20000300a00 */
[----:B------:R-:W3:Y:S03]  /*49e00*/  LDL.LU.64 R14, [R1+0xbd8] ;  /* 0x000bd800010e7983 */ /* 0x000ee60000300a00 */
[----:B---3--:R-:W-:Y:S01]  /*49e10*/  STL.64 [R1+0x6ce8], R14 ;  /* 0x006ce80e01007387 */ /* 0x008fe20000100a00 */
[----:B--2---:R0:W-:Y:S03]  /*49e20*/  STL.64 [R1+0x6ce0], R12 ;  /* 0x006ce00c01007387 */ /* 0x0041e60000100a00 */
[----:B0-----:R-:W2:Y:S01]  /*49e30*/  LDL.LU.64 R12, [R1+0x16a0] ;  /* 0x0016a000010c7983 */ /* 0x001ea20000300a00 */
[----:B------:R-:W2:Y:S02]  /*49e40*/  LDL.LU.64 R14, [R1+0x16a8] ;  /* 0x0016a800010e7983 */ /* 0x000ea40000300a00 */
[----:B------:R-:W3:Y:S02]  /*49e50*/  LDL.LU.64 R24, [R1+0x1bb0] ;  /* 0x001bb00001187983 */ /* 0x000ee40000300a00 */
[----:B------:R-:W4:Y:S02]  /*49e60*/  LDL.LU.64 R26, [R1+0x1bb8] ;  /* 0x001bb800011a7983 */ /* 0x000f240000300a00 */
[----:B------:R-:W-:Y:S01]  /*49e70*/  IMAD.MOV.U32 R21, RZ, RZ, R3 ;  /* 0x000000ffff157224 */ /* 0x000fe200078e0003 */
[----:B----4-:R-:W-:Y:S01]  /*49e80*/  STL.64 [R1+0x6cb8], R26 ;  /* 0x006cb81a01007387 */ /* 0x010fe20000100a00 */
[----:B---3--:R0:W-:Y:S03]  /*49e90*/  STL.64 [R1+0x6cb0], R24 ;  /* 0x006cb01801007387 */ /* 0x0081e60000100a00 */
[----:B0-----:R-:W3:Y:S01]  /*49ea0*/  LDL.LU.64 R24, [R1+0x1bd0] ;  /* 0x001bd00001187983 */ /* 0x001ee20000300a00 */
[----:B------:R-:W3:Y:S02]  /*49eb0*/  LDL.LU.64 R26, [R1+0x1bd8] ;  /* 0x001bd800011a7983 */ /* 0x000ee40000300a00 */
[----:B------:R-:W4:Y:S02]  /*49ec0*/  LDL.LU.64 R8, [R1+0x1ba0] ;  /* 0x001ba00001087983 */ /* 0x000f240000300a00 */
[----:B------:R-:W3:Y:S01]  /*49ed0*/  LDL.LU.64 R10, [R1+0x1ba8] ;  /* 0x001ba800010a7983 */ /* 0x000ee20000300a00 */
[C---:B--2---:R-:W-:Y:S01]  /*49ee0*/  HMMA.16816.F32 R20, R16.reuse, R20, R12 ;  /* 0x000000141014723c */ /* 0x044fe2000000180c */
[----:B---3--:R-:W-:Y:S01]  /*49ef0*/  STL.64 [R1+0x6c80], R10 ;  /* 0x006c800a01007387 */ /* 0x008fe20000100a00 */
[----:B----4-:R0:W-:Y:S03]  /*49f00*/  STL.64 [R1+0x6c78], R8 ;  /* 0x006c780801007387 */ /* 0x0101e60000100a00 */
[----:B0-----:R-:W2:Y:S01]  /*49f10*/  LDL.64 R8, [R1] ;  /* 0x0000000001087983 */ /* 0x001ea20000100a00 */
[----:B------:R-:W3:Y:S02]  /*49f20*/  LDL.LU.64 R4, [R1+0xbc0] ;  /* 0x000bc00001047983 */ /* 0x000ee40000300a00 */
[----:B------:R-:W3:Y:S02]  /*49f30*/  LDL.LU.64 R6, [R1+0xbc8] ;  /* 0x000bc80001067983 */ /* 0x000ee40000300a00 */
[----:B------:R-:W4:Y:S01]  /*49f40*/  LDL.LU.64 R14, [R1+0x6ce8] ;  /* 0x006ce800010e7983 */ /* 0x000f220000300a00 */
[----:B------:R-:W4:Y:S11]  /*49f50*/  LDL.LU.64 R12, [R1+0x6ce0] ;  /* 0x006ce000010c7983 */ /* 0x000f360000300a00 */
[----:B------:R-:W-:Y:S01]  /*49f60*/  @!UPT UIADD3 URZ, URZ, URZ, URZ ;  /* 0x0000003f3f3ff290 */ /* 0x000fe2000fffe03f */
[----:B------:R0:W-:Y:S02]  /*49f70*/  STL.64 [R1+0xe50], R20 ;  /* 0x000e501401007387 */ /* 0x0001e40000100a00 */
[----:B------:R1:W-:Y:S01]  /*49f80*/  STL.64 [R1+0xe58], R22 ;  /* 0x000e581601007387 */ /* 0x0003e20000100a00 */
[----:B0-----:R-:W4:Y:S02]  /*49f90*/  LDL.LU.64 R20, [R1+0x6cd8] ;  /* 0x006cd80001147983 */ /* 0x001f240000300a00 */
[----:B----4-:R-:W-:Y:S02]  /*49fa0*/  HMMA.16816.F32 R16, R16, R20, R12 ;  /* 0x000000141010723c */ /* 0x010fe4000000180c */
[----:B------:R-:W4:Y:S01]  /*49fb0*/  LDL.LU.64 R12, [R1+0x6cd0] ;  /* 0x006cd000010c7983 */ /* 0x000f220000300a00 */
[----:B-1----:R-:W4:Y:S02]  /*49fc0*/  LDL.LU.64 R22, [R1+0x6cc8] ;  /* 0x006cc80001167983 */ /* 0x002f240000300a00 */
[----:B------:R-:W4:Y:S11]  /*49fd0*/  LDL.LU.64 R20, [R1+0x6cc0] ;  /* 0x006cc00001147983 */ /* 0x000f360000300a00 */
[----:B------:R-:W-:Y:S07]  /*49fe0*/  @!UPT UIADD3 URZ, URZ, URZ, URZ ;  /* 0x0000003f3f3ff290 */ /* 0x000fee000fffe03f */
[----:B------:R0:W-:Y:S01]  /*49ff0*/  STL.64 [R1+0x6f0], R16 ;  /* 0x0006f01001007387 */ /* 0x0001e20000100a00 */
[----:B------:R-:W-:Y:S03]  /*4a000*/  STL.64 [R1+0x6f8], R18 ;  /* 0x0006f81201007387 */ /* 0x000fe60000100a00 */
[----:B0-----:R-:W2:Y:S01]  /*4a010*/  LDL.64 R16, [R1+0x10] ;  /* 0x0000100001107983 */ /* 0x001ea20000100a00 */
[C---:B----4-:R-:W-:Y:S01]  /*4a020*/  HMMA.16816.F32 R24, R20.reuse, R12, R24 ;  /* 0x0000000c1418723c */ /* 0x050fe20000001818 */
[----:B------:R-:W-:Y:S02]  /*4a030*/  IMAD.MOV.U32 R2, RZ, RZ, R12 ;  /* 0x000000ffff027224 */ /* 0x000fe400078e000c */
[----:B------:R-:W-:Y:S11]  /*4a040*/  IMAD.MOV.U32 R0, RZ, RZ, R13 ;  /* 0x000000ffff007224 */ /* 0x000ff600078e000d */
[----:B------:R-:W-:Y:S09]  /*4a050*/  @!UPT UIADD3 URZ, URZ, URZ, URZ ;  /* 0x0000003f3f3ff290 */ /* 0x000ff2000fffe03f */
[----:B------:R-:W-:Y:S01]  /*4a060*/  STL.64 [R1+0xc90], R24 ;  /* 0x000c901801007387 */ /* 0x000fe20000100a00 */
[----:B------:R0:W-:Y:S03]  /*4a070*/  STL.64 [R1+0xc98], R26 ;  /* 0x000c981a01007387 */ /* 0x0001e60000100a00 */
[----:B0-----:R-:W4:Y:S01]  /*4a080*/  LDL.LU.64 R26, [R1+0x6cb8] ;  /* 0x006cb800011a7983 */ /* 0x001f220000300a00 */
[----:B------:R-:W4:Y:S02]  /*4a090*/  LDL.LU.64 R24, [R1+0x6cb0] ;  /* 0x006cb00001187983 */ /* 0x000f240000300a00 */
[----:B------:R-:W3:Y:S02]  /*4a0a0*/  LDL.LU.64 R14, [R1+0x6ca8] ;  /* 0x006ca800010e7983 */ /* 0x000ee40000300a00 */
[----:B------:R-:W3:Y:S02]  /*4a0b0*/  LDL.LU.64 R12, [R1+0x6ca0] ;  /* 0x006ca000010c7983 */ /* 0x000ee40000300a00 */
[----:B--2---:R-:W-:Y:S01]  /*4a0c0*/  IMAD.MOV.U32 R3, RZ, RZ, R17 ;  /* 0x000000ffff037224 */ /* 0x004fe200078e0011 */
[C---:B---3--:R-:W-:Y:S08]  /*4a0d0*/  HMMA.16816.F32 R12, R20.reuse, R16, R12 ;  /* 0x00000010140c723c */ /* 0x048ff0000000180c */
[----:B----4-:R-:W-:Y:S11]  /*4a0e0*/  HMMA.16816.F32 R24, R20, R8, R24 ;  /* 0x000000081418723c */ /* 0x010ff60000001818 */
[----:B------:R-:W-:Y:S04]  /*4a0f0*/  @!UPT UIADD3 URZ, URZ, URZ, URZ ;  /* 0x0000003f3f3ff290 */ /* 0x000fe8000fffe03f */
[----:B------:R0:W-:Y:S01]  /*4a100*/  STL.64 [R1+0xc80], R12 ;  /* 0x000c800c01007387 */ /* 0x0001e20000100a00 */
[----:B------:R1:W-:Y:S03]  /*4a110*/  STL.64 [R1+0xc88], R14 ;  /* 0x000c880e01007387 */ /* 0x0003e60000100a00 */
[----:B0-----:R-:W2:Y:S01]  /*4a120*/  LDL.LU.64 R12, [R1+0x6c98] ;  /* 0x006c9800010c7983 */ /* 0x001ea20000300a00 */
[----:B-1----:R-:W-:Y:S02]  /*4a130*/  IMAD.MOV.U32 R14, RZ, RZ, R16 ;  /* 0x000000ffff0e7224 */ /* 0x002fe400078e0010 */
[----:B------:R-:W3:Y:S02]  /*4a140*/  LDL.LU.64 R16, [R1+0xbb0] ;  /* 0x000bb00001107983 */ /* 0x000ee40000300a00 */
[----:B------:R-:W3:Y:S01]  /*4a150*/  LDL.LU.64 R18, [R1+0xbb8] ;  /* 0x000bb80001127983 */ /* 0x000ee20000300a00 */
[----:B------:R-:W-:Y:S01]  /*4a160*/  STL.64 [R1+0xc70], R24 ;  /* 0x000c701801007387 */ /* 0x000fe20000100a00 */
[----:B------:R0:W-:Y:S02]  /*4a170*/  STL.64 [R1+0xc78], R26 ;  /* 0x000c781a01007387 */ /* 0x0001e40000100a00 */
[----:B------:R-:W-:Y:S01]  /*4a180*/  IMAD.MOV.U32 R15, RZ, RZ, R9 ;  /* 0x000000ffff0f7224 */ /* 0x000fe200078e0009 */
[----:B0-----:R-:W4:Y:S01]  /*4a190*/  LDL.LU.64 R26, [R1+0x6c90] ;  /* 0x006c9000011a7983 */ /* 0x001f220000300a00 */
[----:B------:R-:W2:Y:S02]  /*4a1a0*/  LDL.LU R25, [R1+0x6c88] ;  /* 0x006c880001197983 */ /* 0x000ea40000300800 */
[----:B------:R-:W-:-:S02]  /*4a1b0*/  IMAD.MOV.U32 R24, RZ, RZ, R8 ;  /* 0x000000ffff187224 */ /* 0x000fc400078e0008 */
[----:B------:R-:W2:Y:S01]  /*4a1c0*/  LDL.LU.64 R10, [R1+0x6c80] ;  /* 0x006c8000010a7983 */ /* 0x000ea20000300a00 */
[----:B------:R-:W2:Y:S02]  /*4a1d0*/  LDL.LU.64 R8, [R1+0x6c78] ;  /* 0x006c780001087983 */ /* 0x000ea40000300a00 */
[----:B------:R-:W-:Y:S01]  /*4a1e0*/  STL [R1+0x6ba8], R24 ;  /* 0x006ba81801007387 */ /* 0x000fe20000100800 */
[C---:B--2---:R-:W-:Y:S11]  /*4a1f0*/  HMMA.16816.F32 R8, R20.reuse, R12, R8 ;  /* 0x0000000c1408723c */ /* 0x044ff60000001808 */
[----:B------:R-:W-:Y:S11]  /*4a200*/  @!UPT UIADD3 URZ, URZ, URZ, URZ ;  /* 0x0000003f3f3ff290 */ /* 0x000ff6000fffe03f */
[----:B------:R-:W-:Y:S01]  /*4a210*/  @!UPT UIADD3 URZ, URZ, URZ, URZ ;  /* 0x0000003f3f3ff290 */ /* 0x000fe2000fffe03f */
[----:B------:R-:W-:Y:S01]  /*4a220*/  STL.64 [R1+0xc60], R8 ;  /* 0x000c600801007387 */ /* 0x000fe20000100a00 */
[----:B------:R0:W-:Y:S03]  /*4a230*/  STL.64 [R1+0xc68], R10 ;  /* 0x000c680a01007387 */ /* 0x0001e60000100a00 */
[----:B0-----:R-:W2:Y:S01]  /*4a240*/  LDL.LU.64 R10, [R1+0x6c70] ;  /* 0x006c7000010a7983 */ /* 0x001ea20000300a00 */
[----:B------:R-:W2:Y:S02]  /*4a250*/  LDL.LU.64 R8, [R1+0x6c68] ;  /* 0x006c680001087983 */ /* 0x000ea40000300a00 */
[----:B------:R-:W-:Y:S01]  /*4a260*/  STL.64 [R1+0x6b98], R12 ;  /* 0x006b980c01007387 */ /* 0x000fe20000100a00 */
[----:B--2---:R-:W-:Y:S11]  /*4a270*/  HMMA.16816.F32 R4, R20, R8, R4 ;  /* 0x000000081404723c */ /* 0x004ff60000001804 */
[----:B------:R-:W-:Y:S11]  /*4a280*/  @!UPT UIADD3 URZ, URZ, URZ, URZ ;  /* 0x0000003f3f3ff290 */ /* 0x000ff6000fffe03f */
[----:B------:R-:W-:Y:S01]  /*4a290*/  @!UPT UIADD3 URZ, URZ, URZ, URZ ;  /* 0x0000003f3f3ff290 */ /* 0x000fe2000fffe03f */
[----:B------:R-:W-:Y:S01]  /*4a2a0*/  STL.64 [R1+0xc50], R4 ;  /* 0x000c500401007387 */ /* 0x000fe20000100a00 */
[----:B------:R0:W-:Y:S03]  /*4a2b0*/  STL.64 [R1+0xc58], R6 ;  /* 0x000c580601007387 */ /* 0x0001e60000100a00 */
[----:B0-----:R-:W2:Y:S01]  /*4a2c0*/  LDL.LU.64 R6, [R1+0x6c60] ;  /* 0x006c600001067983 */ /* 0x001ea20000300a00 */
[----:B------:R-:W3:Y:S02]  /*4a2d0*/  LDL.LU.64 R4, [R1+0x6c58] ;  /* 0x006c580001047983 */ /* 0x000ee40000300a00 */
[----:B------:R-:W-:Y:S02]  /*4a2e0*/  STL.64 [R1+0x6b38], R10 ;  /* 0x006b380a01007387 */ /* 0x000fe40000100a00 */
[----:B------:R0:W-:Y:S02]  /*4a2f0*/  STL.64 [R1+0x6b30], R8 ;  /* 0x006b300801007387 */ /* 0x0001e40000100a00 */
[----:B0-----:R-:W-:-:S02]  /*4a300*/  IMAD.MOV.U32 R8, RZ, RZ, R29 ;  /* 0x000000ffff087224 */ /* 0x001fc400078e001d */
[----:B------:R-:W-:Y:S01]  /*4a310*/  IMAD.MOV.U32 R9, RZ, RZ, R28 ;  /* 0x000000ffff097224 */ /* 0x000fe200078e001c */
[----:B------:R-:W3:Y:S01]  /*4a320*/  LDL.LU R29, [R1+0x6c50] ;  /* 0x006c5000011d7983 */ /* 0x000ee20000300800 */
[----:B------:R-:W3:Y:S03]  /*4a330*/  LDL.LU R28, [R1+0x6c4c] ;  /* 0x006c4c00011c7983 */ /* 0x000ee60000300800 */
[----:B------:R4:W-:Y:S02]  /*4a340*/  STL.64 [R1+0x6bb0], R8 ;  /* 0x006bb00801007387 */ /* 0x0009e40000100a00 */
[----:B----4-:R-:W-:Y:S02]  /*4a350*/  IMAD.MOV.U32 R9, RZ, RZ, R27 ;  /* 0x000000ffff097224 */ /* 0x010fe400078e001b */
[----:B--2---:R-:W-:Y:S02]  /*4a360*/  IMAD.MOV.U32 R8, RZ, RZ, R6 ;  /* 0x000000ffff087224 */ /* 0x004fe400078e0006 */
[----:B------:R-:W2:Y:S01]  /*4a370*/  LDL.LU R6, [R1+0x6c48] ;  /* 0x006c480001067983 */ /* 0x000ea20000300800 */
[----:B------:R-:W4:Y:S02]  /*4a380*/  LDL.LU R27, [R1+0x6c44] ;  /* 0x006c4400011b7983 */ /* 0x000f240000300800 */
[----:B------:R0:W-:Y:S02]  /*4a390*/  STL.64 [R1+0x6bc8], R8 ;  /* 0x006bc80801007387 */ /* 0x0001e40000100a00 */
[----:B0-----:R-:W2:Y:S01]  /*4a3a0*/  LDL.LU.64 R8, [R1+0x14b0] ;  /* 0x0014b00001087983 */ /* 0x001ea20000300a00 */
[----:B------:R-:W2:Y:S01]  /*4a3b0*/  LDL.LU.64 R10, [R1+0x14b8] ;  /* 0x0014b800010a7983 */ /* 0x000ea20000300a00 */
[----:B---3--:R-:W-:Y:S11]  /*4a3c0*/  HMMA.16816.F32 R16, R20, R4, R16 ;  /* 0x000000041410723c */ /* 0x008ff60000001810 */
[----:B------:R-:W-:Y:S11]  /*4a3d0*/  @!UPT UIADD3 URZ, URZ, URZ, URZ ;  /* 0x0000003f3f3ff290 */ /* 0x000ff6000fffe03f */
[----:B------:R-:W-:Y:S01]  /*4a3e0*/  @!UPT UIADD3 URZ, URZ, URZ, URZ ;  /* 0x0000003f3f3ff290 */ /* 0x000fe2000fffe03f */
[----:B------:R-:W-:Y:S01]  /*4a3f0*/  STL.64 [R1+0xc40], R16 ;  /* 0x000c401001007387 */ /* 0x000fe20000100a00 */
[----:B------:R-:W-:Y:S03]  /*4a400*/  STL.64 [R1+0xc48], R18 ;  /* 0x000c481201007387 */ /* 0x000fe60000100a00 */
[----:B--2---:R-:W-:Y:S01]  /*4a410*/  STL.64 [R1+0x6bd8], R10 ;  /* 0x006bd80a01007387 */ /* 0x004fe20000100a00 */
[----:B------:R0:W-:Y:S02]  /*4a420*/  STL.64 [R1+0x6bd0], R8 ;  /* 0x006bd00801007387 */ /* 0x0001e40000100a00 */
[----:B0-----:R-:W-:Y:S02]  /*4a430*/  IMAD.MOV.U32 R8, RZ, RZ, R29 ;  /* 0x000000ffff087224 */ /* 0x001fe400078e001d */
[----:B------:R-:W-:Y:S01]  /*4a440*/  IMAD.MOV.U32 R9, RZ, RZ, R7 ;  /* 0x000000ffff097224 */ /* 0x000fe200078e0007 */
[----:B------:R-:W2:Y:S01]  /*4a450*/  LDL.LU R29, [R1+0x6c40] ;  /* 0x006c4000011d7983 */ /* 0x000ea20000300800 */
[----:B------:R-:W3:Y:S03]  /*4a460*/  LDL.LU R7, [R1+0x6c3c] ;  /* 0x006c3c0001077983 */ /* 0x000ee60000300800 */
[----:B------:R0:W-:Y:S02]  /*4a470*/  STL.64 [R1+0x6be8], R8 ;  /* 0x006be80801007387 */ /* 0x0001e40000100a00 */
[----:B0-----:R-:W-:-:S02]  /*4a480*/  IMAD.MOV.U32 R8, RZ, RZ, R6 ;  /* 0x000000ffff087224 */ /* 0x001fc400078e0006 */
[----:B------:R-:W-:Y:S01]  /*4a490*/  IMAD.MOV.U32 R9, RZ, RZ, R28 ;  /* 0x000000ffff097224 */ /* 0x000fe200078e001c */
[----:B------:R-:W3:Y:S01]  /*4a4a0*/  LDL.LU R6, [R1+0x6c38] ;  /* 0x006c380001067983 */ /* 0x000ee20000300800 */
[----:B------:R-:W2:Y:S03]  /*4a4b0*/  LDL.LU R28, [R1+0x6c34] ;  /* 0x006c3400011c7983 */ /* 0x000ea60000300800 */
[----:B------:R0:W-:Y:S04]  /*4a4c0*/  STL.64 [R1+0x6c00], R8 ;  /* 0x006c000801007387 */ /* 0x0001e80000100a00 */
[----:B0-----:R-:W3:Y:S04]  /*4a4d0*/  LDL.64 R8, [R1+0x150] ;  /* 0x0001500001087983 */ /* 0x001ee80000100a00 */
[----:B--2---:R-:W0:Y:S04]  /*4a4e0*/  LDSM.16.MT88.4 R16, [R28+0x180] ;  /* 0x000180001c10783b */ /* 0x004e280000004200 */
[----:B---3--:R1:W-:Y:S02]  /*4a4f0*/  STL.64 [R1+0x6c18], R8 ;  /* 0x006c180801007387 */ /* 0x0083e40000100a00 */
[----:B-1----:R-:W-:-:S02]  /*4a500*/  IMAD.MOV.U32 R8, RZ, RZ, R29 ;  /* 0x000000ffff087224 */ /* 0x002fc400078e001d */
[----:B------:R-:W2:Y:S01]  /*4a510*/  LDL.LU R29, [R1+0x6c30] ;  /* 0x006c3000011d7983 */ /* 0x000ea20000300800 */
[----:B------:R-:W3:Y:S02]  /*4a520*/  LDL.64 R12, [R1+0xe0] ;  /* 0x0000e000010c7983 */ /* 0x000ee40000100a00 */
[----:B------:R-:W-:Y:S01]  /*4a530*/  STL.64 [R1+0x6bc0], R14 ;  /* 0x006bc00e01007387 */ /* 0x000fe20000100a00 */
[----:B---3--:R-:W-:Y:S01]  /*4a540*/  STL.64 [R1+0x6bb8], R12 ;  /* 0x006bb80c01007387 */ /* 0x008fe20000100a00 */
[----:B------:R-:W-:Y:S02]  /*4a550*/  STL.64 [R1+0x6b28], R6 ;  /* 0x006b280601007387 */ /* 0x000fe40000100a00 */
[----:B------:R1:W-:Y:S02]  /*4a560*/  STL.64 [R1+0x6b20], R4 ;  /* 0x006b200401007387 */ /* 0x0003e40000100a00 */
[----:B-1----:R-:W-:Y:S02]  /*4a570*/  IMAD.MOV.U32 R4, RZ, RZ, R26 ;  /* 0x000000ffff047224 */ /* 0x002fe400078e001a */
[----:B------:R-:W-:-:S05]  /*4a580*/  IMAD.MOV.U32 R5, RZ, RZ, R25 ;  /* 0x000000ffff057224 */ /* 0x000fca00078e0019 */
[----:B------:R1:W-:Y:S04]  /*4a590*/  STL.64 [R1+0x6be0], R4 ;  /* 0x006be00401007387 */ /* 0x0003e80000100a00 */
[----:B-1----:R-:W3:Y:S01]  /*4a5a0*/  LDL.LU.64 R4, [R1+0x14c0] ;  /* 0x0014c00001047983 */ /* 0x002ee20000300a00 */
[----:B------:R-:W2:Y:S03]  /*4a5b0*/  LDL.LU.64 R6, [R1+0x14c8] ;  /* 0x0014c80001067983 */ /* 0x000ea60000300a00 */
[----:B--2---:R-:W-:Y:S01]  /*4a5c0*/  STL.64 [R1+0x6bf8], R6 ;  /* 0x006bf80601007387 */ /* 0x004fe20000100a00 */
[----:B---3--:R1:W-:Y:S03]  /*4a5d0*/  STL.64 [R1+0x6bf0], R4 ;  /* 0x006bf00401007387 */ /* 0x0083e60000100a00 */
[----:B-1----:R-:W2:Y:S01]  /*4a5e0*/  LDL.LU.64 R4, [R1+0x14d0] ;  /* 0x0014d00001047983 */ /* 0x002ea20000300a00 */
[----:B------:R-:W3:Y:S03]  /*4a5f0*/  LDL.LU.64 R6, [R1+0x14d8] ;  /* 0x0014d80001067983 */ /* 0x000ee60000300a00 */
[----:B---3--:R-:W-:Y:S01]  /*4a600*/  STL.64 [R1+0x6c10], R6 ;  /* 0x006c100601007387 */ /* 0x008fe20000100a00 */
[----:B--2---:R1:W-:Y:S03]  /*4a610*/  STL.64 [R1+0x6c08], R4 ;  /* 0x006c080401007387 */ /* 0x0043e60000100a00 */
[----:B-1----:R-:W2:Y:S01]  /*4a620*/  LDL.LU.64 R4, [R1+0x14e0] ;  /* 0x0014e00001047983 */ /* 0x002ea20000300a00 */
[----:B------:R-:W3:Y:S02]  /*4a630*/  LDL.LU.64 R6, [R1+0x14e8] ;  /* 0x0014e80001067983 */ /* 0x000ee40000300a00 */
[----:B----4-:R-:W-:Y:S01]  /*4a640*/  IMAD.MOV.U32 R9, RZ, RZ, R27 ;  /* 0x000000ffff097224 */ /* 0x010fe200078e001b */
[----:B---3--:R-:W-:Y:S01]  /*4a650*/  STL.64 [R1+0x6c28], R6 ;  /* 0x006c280601007387 */ /* 0x008fe20000100a00 */
[----:B--2---:R1:W-:Y:S03]  /*4a660*/  STL.64 [R1+0x6c20], R4 ;  /* 0x006c200401007387 */ /* 0x0043e60000100a00 */
[----:B-1----:R-:W2:Y:S01]  /*4a670*/  LDL.LU.64 R4, [R1+0x14f0] ;  /* 0x0014f00001047983 */ /* 0x002ea20000300a00 */
[----:B------:R-:W2:Y:S02]  /*4a680*/  LDL.LU.64 R6, [R1+0x14f8] ;  /* 0x0014f80001067983 */ /* 0x000ea40000300a00 */
[----:B------:R-:W3:Y:S02]  /*4a690*/  LDL.LU.64 R12, [R1+0x14a0] ;  /* 0x0014a000010c7983 */ /* 0x000ee40000300a00 */
[----:B------:R-:W3:Y:S01]  /*4a6a0*/  LDL.LU.64 R14, [R1+0x14a8] ;  /* 0x0014a800010e7983 */ /* 0x000ee20000300a00 */
[----:B------:R-:W4:Y:S01]  /*4a6b0*/  LDL.LU.64 R24, [R1+0x1480] ;  /* 0x0014800001187983 */ /* 0x000f220000300a00 */
[----:B------:R-:W4:Y:S02]  /*4a6c0*/  LDL.LU.64 R26, [R1+0x1488] ;  /* 0x00148800011a7983 */ /* 0x000f240000300a00 */
[----:B0-----:R-:W-:Y:S02]  /*4a6d0*/  STL.64 [R1+0x6ab8], R18 ;  /* 0x006ab81201007387 */ /* 0x001fe40000100a00 */
[----:B------:R0:W-:Y:S02]  /*4a6e0*/  STL.64 [R1+0x6ab0], R16 ;  /* 0x006ab01001007387 */ /* 0x0001e40000100a00 */
[----:B0-----:R-:W3:Y:S01]  /*4a6f0*/  LDL.LU.64 R16, [R1+0x100] ;  /* 0x0001000001107983 */ /* 0x001ee20000300a00 */
        /* <DEDUP_REMOVED lines=26> */
[----:B------:R-:W-:Y:S01]  /*4a8a0*/  STL.64 [R1+0xc00], R8 ;  /* 0x000c000801007387 */ /* 0x000fe20000100a00 */
[----:B------:R0:W-:Y:S03]  /*4a8b0*/  STL.64 [R1+0xc08], R10 ;  /* 0x000c080a01007387 */ /* 0x0001e60000100a00 */
[----:B0-----:R-:W2:Y:S01]  /*4a8c0*/  LDL.LU.64 R10, [R1+0x6bd8] ;  /* 0x006bd800010a7983 */ /* 0x001ea20000300a00 */
[----:B------:R-:W2:Y:S02]  /*4a8d0*/  LDL.LU.64 R8, [R1+0x6bd0] ;  /* 0x006bd00001087983 */ /* 0x000ea40000300a00 */
[C---:B--2---:R-:W-:Y:S01]  /*4a8e0*/  HMMA.16816.F32 R4, R20.reuse, R4, R8 ;  /* 0x000000041404723c */ /* 0x044fe20000001808 */
[----:B------:R-:W3:Y:S11]  /*4a8f0*/  LDL.LU.64 R8, [R1+0x6bc8] ;  /* 0x006bc80001087983 */ /* 0x000ef60000300a00 */
[----:B------:R-:W-:Y:S11]  /*4a900*/  @!UPT UIADD3 URZ, URZ, URZ, URZ ;  /* 0x0000003f3f3ff290 */ /* 0x000ff6000fffe03f */
[----:B------:R0:W-:Y:S01]  /*4a910*/  STL.64 [R1+0xbf0], R4 ;  /* 0x000bf00401007387 */ /* 0x0001e20000100a00 */
[----:B------:R-:W-:Y:S03]  /*4a920*/  STL.64 [R1+0xbf8], R6 ;  /* 0x000bf80601007387 */ /* 0x000fe60000100a00 */
[----:B0-----:R-:W2:Y:S01]  /*4a930*/  LDL.LU.64 R4, [R1+0xd0] ;  /* 0x0000d00001047983 */ /* 0x001ea20000300a00 */
[C---:B---3--:R-:W-:Y:S03]  /*4a940*/  HMMA.16816.F32 R8, R20.reuse, R8, R12 ;  /* 0x000000081408723c */ /* 0x048fe6000000180c */
[----:B--2---:R0:W-:Y:S04]  /*4a950*/  STL.64 [R1+0x6ba0], R4 ;  /* 0x006ba00401007387 */ /* 0x0041e80000100a00 */
[----:B0-----:R-:W2:Y:S01]  /*4a960*/  LDL.LU.64 R4, [R1+0x1490] ;  /* 0x0014900001047983 */ /* 0x001ea20000300a00 */
[----:B------:R-:W2:Y:S02]  /*4a970*/  LDL.LU.64 R6, [R1+0x1498] ;  /* 0x0014980001067983 */ /* 0x000ea40000300a00 */
[----:B------:R-:W3:Y:S02]  /*4a980*/  LDL.LU.64 R14, [R1+0x6bc0] ;  /* 0x006bc000010e7983 */ /* 0x000ee40000300a00 */
[----:B------:R-:W3:Y:S11]  /*4a990*/  LDL.LU.64 R12, [R1+0x6bb8] ;  /* 0x006bb800010c7983 */ /* 0x000ef60000300a00 */
[----:B------:R0:W-:Y:S01]  /*4a9a0*/  STL.64 [R1+0xbe0], R8 ;  /* 0x000be00801007387 */ /* 0x0001e20000100a00 */
[----:B------:R4:W-:Y:S03]  /*4a9b0*/  STL.64 [R1+0xbe8], R10 ;  /* 0x000be80a01007387 */ /* 0x0009e60000100a00 */
[----:B0-----:R-:W4:Y:S01]  /*4a9c0*/  LDL.LU.64 R8, [R1+0x6bb0] ;  /* 0x006bb00001087983 */ /* 0x001f220000300a00 */
[C---:B--2---:R-:W-:Y:S08]  /*4a9d0*/  HMMA.16816.F32 R4, R20.reuse, R16, R4 ;  /* 0x000000101404723c */ /* 0x044ff00000001804 */
[C---:B----4-:R-:W-:Y:S11]  /*4a9e0*/  HMMA.16816.F32 R8, R20.reuse, R8, R24 ;  /* 0x000000081408723c */ /* 0x050ff60000001818 */
[----:B------:R-:W-:Y:S04]  /*4a9f0*/  @!UPT UIADD3 URZ, URZ, URZ, URZ ;  /* 0x0000003f3f3ff290 */ /* 0x000fe8000fffe03f */
[----:B------:R0:W-:Y:S01]  /*4aa00*/  STL.64 [R1+0xbd0], R4 ;  /* 0x000bd00401007387 */ /* 0x0001e20000100a00 */
[----:B------:R1:W-:Y:S03]  /*4aa10*/  STL.64 [R1+0xbd8], R6 ;  /* 0x000bd80601007387 */ /* 0x0003e60000100a00 */
[----:B0-----:R-:W2:Y:S01]  /*4aa20*/  LDL.LU.64 R4, [R1+0x1470] ;  /* 0x0014700001047983 */ /* 0x001ea20000300a00 */
[----:B-1----:R-:W2:Y:S02]  /*4aa30*/  LDL.LU.64 R6, [R1+0x1478] ;  /* 0x0014780001067983 */ /* 0x002ea40000300a00 */
[----:B------:R-:W-:Y:S02]  /*4aa40*/  STL.64 [R1+0x6ad8], R16 ;  /* 0x006ad81001007387 */ /* 0x000fe40000100a00 */
[----:B------:R-:W4:Y:S01]  /*4aa50*/  LDL.LU R24, [R1+0x6ba8] ;  /* 0x006ba80001187983 */ /* 0x000f220000300800 */
[----:B------:R0:W-:Y:S01]  /*4aa60*/  STL.64 [R1+0xbc0], R8 ;  /* 0x000bc00801007387 */ /* 0x0001e20000100a00 */
[----:B------:R1:W-:Y:S03]  /*4aa70*/  STL.64 [R1+0xbc8], R10 ;  /* 0x000bc80a01007387 */ /* 0x0003e60000100a00 */
[----:B0-----:R-:W4:Y:S01]  /*4aa80*/  LDL.LU.64 R8, [R1+0x1aa0] ;  /* 0x001aa00001087983 */ /* 0x001f220000300a00 */
[----:B-1----:R-:W4:Y:S02]  /*4aa90*/  LDL.LU.64 R10, [R1+0x1aa8] ;  /* 0x001aa800010a7983 */ /* 0x002f240000300a00 */
[----:B---3--:R-:W-:Y:S01]  /*4aaa0*/  IMAD.MOV.U32 R18, RZ, RZ, R12 ;  /* 0x000000ffff127224 */ /* 0x008fe200078e000c */
[----:B--2---:R-:W-:Y:S01]  /*4aab0*/  HMMA.16816.F32 R4, R20, R12, R4 ;  /* 0x0000000c1404723c */ /* 0x004fe20000001804 */
[----:B----4-:R-:W-:Y:S01]  /*4aac0*/  STL.64 [R1+0x6b48], R10 ;  /* 0x006b480a01007387 */ /* 0x010fe20000100a00 */
[----:B------:R0:W-:Y:S02]  /*4aad0*/  STL.64 [R1+0x6b40], R8 ;  /* 0x006b400801007387 */ /* 0x0001e40000100a00 */
[----:B0-----:R-:W-:-:S02]  /*4aae0*/  IMAD.MOV.U32 R8, RZ, RZ, R24 ;  /* 0x000000ffff087224 */ /* 0x001fc400078e0018 */
[----:B------:R-:W-:-:S05]  /*4aaf0*/  IMAD.MOV.U32 R9, RZ, RZ, R15 ;  /* 0x000000ffff097224 */ /* 0x000fca00078e000f */
[----:B------:R0:W-:Y:S01]  /*4ab00*/  STL.64 [R1+0x6b58], R8 ;  /* 0x006b580801007387 */ /* 0x0001e20000100a00 */
[----:B------:R-:W2:Y:S02]  /*4ab10*/  LDL.LU.64 R24, [R1+0x1130] ;  /* 0x0011300001187983 */ /* 0x000ea40000300a00 */
[----:B------:R-:W2:Y:S02]  /*4ab20*/  LDL.LU.64 R26, [R1+0x1138] ;  /* 0x00113800011a7983 */ /* 0x000ea40000300a00 */
[----:B0-----:R-:W-:Y:S02]  /*4ab30*/  IMAD.MOV.U32 R8, RZ, RZ, R14 ;  /* 0x000000ffff087224 */ /* 0x001fe400078e000e */
[----:B------:R-:W-:-:S05]  /*4ab40*/  IMAD.MOV.U32 R9, RZ, RZ, R3 ;  /* 0x000000ffff097224 */ /* 0x000fca00078e0003 */
[----:B------:R0:W-:Y:S01]  /*4ab50*/  STL.64 [R1+0x6b70], R8 ;  /* 0x006b700801007387 */ /* 0x0001e20000100a00 */
[----:B------:R1:W-:Y:S02]  /*4ab60*/  STL.64 [R1+0xbb0], R4 ;  /* 0x000bb00401007387 */ /* 0x0003e40000100a00 */
[----:B------:R-:W-:Y:S02]  /*4ab70*/  STL.64 [R1+0xbb8], R6 ;  /* 0x000bb80601007387 */ /* 0x000fe40000100a00 */
[----:B0-----:R-:W-:Y:S01]  /*4ab80*/  IMAD.MOV.U32 R9, RZ, RZ, R0 ;  /* 0x000000ffff097224 */ /* 0x001fe200078e0000 */
[----:B-1----:R-:W2:Y:S01]  /*4ab90*/  LDL.LU.64 R4, [R1+0x6ba0] ;  /* 0x006ba00001047983 */ /* 0x002ea20000300a00 */
[----:B------:R-:W-:Y:S02]  /*4aba0*/  IMAD.MOV.U32 R0, RZ, RZ, R13 ;  /* 0x000000ffff007224 */ /* 0x000fe400078e000d */
[----:B------:R-:W3:Y:S02]  /*4abb0*/  LDL.LU.64 R12, [R1+0x6b98] ;  /* 0x006b9800010c7983 */ /* 0x000ee40000300a00 */
[----:B------:R0:W-:Y:S01]  /*4abc0*/  STL.64 [R1+0x6b50], R18 ;  /* 0x006b501201007387 */ /* 0x0001e20000100a00 */
[----:B------:R-:W4:Y:S04]  /*4abd0*/  LDL.LU.64 R16, [R1+0x1ab0] ;  /* 0x001ab00001107983 */ /* 0x000f280000300a00 */
[----:B0-----:R-:W2:Y:S04]  /*4abe0*/  LDL.LU.64 R18, [R1+0x1ab8] ;  /* 0x001ab80001127983 */ /* 0x001ea80000300a00 */
[----:B--2---:R-:W-:Y:S01]  /*4abf0*/  STL.64 [R1+0x6b68], R18 ;  /* 0x006b681201007387 */ /* 0x004fe20000100a00 */
[----:B----4-:R0:W-:Y:S03]  /*4ac00*/  STL.64 [R1+0x6b60], R16 ;  /* 0x006b601001007387 */ /* 0x0101e60000100a00 */
[----:B0-----:R-:W2:Y:S01]  /*4ac10*/  LDL.LU.64 R16, [R1+0x1ac0] ;  /* 0x001ac00001107983 */ /* 0x001ea20000300a00 */
[----:B------:R-:W4:Y:S01]  /*4ac20*/  LDL.LU.64 R18, [R1+0x1ac8] ;  /* 0x001ac80001127983 */ /* 0x000f220000300a00 */
[----:B------:R-:W-:Y:S01]  /*4ac30*/  HMMA.16816.F32 R20, R20, R4, R24 ;  /* 0x000000041414723c */ /* 0x000fe20000001818 */
[----:B------:R-:W-:Y:S01]  /*4ac40*/  IMAD.MOV.U32 R8, RZ, RZ, R2 ;  /* 0x000000ffff087224 */ /* 0x000fe200078e0002 */
[----:B----4-:R-:W-:Y:S01]  /*4ac50*/  STL.64 [R1+0x6b80], R18 ;  /* 0x006b801201007387 */ /* 0x010fe20000100a00 */
[----:B--2---:R0:W-:Y:S03]  /*4ac60*/  STL.64 [R1+0x6b78], R16 ;  /* 0x006b781001007387 */ /* 0x0041e60000100a00 */
[----:B0-----:R-:W2:Y:S01]  /*4ac70*/  LDL.LU.64 R16, [R1+0x1ad0] ;  /* 0x001ad00001107983 */ /* 0x001ea20000300a00 */
[----:B------:R-:W2:Y:S02]  /*4ac80*/  LDL.LU.64 R18, [R1+0x1ad8] ;  /* 0x001ad80001127983 */ /* 0x000ea40000300a00 */
[----:B------:R-:W2:Y:S02]  /*4ac90*/  LDL.LU.64 R26, [R1+0x6b90] ;  /* 0x006b9000011a7983 */ /* 0x000ea40000300a00 */
[----:B------:R-:W2:Y:S11]  /*4aca0*/  LDL.LU.64 R24, [R1+0x6b88] ;  /* 0x006b880001187983 */ /* 0x000eb60000300a00 */
[----:B------:R-:W-:Y:S01]  /*4acb0*/  @!UPT UIADD3 URZ, URZ, URZ, URZ ;  /* 0x0000003f3f3ff290 */ /* 0x000fe2000fffe03f */
[----:B------:R0:W-:Y:S01]  /*4acc0*/  STL.64 [R1+0x580], R20 ;  /* 0x0005801401007387 */ /* 0x0001e20000100a00 */
[----:B------:R-:W-:Y:S02]  /*4acd0*/  IMAD.MOV.U32 R15, RZ, RZ, R4 ;  /* 0x000000ffff0f7224 */ /* 0x000fe400078e0004 */
[----:B------:R-:W-:Y:S02]  /*4ace0*/  IMAD.MOV.U32 R14, RZ, RZ, R5 ;  /* 0x000000ffff0e7224 */ /* 0x000fe400078e0005 */
[----:B------:R-:W-:Y:S01]  /*4acf0*/  STL.64 [R1+0x588], R22 ;  /* 0x0005881601007387 */ /* 0x000fe20000100a00 */
[----:B------:R-:W4:Y:S01]  /*4ad00*/  LDL.LU.64 R4, [R1+0x1120] ;  /* 0x0011200001047983 */ /* 0x000f220000300a00 */
[----:B------:R-:W4:Y:S03]  /*4ad10*/  LDL.LU.64 R6, [R1+0x1128] ;  /* 0x0011280001067983 */ /* 0x000f260000300a00 */
[----:B0-----:R-:W3:Y:S01]  /*4ad20*/  LDL.64 R20, [R1+0x30] ;  /* 0x0000300001147983 */ /* 0x001ee20000100a00 */
[----:B--2---:R-:W-:Y:S03]  /*4ad30*/  HMMA.16816.F32 R8, R24, R8, R16 ;  /* 0x000000081808723c */ /* 0x004fe60000001810 */
[----:B------:R-:W2:Y:S01]  /*4ad40*/  LDL.LU.64 R18, [R1+0x6b80] ;  /* 0x006b800001127983 */ /* 0x000ea20000300a00 */
[----:B------:R-:W2:Y:S11]  /*4ad50*/  LDL.LU.64 R16, [R1+0x6b78] ;  /* 0x006b780001107983 */ /* 0x000eb60000300a00 */
[----:B------:R-:W-:Y:S08]  /*4ad60*/  @!UPT UIADD3 URZ, URZ, URZ, URZ ;  /* 0x0000003f3f3ff290 */ /* 0x000ff0000fffe03f */
[----:B------:R0:W-:Y:S04]  /*4ad70*/  STL.64 [R1+0x410], R8 ;  /* 0x0004100801007387 */ /* 0x0001e80000100a00 */
[----:B0-----:R-:W2:Y:S01]  /*4ad80*/  LDL.LU.64 R8, [R1+0x6b70] ;  /* 0x006b700001087983 */ /* 0x001ea20000300a00 */
[----:B------:R-:W-:Y:S02]  /*4ad90*/  IMAD.MOV.U32 R3, RZ, RZ, R10 ;  /* 0x000000ffff037224 */ /* 0x000fe400078e000a */
[----:B------:R-:W-:-:S05]  /*4ada0*/  IMAD.MOV.U32 R2, RZ, RZ, R11 ;  /* 0x000000ffff027224 */ /* 0x000fca00078e000b */
[----:B------:R-:W-:Y:S01]  /*4adb0*/  STL [R1+0x5a74], R2 ;  /* 0x005a740201007387 */ /* 0x000fe20000100800 */
[----:B------:R-:W-:Y:S01]  /*4adc0*/  STL [R1+0x5a70], R3 ;  /* 0x005a700301007387 */ /* 0x000fe20000100800 */
        /* <DEDUP_REMOVED lines=12> */
[----:B0-----:R-:W3:Y:S01]  /*4ae90*/  LDL.LU.64 R10, [R1+0x6b48] ;  /* 0x006b4800010a7983 */ /* 0x001ee20000300a00 */
[----:B------:R-:W3:Y:S02]  /*4aea0*/  LDL.LU.64 R8, [R1+0x6b40] ;  /* 0x006b400001087983 */ /* 0x000ee40000300a00 */
[C---:B---3--:R-:W-:Y:S11]  /*4aeb0*/  HMMA.16816.F32 R8, R24.reuse, R12, R8 ;  /* 0x0000000c1808723c */ /* 0x048ff60000001808 */
[----:B------:R-:W-:Y:S11]  /*4aec0*/  @!UPT UIADD3 URZ, URZ, URZ, URZ ;  /* 0x0000003f3f3ff290 */ /* 0x000ff6000fffe03f */
[----:B------:R-:W-:Y:S01]  /*4aed0*/  @!UPT UIADD3 URZ, URZ, URZ, URZ ;  /* 0x0000003f3f3ff290 */ /* 0x000fe2000fffe03f */
[----:B------:R-:W-:Y:S01]  /*4aee0*/  STL.64 [R1+0x3e0], R8 ;  /* 0x0003e00801007387 */ /* 0x000fe20000100a00 */
[----:B------:R0:W-:Y:S03]  /*4aef0*/  STL.64 [R1+0x3e8], R10 ;  /* 0x0003e80a01007387 */ /* 0x0001e60000100a00 */
[----:B0-----:R-:W3:Y:S01]  /*4af00*/  LDL.LU.64 R10, [R1+0x6b38] ;  /* 0x006b3800010a7983 */ /* 0x001ee20000300a00 */
[----:B------:R-:W4:Y:S02]  /*4af10*/  LDL.LU.64 R8, [R1+0x6b30] ;  /* 0x006b300001087983 */ /* 0x000f240000300a00 */
[----:B------:R0:W-:Y:S02]  /*4af20*/  STL.64 [R1+0x6af8], R12 ;  /* 0x006af80c01007387 */ /* 0x0001e40000100a00 */
[----:B0-----:R-:W2:Y:S01]  /*4af30*/  LDL.LU.64 R12, [R1+0x140] ;  /* 0x00014000010c7983 */ /* 0x001ea20000300a00 */
[----:B------:R-:W-:Y:S01]  /*4af40*/  STL.64 [R1+0x6b18], R14 ;  /* 0x006b180e01007387 */ /* 0x000fe20000100a00 */
[C---:B----4-:R-:W-:Y:S02]  /*4af50*/  HMMA.16816.F32 R4, R24.reuse, R8, R4 ;  /* 0x000000081804723c */ /* 0x050fe40000001804 */
[----:B--2---:R0:W-:Y:S04]  /*4af60*/  STL.64 [R1+0x6b10], R12 ;  /* 0x006b100c01007387 */ /* 0x0041e80000100a00 */
[----:B0-----:R-:W2:Y:S01]  /*4af70*/  LDL.LU.64 R12, [R1+0x1100] ;  /* 0x00110000010c7983 */ /* 0x001ea20000300a00 */
[----:B------:R-:W2:Y:S11]  /*4af80*/  LDL.LU.64 R14, [R1+0x1108] ;  /* 0x00110800010e7983 */ /* 0x000eb60000300a00 */
[----:B------:R-:W-:Y:S05]  /*4af90*/  @!UPT UIADD3 URZ, URZ, URZ, URZ ;  /* 0x0000003f3f3ff290 */ /* 0x000fea000fffe03f */
[----:B------:R-:W-:Y:S02]  /*4afa0*/  STL.64 [R1+0x3d0], R4 ;  /* 0x0003d00401007387 */ /* 0x000fe40000100a00 */
[----:B------:R0:W-:Y:S02]  /*4afb0*/  STL.64 [R1+0x3d8], R6 ;  /* 0x0003d80601007387 */ /* 0x0001e40000100a00 */
[----:B0-----:R-:W4:Y:S01]  /*4afc0*/  LDL.LU.64 R6, [R1+0x6b28] ;  /* 0x006b280001067983 */ /* 0x001f220000300a00 */
[----:B------:R-:W2:Y:S02]  /*4afd0*/  LDL.LU.64 R4, [R1+0x6b20] ;  /* 0x006b200001047983 */ /* 0x000ea40000300a00 */
[----:B---3--:R-:W-:Y:S02]  /*4afe0*/  STL.64 [R1+0x6a58], R10 ;  /* 0x006a580a01007387 */ /* 0x008fe40000100a00 */
[----:B------:R0:W-:Y:S02]  /*4aff0*/  STL.64 [R1+0x6a50], R8 ;  /* 0x006a500801007387 */ /* 0x0001e40000100a00 */
[----:B0-----:R-:W2:Y:S01]  /*4b000*/  LDL.LU.64 R8, [R1+0x1110] ;  /* 0x0011100001087983 */ /* 0x001ea20000300a00 */
[----:B------:R-:W2:Y:S02]  /*4b010*/  LDL.LU.64 R10, [R1+0x1118] ;  /* 0x00111800010a7983 */ /* 0x000ea40000300a00 */
[C---:B--2---:R-:W-:Y:S11]  /*4b020*/  HMMA.16816.F32 R8, R24.reuse, R4, R8 ;  /* 0x000000041808723c */ /* 0x044ff60000001808 */
[----:B------:R-:W-:Y:S11]  /*4b030*/  @!UPT UIADD3 URZ, URZ, URZ, URZ ;  /* 0x0000003f3f3ff290 */ /* 0x000ff6000fffe03f */
[----:B------:R-:W-:Y:S01]  /*4b040*/  @!UPT UIADD3 URZ, URZ, URZ, URZ ;  /* 0x0000003f3f3ff290 */ /* 0x000fe2000fffe03f */
[----:B------:R0:W-:Y:S01]  /*4b050*/  STL.64 [R1+0x3c0], R8 ;  /* 0x0003c00801007387 */ /* 0x0001e20000100a00 */
[----:B------:R1:W-:Y:S03]  /*4b060*/  STL.64 [R1+0x3c8], R10 ;  /* 0x0003c80a01007387 */ /* 0x0003e60000100a00 */
[----:B0-----:R-:W2:Y:S01]  /*4b070*/  LDL.LU.64 R8, [R1+0x12a0] ;  /* 0x0012a00001087983 */ /* 0x001ea20000300a00 */
[----:B-1----:R-:W2:Y:S02]  /*4b080*/  LDL.LU.64 R10, [R1+0x12a8] ;  /* 0x0012a800010a7983 */ /* 0x002ea40000300a00 */
[----:B------:R-:W3:Y:S01]  /*4b090*/  LDL.LU.64 R16, [R1+0x110] ;  /* 0x0001100001107983 */ /* 0x000ee20000300a00 */
[----:B------:R-:W-:Y:S01]  /*4b0a0*/  HMMA.16816.F32 R12, R24, R20, R12 ;  /* 0x00000014180c723c */ /* 0x000fe2000000180c */
[----:B---3--:R0:W-:Y:S04]  /*4b0b0*/  STL.64 [R1+0x6af0], R16 ;  /* 0x006af01001007387 */ /* 0x0081e80000100a00 */
[----:B0-----:R-:W3:Y:S04]  /*4b0c0*/  LDL.LU.64 R16, [R1+0x120] ;  /* 0x0001200001107983 */ /* 0x001ee80000300a00 */
[----:B---3--:R0:W-:Y:S04]  /*4b0d0*/  STL.64 [R1+0x6b00], R16 ;  /* 0x006b001001007387 */ /* 0x0081e80000100a00 */
[----:B0-----:R-:W3:Y:S01]  /*4b0e0*/  LDL.LU.64 R16, [R1+0x130] ;  /* 0x0001300001107983 */ /* 0x001ee20000300a00 */
[----:B----4-:R-:W-:Y:S02]  /*4b0f0*/  STL.64 [R1+0x6a48], R6 ;  /* 0x006a480601007387 */ /* 0x010fe40000100a00 */
[----:B------:R-:W-:Y:S07]  /*4b100*/  STL.64 [R1+0x6a40], R4 ;  /* 0x006a400401007387 */ /* 0x000fee0000100a00 */
[----:B------:R-:W-:Y:S01]  /*4b110*/  STL.64 [R1+0x3b0], R12 ;  /* 0x0003b00c01007387 */ /* 0x000fe20000100a00 */
[----:B------:R0:W-:Y:S04]  /*4b120*/  STL.64 [R1+0x3b8], R14 ;  /* 0x0003b80e01007387 */ /* 0x0001e80000100a00 */
[----:B0-----:R-:W4:Y:S01]  /*4b130*/  LDL.LU.64 R14, [R1+0x6b18] ;  /* 0x006b1800010e7983 */ /* 0x001f220000300a00 */
[----:B------:R-:W-:-:S02]  /*4b140*/  IMAD.MOV.U32 R4, RZ, RZ, R28 ;  /* 0x000000ffff047224 */ /* 0x000fc400078e001c */
[----:B------:R-:W-:Y:S02]  /*4b150*/  IMAD.MOV.U32 R28, RZ, RZ, R21 ;  /* 0x000000ffff1c7224 */ /* 0x000fe400078e0015 */
[----:B------:R-:W2:Y:S01]  /*4b160*/  LDL.LU.64 R12, [R1+0x6b10] ;  /* 0x006b1000010c7983 */ /* 0x000ea20000300a00 */
[----:B------:R-:W0:Y:S04]  /*4b170*/  LDSM.16.MT88.4 R20, [R29+0x2000] ;  /* 0x002000001d14783b */ /* 0x000e280000004200 */
[----:B0-----:R-:W-:Y:S01]  /*4b180*/  STL.64 [R1+0x6960], R22 ;  /* 0x0069601601007387 */ /* 0x001fe20000100a00 */
[----:B------:R4:W-:Y:S02]  /*4b190*/  STL.64 [R1+0x6958], R20 ;  /* 0x0069581401007387 */ /* 0x0009e40000100a00 */
[----:B----4-:R-:W-:-:S02]  /*4b1a0*/  IMAD.MOV.U32 R20, RZ, RZ, R15 ;  /* 0x000000ffff147224 */ /* 0x010fc400078e000f */
[----:B------:R-:W-:-:S05]  /*4b1b0*/  IMAD.MOV.U32 R21, RZ, RZ, R14 ;  /* 0x000000ffff157224 */ /* 0x000fca00078e000e */
[----:B------:R0:W-:Y:S04]  /*4b1c0*/  STL.64 [R1+0x6b08], R20 ;  /* 0x006b081401007387 */ /* 0x0001e80000100a00 */
[----:B0-----:R-:W4:Y:S01]  /*4b1d0*/  LDL.LU.64 R20, [R1+0x12b0] ;  /* 0x0012b00001147983 */ /* 0x001f220000300a00 */
[----:B------:R-:W4:Y:S02]  /*4b1e0*/  LDL.LU.64 R22, [R1+0x12b8] ;  /* 0x0012b80001167983 */ /* 0x000f240000300a00 */
[----:B------:R-:W-:Y:S02]  /*4b1f0*/  IMAD.MOV.U32 R5, RZ, RZ, R19 ;  /* 0x000000ffff057224 */ /* 0x000fe400078e0013 */
[----:B--2---:R-:W-:Y:S02]  /*4b200*/  IMAD.MOV.U32 R3, RZ, RZ, R12 ;  /* 0x000000ffff037224 */ /* 0x004fe400078e000c */
[----:B------:R-:W-:-:S03]  /*4b210*/  IMAD.MOV.U32 R2, RZ, RZ, R13 ;  /* 0x000000ffff027224 */ /* 0x000fc600078e000d */
[C---:B----4-:R-:W-:Y:S08]  /*4b220*/  HMMA.16816.F32 R20, R24.reuse, R4, R20 ;  /* 0x000000041814723c */ /* 0x050ff00000001814 */
[----:B------:R-:W-:Y:S11]  /*4b230*/  HMMA.16816.F32 R4, R24, R12, R8 ;  /* 0x0000000c1804723c */ /* 0x000ff60000001808 */
[----:B------:R-:W-:Y:S04]  /*4b240*/  @!UPT UIADD3 URZ, URZ, URZ, URZ ;  /* 0x0000003f3f3ff290 */ /* 0x000fe8000fffe03f */
[----:B------:R0:W-:Y:S01]  /*4b250*/  STL.64 [R1+0x3a0], R20 ;  /* 0x0003a01401007387 */ /* 0x0001e20000100a00 */
[----:B------:R1:W-:Y:S07]  /*4b260*/  STL.64 [R1+0x3a8], R22 ;  /* 0x0003a81601007387 */ /* 0x0003ee0000100a00 */
[----:B------:R2:W-:Y:S02]  /*4b270*/  STL.64 [R1+0x390], R4 ;  /* 0x0003900401007387 */ /* 0x0005e40000100a00 */
[----:B------:R4:W-:Y:S01]  /*4b280*/  STL.64 [R1+0x398], R6 ;  /* 0x0003980601007387 */ /* 0x0009e20000100a00 */
[----:B0-----:R-:W3:Y:S01]  /*4b290*/  LDL.LU.64 R20, [R1+0x1290] ;  /* 0x0012900001147983 */ /* 0x001ee20000300a00 */
[----:B-1----:R-:W3:Y:S02]  /*4b2a0*/  LDL.LU.64 R22, [R1+0x1298] ;  /* 0x0012980001167983 */ /* 0x002ee40000300a00 */
[----:B------:R-:W3:Y:S02]  /*4b2b0*/  LDL.LU.64 R12, [R1+0x1280] ;  /* 0x00128000010c7983 */ /* 0x000ee40000300a00 */
[----:B------:R-:W3:Y:S01]  /*4b2c0*/  LDL.LU.64 R14, [R1+0x1288] ;  /* 0x00128800010e7983 */ /* 0x000ee20000300a00 */
[----:B--2---:R-:W2:Y:S01]  /*4b2d0*/  LDL.LU.64 R4, [R1+0x1260] ;  /* 0x0012600001047983 */ /* 0x004ea20000300a00 */
[----:B----4-:R-:W4:Y:S02]  /*4b2e0*/  LDL.LU.64 R6, [R1+0x1268] ;  /* 0x0012680001067983 */ /* 0x010f240000300a00 */
[----:B------:R-:W-:-:S02]  /*4b2f0*/  IMAD.MOV.U32 R8, RZ, RZ, R18 ;  /* 0x000000ffff087224 */ /* 0x000fc400078e0012 */
[----:B------:R-:W-:Y:S01]  /*4b300*/  IMAD.MOV.U32 R9, RZ, RZ, R0 ;  /* 0x000000ffff097224 */ /* 0x000fe200078e0000 */
[----:B---3--:R-:W-:Y:S01]  /*4b310*/  HMMA.16816.F32 R20, R24, R16, R20 ;  /* 0x000000101814723c */ /* 0x008fe20000001814 */
[----:B----4-:R-:W-:Y:S01]  /*4b320*/  STL.64 [R1+0x6ae8], R6 ;  /* 0x006ae80601007387 */ /* 0x010fe20000100a00 */
[----:B--2---:R0:W-:Y:S03]  /*4b330*/  STL.64 [R1+0x6ae0], R4 ;  /* 0x006ae00401007387 */ /* 0x0041e60000100a00 */
[----:B0-----:R-:W2:Y:S01]  /*4b340*/  LDL.LU.64 R4, [R1+0x1270] ;  /* 0x0012700001047983 */ /* 0x001ea20000300a00 */
[----:B------:R-:W2:Y:S02]  /*4b350*/  LDL.LU.64 R6, [R1+0x1278] ;  /* 0x0012780001067983 */ /* 0x000ea40000300a00 */
[----:B------:R0:W-:Y:S02]  /*4b360*/  STL.64 [R1+0x6ac0], R8 ;  /* 0x006ac00801007387 */ /* 0x0001e40000100a00 */
[----:B0-----:R-:W3:Y:S01]  /*4b370*/  LDL.LU.64 R8, [R1+0xf0] ;  /* 0x0000f00001087983 */ /* 0x001ee20000300a00 */
[----:B------:R-:W-:Y:S02]  /*4b380*/  STL [R1+0x6a20], R2 ;  /* 0x006a200201007387 */ /* 0x000fe40000100800 */
[----:B------:R-:W-:Y:S10]  /*4b390*/  STL [R1+0x6a1c], R3 ;  /* 0x006a1c0301007387 */ /* 0x000ff40000100800 */
[----:B------:R0:W-:Y:S01]  /*4b3a0*/  STL.64 [R1+0x380], R20 ;  /* 0x0003801401007387 */ /* 0x0001e20000100a00 */
[----:B------:R1:W-:Y:S04]  /*4b3b0*/  STL.64 [R1+0x388], R22 ;  /* 0x0003881601007387 */ /* 0x0003e80000100a00 */
[----:B0-----:R-:W4:Y:S01]  /*4b3c0*/  LDL.LU.64 R20, [R1+0x6b08] ;  /* 0x006b080001147983 */ /* 0x001f220000300a00 */
[----:B-1----:R-:W-:-:S02]  /*4b3d0*/  IMAD.MOV.U32 R23, RZ, RZ, R16 ;  /* 0x000000ffff177224 */ /* 0x002fc400078e0010 */
[----:B------:R-:W-:Y:S02]  /*4b3e0*/  IMAD.MOV.U32 R22, RZ, RZ, R17 ;  /* 0x000000ffff167224 */ /* 0x000fe400078e0011 */
[----:B------:R-:W2:Y:S03]  /*4b3f0*/  LDL.LU.64 R16, [R1+0x6b00] ;  /* 0x006b000001107983 */ /* 0x000ea60000300a00 */
[----:B------:R-:W-:Y:S02]  /*4b400*/  STL [R1+0x6a28], R22 ;  /* 0x006a281601007387 */ /* 0x000fe40000100800 */
[----:B------:R-:W-:Y:S01]  /*4b410*/  STL [R1+0x6a24], R23 ;  /* 0x006a241701007387 */ /* 0x000fe20000100800 */
[C---:B--2---:R-:W-:Y:S01]  /*4b420*/  HMMA.16816.F32 R12, R24.reuse, R16, R12 ;  /* 0x00000010180c723c */ /* 0x044fe2000000180c */
[----:B------:R-:W-:Y:S11]  /*4b430*/  IMAD.MOV.U32 R0, RZ, RZ, R17 ;  /* 0x000000ffff007224 */ /* 0x000ff600078e0011 */
[----:B------:R-:W-:Y:S11]  /*4b440*/  @!UPT UIADD3 URZ, URZ, URZ, URZ ;  /* 0x0000003f3f3ff290 */ /* 0x000ff6000fffe03f */
[----:B------:R0:W-:Y:S01]  /*4b450*/  STL.64 [R1+0x370], R12 ;  /* 0x0003700c01007387 */ /* 0x0001e20000100a00 */
[----:B------:R1:W-:Y:S03]  /*4b460*/  STL.64 [R1+0x378], R14 ;  /* 0x0003780e01007387 */ /* 0x0003e60000100a00 */
[----:B0-----:R-:W2:Y:S01]  /*4b470*/  LDL.LU.64 R12, [R1+0x6af8] ;  /* 0x006af800010c7983 */ /* 0x001ea20000300a00 */
[----:B-1----:R-:W-:Y:S02]  /*4b480*/  IMAD.MOV.U32 R15, RZ, RZ, R16 ;  /* 0x000000ffff0f7224 */ /* 0x002fe400078e0010 */
[----:B------:R-:W2:Y:S03]  /*4b490*/  LDL.LU.64 R16, [R1+0x6af0] ;  /* 0x006af00001107983 */ /* 0x000ea60000300a00 */
[----:B------:R-:W-:Y:S01]  /*4b4a0*/  STL [R1+0x6a2c], R15 ;  /* 0x006a2c0f01007387 */ /* 0x000fe20000100800 */
        /* <DEDUP_REMOVED lines=10> */
[----:B------:R0:W-:Y:S04]  /*4b550*/  STL.64 [R1+0x6ac8], R12 ;  /* 0x006ac80c01007387 */ /* 0x0001e80000100a00 */
[----:B0-----:R-:W3:Y:S01]  /*4b560*/  LDL.LU.64 R12, [R1+0x1250] ;  /* 0x00125000010c7983 */ /* 0x001ee20000300a00 */
[----:B------:R-:W3:Y:S01]  /*4b570*/  LDL.LU.64 R14, [R1+0x1258] ;  /* 0x00125800010e7983 */ /* 0x000ee20000300a00 */
[C---:B--2---:R-:W-:Y:S08]  /*4b580*/  HMMA.16816.F32 R4, R24.reuse, R16, R4 ;  /* 0x000000101804723c */ /* 0x044ff00000001804 */
[----:B---3--:R-:W-:Y:S01]  /*4b590*/  HMMA.16816.F32 R12, R24, R8, R12 ;  /* 0x00000008180c723c */ /* 0x008fe2000000180c */
[----:B------:R-:W-:-:S02]  /*4b5a0*/  IMAD.MOV.U32 R23, RZ, RZ, R16 ;  /* 0x000000ffff177224 */ /* 0x000fc400078e0010 */
[----:B------:R-:W-:Y:S11]  /*4b5b0*/  IMAD.MOV.U32 R2, RZ, RZ, R17 ;  /* 0x000000ffff027224 */ /* 0x000ff600078e0011 */
[----:B------:R-:W-:Y:S01]  /*4b5c0*/  @!UPT UIADD3 URZ, URZ, URZ, URZ ;  /* 0x0000003f3f3ff290 */ /* 0x000fe2000fffe03f */
[----:B------:R0:W-:Y:S01]  /*4b5d0*/  STL.64 [R1+0x350], R4 ;  /* 0x0003500401007387 */ /* 0x0001e20000100a00 */
[----:B------:R1:W-:Y:S02]  /*4b5e0*/  STL.64 [R1+0x358], R6 ;  /* 0x0003580601007387 */ /* 0x0003e40000100a00 */
[----:B------:R-:W2:Y:S02]  /*4b5f0*/  LDL.LU.64 R16, [R1+0x1240] ;  /* 0x0012400001107983 */ /* 0x000ea40000300a00 */
[----:B------:R-:W2:Y:S01]  /*4b600*/  LDL.LU.64 R18, [R1+0x1248] ;  /* 0x0012480001127983 */ /* 0x000ea20000300a00 */
[----:B0-----:R-:W4:Y:S01]  /*4b610*/  LDL.LU.64 R4, [R1+0x10f0] ;  /* 0x0010f00001047983 */ /* 0x001f220000300a00 */
[----:B-1----:R-:W4:Y:S02]  /*4b620*/  LDL.LU.64 R6, [R1+0x10f8] ;  /* 0x0010f80001067983 */ /* 0x002f240000300a00 */
[----:B------:R-:W-:Y:S02]  /*4b630*/  STL.64 [R1+0x340], R12 ;  /* 0x0003400c01007387 */ /* 0x000fe40000100a00 */
[----:B------:R0:W-:Y:S02]  /*4b640*/  STL.64 [R1+0x348], R14 ;  /* 0x0003480e01007387 */ /* 0x0001e40000100a00 */
[----:B0-----:R-:W3:Y:S01]  /*4b650*/  LDL.LU R14, [R1+0x6ad0] ;  /* 0x006ad000010e7983 */ /* 0x001ee20000300800 */
[----:B------:R-:W2:Y:S02]  /*4b660*/  LDL.LU.64 R12, [R1+0x6ac8] ;  /* 0x006ac800010c7983 */ /* 0x000ea40000300a00 */
[----:B------:R-:W-:-:S02]  /*4b670*/  IMAD.MOV.U32 R15, RZ, RZ, R8 ;  /* 0x000000ffff0f7224 */ /* 0x000fc400078e0008 */
[----:B------:R-:W-:Y:S02]  /*4b680*/  IMAD.MOV.U32 R22, RZ, RZ, R9 ;  /* 0x000000ffff167224 */ /* 0x000fe400078e0009 */
[----:B------:R-:W4:Y:S04]  /*4b690*/  LDL.LU.64 R8, [R1+0x6ac0] ;  /* 0x006ac00001087983 */ /* 0x000f280000300a00 */
[----:B---3--:R-:W-:Y:S01]  /*4b6a0*/  STL.64 [R1+0x6a68], R14 ;  /* 0x006a680e01007387 */ /* 0x008fe20000100a00 */
[----:B--2---:R0:W-:Y:S03]  /*4b6b0*/  STL.64 [R1+0x6a60], R12 ;  /* 0x006a600c01007387 */ /* 0x0041e60000100a00 */
[----:B0-----:R-:W2:Y:S01]  /*4b6c0*/  LDL.LU R12, [R1] ;  /* 0x00000000010c7983 */ /* 0x001ea20000300800 */
[----:B------:R-:W2:Y:S01]  /*4b6d0*/  LDL.LU R13, [R1+0x4] ;  /* 0x00000400010d7983 */ /* 0x000ea20000300800 */
[C---:B----4-:R-:W-:Y:S02]  /*4b6e0*/  HMMA.16816.F32 R8, R24.reuse, R8, R16 ;  /* 0x000000081808723c */ /* 0x050fe40000001810 */
[----:B--2---:R0:W-:Y:S04]  /*4b6f0*/  STL.64 [R1+0x6a80], R12 ;  /* 0x006a800c01007387 */ /* 0x0041e80000100a00 */
[----:B0-----:R-:W2:Y:S01]  /*4b700*/  LDL.LU R12, [R1+0x10] ;  /* 0x00001000010c7983 */ /* 0x001ea20000300800 */
[----:B------:R-:W2:Y:S01]  /*4b710*/  LDL.LU R13, [R1+0x14] ;  /* 0x00001400010d7983 */ /* 0x000ea20000300800 */
[----:B------:R-:W-:Y:S02]  /*4b720*/  HMMA.16816.F32 R4, R24, R20, R4 ;  /* 0x000000141804723c */ /* 0x000fe40000001804 */
[----:B--2---:R0:W-:Y:S04]  /*4b730*/  STL.64 [R1+0x6a98], R12 ;  /* 0x006a980c01007387 */ /* 0x0041e80000100a00 */
[----:B0-----:R-:W2:Y:S01]  /*4b740*/  LDL.LU R12, [R1+0x20] ;  /* 0x00002000010c7983 */ /* 0x001ea20000300800 */
[----:B------:R-:W2:Y:S02]  /*4b750*/  LDL.LU R13, [R1+0x24] ;  /* 0x00002400010d7983 */ /* 0x000ea40000300800 */
[----:B------:R-:W2:Y:S02]  /*4b760*/  LDL.LU.64 R18, [R1+0x6ab8] ;  /* 0x006ab80001127983 */ /* 0x000ea40000300a00 */
[----:B------:R-:W2:Y:S04]  /*4b770*/  LDL.LU.64 R16, [R1+0x6ab0] ;  /* 0x006ab00001107983 */ /* 0x000ea80000300a00 */
[----:B------:R0:W-:Y:S01]  /*4b780*/  STL.64 [R1+0x330], R8 ;  /* 0x0003300801007387 */ /* 0x0001e20000100a00 */
[----:B------:R1:W-:Y:S03]  /*4b790*/  STL.64 [R1+0x338], R10 ;  /* 0x0003380a01007387 */ /* 0x0003e60000100a00 */
[----:B0-----:R-:W3:Y:S01]  /*4b7a0*/  LDL.LU.64 R8, [R1+0x1920] ;  /* 0x0019200001087983 */ /* 0x001ee20000300a00 */
[----:B-1----:R-:W4:Y:S03]  /*4b7b0*/  LDL.LU.64 R10, [R1+0x1928] ;  /* 0x00192800010a7983 */ /* 0x002f260000300a00 */
[----:B------:R-:W-:Y:S02]  /*4b7c0*/  STL.64 [R1+0xb0], R4 ;  /* 0x0000b00401007387 */ /* 0x000fe40000100a00 */
[----:B------:R-:W-:Y:S01]  /*4b7d0*/  STL.64 [R1+0xb8], R6 ;  /* 0x0000b80601007387 */ /* 0x000fe20000100a00 */
[----:B----4-:R-:W-:Y:S01]  /*4b7e0*/  STL.64 [R1+0x6a78], R10 ;  /* 0x006a780a01007387 */ /* 0x010fe20000100a00 */
[----:B---3--:R0:W-:Y:S03]  /*4b7f0*/  STL.64 [R1+0x6a70], R8 ;  /* 0x006a700801007387 */ /* 0x0081e60000100a00 */
[----:B0-----:R-:W3:Y:S01]  /*4b800*/  LDL.LU.64 R8, [R1+0x1940] ;  /* 0x0019400001087983 */ /* 0x001ee20000300a00 */
[----:B------:R-:W4:Y:S03]  /*4b810*/  LDL.LU.64 R10, [R1+0x1948] ;  /* 0x00194800010a7983 */ /* 0x000f260000300a00 */
        /* <DEDUP_REMOVED lines=9> */
[----:B------:R-:W3:Y:S01]  /*4b8b0*/  LDL.LU.64 R6, [R1+0x10e8] ;  /* 0x0010e80001067983 */ /* 0x000ee20000300a00 */
[----:B------:R-:W4:Y:S01]  /*4b8c0*/  LDL.LU R24, [R1+0x30] ;  /* 0x0000300001187983 */ /* 0x000f220000300800 */
[----:B------:R-:W-:Y:S01]  /*4b8d0*/  IMAD.MOV.U32 R25, RZ, RZ, R28 ;  /* 0x000000ffff197224 */ /* 0x000fe200078e001c */
[----:B--2---:R-:W-:Y:S04]  /*4b8e0*/  HMMA.16816.F32 R12, R16, R12, R8 ;  /* 0x0000000c100c723c */ /* 0x004fe80000001808 */
[----:B----4-:R0:W-:Y:S04]  /*4b8f0*/  STL.64 [R1+0x6a38], R24 ;  /* 0x006a381801007387 */ /* 0x0101e80000100a00 */
[----:B0-----:R-:W2:Y:S01]  /*4b900*/  LDL.LU.64 R24, [R1+0x10d0] ;  /* 0x0010d00001187983 */ /* 0x001ea20000300a00 */
[----:B------:R-:W2:Y:S02]  /*4b910*/  LDL.LU.64 R26, [R1+0x10d8] ;  /* 0x0010d800011a7983 */ /* 0x000ea40000300a00 */
[----:B------:R0:W-:Y:S02]  /*4b920*/  STL.64 [R1+0x6970], R20 ;  /* 0x0069701401007387 */ /* 0x0001e40000100a00 */
[----:B------:R1:W-:Y:S01]  /*4b930*/  STL.64 [R1+0x6a30], R22 ;  /* 0x006a301601007387 */ /* 0x0003e20000100a00 */
[----:B0-----:R-:W4:Y:S01]  /*4b940*/  LDL.LU.64 R20, [R1+0x1080] ;  /* 0x0010800001147983 */ /* 0x001f220000300a00 */
[----:B-1----:R-:W4:Y:S02]  /*4b950*/  LDL.LU.64 R22, [R1+0x1088] ;  /* 0x0010880001167983 */ /* 0x002f240000300a00 */
[----:B------:R-:W2:Y:S02]  /*4b960*/  LDL.LU.64 R10, [R1+0x6aa8] ;  /* 0x006aa800010a7983 */ /* 0x000ea40000300a00 */
[----:B------:R-:W2:Y:S04]  /*4b970*/  LDL.LU.64 R8, [R1+0x6aa0] ;  /* 0x006aa00001087983 */ /* 0x000ea80000300a00 */
[----:B------:R0:W-:Y:S01]  /*4b980*/  STL.64 [R1+0xa0], R12 ;  /* 0x0000a00c01007387 */ /* 0x0001e20000100a00 */
[----:B------:R2:W-:Y:S03]  /*4b990*/  STL [R1+0xa8], R14 ;  /* 0x0000a80e01007387 */ /* 0x0005e60000100800 */
[----:B0-----:R-:W2:Y:S01]  /*4b9a0*/  LDL.LU.64 R12, [R1+0x6a98] ;  /* 0x006a9800010c7983 */ /* 0x001ea20000300a00 */
[----:B------:R-:W-:-:S05]  /*4b9b0*/  IMAD.MOV.U32 R28, RZ, RZ, R15 ;  /* 0x000000ffff1c7224 */ /* 0x000fca00078e000f */
[----:B------:R-:W-:Y:S01]  /*4b9c0*/  STL [R1+0x5820], R28 ;  /* 0x0058201c01007387 */ /* 0x000fe20000100800 */
        /* <DEDUP_REMOVED lines=12> */
[----:B------:R0:W-:Y:S02]  /*4ba90*/  STL [R1+0x88], R14 ;  /* 0x0000880e01007387 */ /* 0x0001e40000100800 */
[----:B------:R-:W-:Y:S02]  /*4baa0*/  IMAD.MOV.U32 R28, RZ, RZ, R15 ;  /* 0x000000ffff1c7224 */ /* 0x000fe400078e000f */
[----:B0-----:R-:W2:Y:S01]  /*4bab0*/  LDL.LU.64 R14, [R1+0x6a68] ;  /* 0x006a6800010e7983 */ /* 0x001ea20000300a00 */
        /* <DEDUP_REMOVED lines=15> */
[----:B------:R-:W3:Y:S02]  /*4bbb0*/  LDL.LU.64 R4, [R1+0x6a40] ;  /* 0x006a400001047983 */ /* 0x000ee40000300a00 */
[----:B--2---:R-:W-:Y:S02]  /*4bbc0*/  STL.64 [R1+0x6908], R10 ;  /* 0x0069080a01007387 */ /* 0x004fe40000100a00 */
[----:B------:R-:W2:Y:S01]  /*4bbd0*/  LDL.LU R8, [R1+0x150] ;  /* 0x0001500001087983 */ /* 0x000ea20000300800 */
[----:B------:R-:W2:Y:S01]  /*4bbe0*/  LDL.LU R9, [R1+0x154] ;  /* 0x0001540001097983 */ /* 0x000ea20000300800 */
[C---:B---3--:R-:W-:Y:S11]  /*4bbf0*/  HMMA.16816.F32 R24, R16.reuse, R4, R24 ;  /* 0x000000041018723c */ /* 0x048ff60000001818 */
[----:B------:R-:W-:Y:S11]  /*4bc00*/  @!UPT UIADD3 URZ, URZ, URZ, URZ ;  /* 0x0000003f3f3ff290 */ /* 0x000ff6000fffe03f */
[----:B------:R-:W-:Y:S01]  /*4bc10*/  @!UPT UIADD3 URZ, URZ, URZ, URZ ;  /* 0x0000003f3f3ff290 */ /* 0x000fe2000fffe03f */
[----:B------:R0:W-:Y:S01]  /*4bc20*/  STL.64 [R1+0x50], R24 ;  /* 0x0000501801007387 */ /* 0x0001e20000100a00 */
[----:B------:R-:W-:Y:S03]  /*4bc30*/  STL.64 [R1+0x58], R26 ;  /* 0x0000581a01007387 */ /* 0x000fe60000100a00 */
[----:B0-----:R-:W4:Y:S01]  /*4bc40*/  LDL.LU.64 R24, [R1+0x6a38] ;  /* 0x006a380001187983 */ /* 0x001f220000300a00 */
[----:B------:R0:W-:Y:S02]  /*4bc50*/  STL.64 [R1+0x6900], R6 ;  /* 0x0069000601007387 */ /* 0x0001e40000100a00 */
[----:B------:R-:W2:Y:S01]  /*4bc60*/  LDL.LU.64 R4, [R1+0x1090] ;  /* 0x0010900001047983 */ /* 0x000ea20000300a00 */
[----:B0-----:R-:W2:Y:S01]  /*4bc70*/  LDL.LU.64 R6, [R1+0x1098] ;  /* 0x0010980001067983 */ /* 0x001ea20000300a00 */
[C---:B----4-:R-:W-:Y:S03]  /*4bc80*/  HMMA.16816.F32 R24, R16.reuse, R24, R20 ;  /* 0x000000181018723c */ /* 0x050fe60000001814 */
[----:B------:R-:W3:Y:S11]  /*4bc90*/  LDL.LU.64 R22, [R1+0x6a30] ;  /* 0x006a300001167983 */ /* 0x000ef60000300a00 */
[----:B------:R-:W-:Y:S09]  /*4bca0*/  @!UPT UIADD3 URZ, URZ, URZ, URZ ;  /* 0x0000003f3f3ff290 */ /* 0x000ff2000fffe03f */
[----:B------:R-:W-:Y:S01]  /*4bcb0*/  STL.64 [R1+0x1080], R24 ;  /* 0x0010801801007387 */ /* 0x000fe20000100a00 */
[----:B------:R-:W-:Y:S02]  /*4bcc0*/  STL.64 [R1+0x1088], R26 ;  /* 0x0010881a01007387 */ /* 0x000fe40000100a00 */
[----:B------:R-:W0:Y:S02]  /*4bcd0*/  LDSM.16.MT88.4 R24, [R29+0x2080] ;  /* 0x002080001d18783b */ /* 0x000e240000004200 */
[----:B0-----:R-:W-:Y:S02]  /*4bce0*/  STL.64 [R1+0x6840], R26 ;  /* 0x0068401a01007387 */ /* 0x001fe40000100a00 */
[----:B------:R0:W-:Y:S02]  /*4bcf0*/  STL.64 [R1+0x6838], R24 ;  /* 0x0068381801007387 */ /* 0x0001e40000100a00 */
[----:B0-----:R-:W4:Y:S01]  /*4bd00*/  LDL.LU.64 R24, [R1+0xe0] ;  /* 0x0000e00001187983 */ /* 0x001f220000300a00 */
[----:B------:R-:W3:Y:S01]  /*4bd10*/  LDL.64 R26, [R1+0xe8] ;  /* 0x0000e800011a7983 */ /* 0x000ee20000100a00 */
[----:B--2---:R-:W-:Y:S11]  /*4bd20*/  HMMA.16816.F32 R4, R16, R8, R4 ;  /* 0x000000081004723c */ /* 0x004ff60000001804 */
[----:B------:R-:W-:Y:S11]  /*4bd30*/  @!UPT UIADD3 URZ, URZ, URZ, URZ ;  /* 0x0000003f3f3ff290 */ /* 0x000ff6000fffe03f */
[----:B------:R-:W-:Y:S02]  /*4bd40*/  @!UPT UIADD3 URZ, URZ, URZ, URZ ;  /* 0x0000003f3f3ff290 */ /* 0x000fe4000fffe03f */
[----:B------:R-:W-:Y:S02]  /*4bd50*/  IMAD.MOV.U32 R13, RZ, RZ, R6 ;  /* 0x000000ffff0d7224 */ /* 0x000fe400078e0006 */
[----:B------:R-:W-:Y:S01]  /*4bd60*/  IMAD.MOV.U32 R12, RZ, RZ, R7 ;  /* 0x000000ffff0c7224 */ /* 0x000fe200078e0007 */
[----:B---3--:R-:W-:Y:S01]  /*4bd70*/  STL.64 [R1+0x6980], R26 ;  /* 0x0069801a01007387 */ /* 0x008fe20000100a00 */
[----:B----4-:R-:W-:Y:S02]  /*4bd80*/  STL.64 [R1+0x6978], R24 ;  /* 0x0069781801007387 */ /* 0x010fe40000100a00 */
[----:B------:R-:W-:Y:S02]  /*4bd90*/  STL.64 [R1+0x1090], R4 ;  /* 0x0010900401007387 */ /* 0x000fe40000100a00 */
[----:B------:R-:W2:Y:S01]  /*4bda0*/  LDL R6, [R1+0x8] ;  /* 0x0000080001067983 */ /* 0x000ea20000100800 */
[----:B------:R-:W2:Y:S04]  /*4bdb0*/  LDL R7, [R1+0xc] ;  /* 0x00000c0001077983 */ /* 0x000ea80000100800 */
[----:B--2---:R0:W-:Y:S04]  /*4bdc0*/  STL.64 [R1+0x6910], R6 ;  /* 0x0069100601007387 */ /* 0x0041e80000100a00 */
[----:B0-----:R-:W2:Y:S04]  /*4bdd0*/  LDL R6, [R1+0x18] ;  /* 0x0000180001067983 */ /* 0x001ea80000100800 */
[----:B------:R-:W2:Y:S01]  /*4bde0*/  LDL R7, [R1+0x1c] ;  /* 0x00001c0001077983 */ /* 0x000ea20000100800 */
[----:B------:R-:W-:-:S02]  /*4bdf0*/  IMAD.MOV.U32 R24, RZ, RZ, R15 ;  /* 0x000000ffff187224 */ /* 0x000fc400078e000f */
[----:B------:R-:W-:Y:S02]  /*4be00*/  IMAD.MOV.U32 R25, RZ, RZ, R22 ;  /* 0x000000ffff197224 */ /* 0x000fe400078e0016 */
[----:B------:R-:W3:Y:S01]  /*4be10*/  LDL.LU R15, [R1+0x6a2c] ;  /* 0x006a2c00010f7983 */ /* 0x000ee20000300800 */
[----:B------:R-:W4:Y:S02]  /*4be20*/  LDL.LU R22, [R1+0x6a28] ;  /* 0x006a280001167983 */ /* 0x000f240000300800 */
[----:B------:R-:W-:Y:S02]  /*4be30*/  STL.64 [R1+0x6998], R24 ;  /* 0x0069981801007387 */ /* 0x000fe40000100a00 */
[----:B--2---:R0:W-:Y:S04]  /*4be40*/  STL.64 [R1+0x6930], R6 ;  /* 0x0069300601007387 */ /* 0x0041e80000100a00 */
[----:B0-----:R-:W2:Y:S01]  /*4be50*/  LDL.64 R6, [R1+0x28] ;  /* 0x0000280001067983 */ /* 0x001ea20000100a00 */
[----:B------:R-:W-:-:S02]  /*4be60*/  IMAD.MOV.U32 R24, RZ, RZ, R23 ;  /* 0x000000ffff187224 */ /* 0x000fc400078e0017 */
[----:B------:R-:W-:Y:S01]  /*4be70*/  IMAD.MOV.U32 R25, RZ, RZ, R2 ;  /* 0x000000ffff197224 */ /* 0x000fe200078e0002 */
[----:B--2---:R-:W-:Y:S01]  /*4be80*/  STL.64 [R1+0x6968], R6 ;  /* 0x0069680601007387 */ /* 0x004fe20000100a00 */
[----:B------:R-:W2:Y:S02]  /*4be90*/  LDL.LU R8, [R1+0x8a0] ;  /* 0x0008a00001087983 */ /* 0x000ea40000300800 */
[----:B------:R-:W2:Y:S02]  /*4bea0*/  LDL.LU R9, [R1+0x8a4] ;  /* 0x0008a40001097983 */ /* 0x000ea40000300800 */
[----:B------:R-:W2:Y:S01]  /*4beb0*/  LDL.LU R10, [R1+0x8a8] ;  /* 0x0008a800010a7983 */ /* 0x000ea20000300800 */
[----:B------:R-:W2:Y:S01]  /*4bec0*/  LDL.LU R11, [R1+0x8ac] ;  /* 0x0008ac00010b7983 */ /* 0x000ea20000300800 */
[----:B------:R-:W4:Y:S02]  /*4bed0*/  LDL.LU R23, [R1+0x6a24] ;  /* 0x006a240001177983 */ /* 0x000f240000300800 */
[----:B------:R-:W4:Y:S02]  /*4bee0*/  LDL.LU R2, [R1+0x6a20] ;  /* 0x006a200001027983 */ /* 0x000f240000300800 */
[----:B------:R0:W-:Y:S02]  /*4bef0*/  STL.64 [R1+0x69b0], R24 ;  /* 0x0069b01801007387 */ /* 0x0001e40000100a00 */
[----:B0-----:R-:W-:-:S02]  /*4bf00*/  IMAD.MOV.U32 R24, RZ, RZ, R3 ;  /* 0x000000ffff187224 */ /* 0x001fc400078e0003 */
[----:B------:R-:W-:Y:S01]  /*4bf10*/  IMAD.MOV.U32 R25, RZ, RZ, R14 ;  /* 0x000000ffff197224 */ /* 0x000fe200078e000e */
[----:B------:R-:W4:Y:S01]  /*4bf20*/  LDL.LU R3, [R1+0x6a1c] ;  /* 0x006a1c0001037983 */ /* 0x000f220000300800 */
[----:B------:R-:W4:Y:S03]  /*4bf30*/  LDL.LU R14, [R1+0x6a18] ;  /* 0x006a1800010e7983 */ /* 0x000f260000300800 */
[----:B------:R3:W-:Y:S02]  /*4bf40*/  STL.64 [R1+0x69c8], R24 ;  /* 0x0069c81801007387 */ /* 0x0007e40000100a00 */
[----:B---3--:R-:W-:Y:S02]  /*4bf50*/  IMAD.MOV.U32 R24, RZ, RZ, R15 ;  /* 0x000000ffff187224 */ /* 0x008fe400078e000f */
[----:B------:R-:W-:Y:S01]  /*4bf60*/  IMAD.MOV.U32 R25, RZ, RZ, R0 ;  /* 0x000000ffff197224 */ /* 0x000fe200078e0000 */
[----:B--2---:R-:W-:Y:S01]  /*4bf70*/  STL.64 [R1+0x6920], R10 ;  /* 0x0069200a01007387 */ /* 0x004fe20000100a00 */
[----:B------:R0:W-:Y:S03]  /*4bf80*/  STL.64 [R1+0x6918], R8 ;  /* 0x0069180801007387 */ /* 0x0001e60000100a00 */
[----:B0-----:R-:W2:Y:S01]  /*4bf90*/  LDL.LU R8, [R1+0x8b0] ;  /* 0x0008b00001087983 */ /* 0x001ea20000300800 */
[----:B------:R-:W2:Y:S02]  /*4bfa0*/  LDL.LU R9, [R1+0x8b4] ;  /* 0x0008b40001097983 */ /* 0x000ea40000300800 */
[----:B------:R-:W3:Y:S02]  /*4bfb0*/  LDL.LU R10, [R1+0x8b8] ;  /* 0x0008b800010a7983 */ /* 0x000ee40000300800 */
[----:B------:R-:W3:Y:S01]  /*4bfc0*/  LDL.LU R11, [R1+0x8bc] ;  /* 0x0008bc00010b7983 */ /* 0x000ee20000300800 */
[----:B------:R-:W2:Y:S01]  /*4bfd0*/  LDL.LU R15, [R1+0x6a14] ;  /* 0x006a1400010f7983 */ /* 0x000ea20000300800 */
[----:B------:R-:W2:Y:S02]  /*4bfe0*/  LDL.LU R0, [R1+0x6a10] ;  /* 0x006a100001007983 */ /* 0x000ea40000300800 */
[----:B------:R4:W-:Y:S02]  /*4bff0*/  STL.64 [R1+0x69e0], R24 ;  /* 0x0069e01801007387 */ /* 0x0009e40000100a00 */
[----:B----4-:R-:W-:-:S02]  /*4c000*/  IMAD.MOV.U32 R24, RZ, RZ, R23 ;  /* 0x000000ffff187224 */ /* 0x010fc400078e0017 */
[----:B------:R-:W-:-:S05]  /*4c010*/  IMAD.MOV.U32 R25, RZ, RZ, R22 ;  /* 0x000000ffff197224 */ /* 0x000fca00078e0016 */
[----:B------:R-:W-:Y:S01]  /*4c020*/  STL.64 [R1+0x69f8], R24 ;  /* 0x0069f81801007387 */ /* 0x000fe20000100a00 */
[----:B------:R-:W4:Y:S02]  /*4c030*/  LDL.LU.64 R20, [R1+0x230] ;  /* 0x0002300001147983 */ /* 0x000f240000300a00 */
[----:B------:R-:W2:Y:S02]  /*4c040*/  LDL.LU.64 R22, [R1+0x238] ;  /* 0x0002380001167983 */ /* 0x000ea40000300a00 */
        /* <DEDUP_REMOVED lines=27> */
[----:B------:R-:W4:Y:S01]  /*4c200*/  LDL.LU.64 R6, [R1+0x48] ;  /* 0x0000480001067983 */ /* 0x000f220000300a00 */
[----:B---3--:R-:W-:Y:S01]  /*4c210*/  STL.64 [R1+0x6940], R10 ;  /* 0x0069400a01007387 */ /* 0x008fe20000100a00 */
[----:B------:R0:W-:Y:S03]  /*4c220*/  STL.64 [R1+0x6938], R8 ;  /* 0x0069380801007387 */ /* 0x0001e60000100a00 */
[----:B0-----:R-:W3:Y:S01]  /*4c230*/  LDL.LU R8, [R1+0x8c0] ;  /* 0x0008c00001087983 */ /* 0x001ee20000300800 */
[----:B------:R-:W3:Y:S02]  /*4c240*/  LDL.LU R9, [R1+0x8c4] ;  /* 0x0008c40001097983 */ /* 0x000ee40000300800 */
[----:B------:R-:W3:Y:S02]  /*4c250*/  LDL.LU R10, [R1+0x8c8] ;  /* 0x0008c800010a7983 */ /* 0x000ee40000300800 */
[----:B------:R-:W3:Y:S01]  /*4c260*/  LDL.LU R11, [R1+0x8cc] ;  /* 0x0008cc00010b7983 */ /* 0x000ee20000300800 */
        /* <DEDUP_REMOVED lines=9> */
[----:B--2---:R-:W-:Y:S02]  /*4c300*/  HMMA.16816.F32 R24, R16, R24, R20 ;  /* 0x000000181018723c */ /* 0x004fe40000001814 */
[----:B------:R-:W2:Y:S01]  /*4c310*/  LDL.LU.64 R22, [R1+0x69f0] ;  /* 0x0069f00001167983 */ /* 0x000ea20000300a00 */
[----:B------:R-:W2:Y:S11]  /*4c320*/  LDL.LU.64 R20, [R1+0x69e8] ;  /* 0x0069e80001147983 */ /* 0x000eb60000300a00 */
[----:B------:R-:W-:Y:S09]  /*4c330*/  @!UPT UIADD3 URZ, URZ, URZ, URZ ;  /* 0x0000003f3f3ff290 */ /* 0x000ff2000fffe03f */
[----:B------:R0:W-:Y:S04]  /*4c340*/  STL.64 [R1+0x1120], R24 ;  /* 0x0011201801007387 */ /* 0x0001e80000100a00 */
[----:B0-----:R-:W2:Y:S01]  /*4c350*/  LDL.LU.64 R24, [R1+0x69e0] ;  /* 0x0069e00001187983 */ /* 0x001ea20000300a00 */
[----:B------:R-:W-:Y:S02]  /*4c360*/  IMAD.MOV.U32 R12, RZ, RZ, R26 ;  /* 0x000000ffff0c7224 */ /* 0x000fe400078e001a */
[----:B------:R-:W-:-:S03]  /*4c370*/  IMAD.MOV.U32 R13, RZ, RZ, R27 ;  /* 0x000000ffff0d7224 */ /* 0x000fc600078e001b */
[----:B------:R-:W-:Y:S02]  /*4c380*/  STL [R1+0x5758], R12 ;  /* 0x0057580c01007387 */ /* 0x000fe40000100800 */
[----:B------:R-:W-:Y:S01]  /*4c390*/  STL [R1+0x5754], R13 ;  /* 0x0057540d01007387 */ /* 0x000fe20000100800 */
        /* <DEDUP_REMOVED lines=32> */
[----:B------:R0:W-:Y:S01]  /*4c5a0*/  STL.64 [R1+0x13b0], R20 ;  /* 0x0013b01401007387 */ /* 0x0001e20000100a00 */
[----:B------:R1:W-:Y:S03]  /*4c5b0*/  STL.64 [R1+0x13b8], R22 ;  /* 0x0013b81601007387 */ /* 0x0003e60000100a00 */
[----:B0-----:R-:W4:Y:S02]  /*4c5c0*/  LDL.LU.64 R20, [R1+0x6970] ;  /* 0x0069700001147983 */ /* 0x001f240000300a00 */
[----:B----4-:R-:W-:Y:S02]  /*4c5d0*/  HMMA.16816.F32 R16, R16, R20, R4 ;  /* 0x000000141010723c */ /* 0x010fe40000001804 */
[----:B------:R-:W3:Y:S01]  /*4c5e0*/  LDL.LU.64 R6, [R1+0x6968] ;  /* 0x0069680001067983 */ /* 0x000ee20000300a00 */
[----:B-1----:R-:W3:Y:S02]  /*4c5f0*/  LDL.LU.64 R22, [R1+0x6960] ;  /* 0x0069600001167983 */ /* 0x002ee40000300a00 */
[----:B------:R-:W3:Y:S11]  /*4c600*/  LDL.LU.64 R20, [R1+0x6958] ;  /* 0x0069580001147983 */ /* 0x000ef60000300a00 */
[----:B------:R-:W-:Y:S07]  /*4c610*/  @!UPT UIADD3 URZ, URZ, URZ, URZ ;  /* 0x0000003f3f3ff290 */ /* 0x000fee000fffe03f */
[----:B------:R0:W-:Y:S01]  /*4c620*/  STL.64 [R1+0x1110], R16 ;  /* 0x0011101001007387 */ /* 0x0001e20000100a00 */
[----:B------:R1:W-:Y:S03]  /*4c630*/  STL.64 [R1+0x1118], R18 ;  /* 0x0011181201007387 */ /* 0x0003e60000100a00 */
[----:B0-----:R-:W2:Y:S01]  /*4c640*/  LDL.LU R16, [R1+0x870] ;  /* 0x0008700001107983 */ /* 0x001ea20000300800 */
[----:B------:R-:W-:Y:S02]  /*4c650*/  IMAD.MOV.U32 R17, RZ, RZ, R0 ;  /* 0x000000ffff117224 */ /* 0x000fe400078e0000 */
[----:B------:R-:W4:Y:S02]  /*4c660*/  LDL.LU R0, [R1+0x6950] ;  /* 0x0069500001007983 */ /* 0x000f240000300800 */
[----:B-1----:R-:W-:Y:S02]  /*4c670*/  IMAD.MOV.U32 R18, RZ, RZ, R15 ;  /* 0x000000ffff127224 */ /* 0x002fe400078e000f */
[----:B------:R-:W-:Y:S01]  /*4c680*/  IMAD.MOV.U32 R19, RZ, RZ, R14 ;  /* 0x000000ffff137224 */ /* 0x000fe200078e000e */
[----:B------:R-:W2:Y:S01]  /*4c690*/  LDL.LU R15, [R1+0x694c] ;  /* 0x00694c00010f7983 */ /* 0x000ea20000300800 */
[----:B------:R-:W2:Y:S01]  /*4c6a0*/  LDL.LU R14, [R1+0x6948] ;  /* 0x00694800010e7983 */ /* 0x000ea20000300800 */
[----:B---3--:R-:W-:Y:S01]  /*4c6b0*/  HMMA.16816.F32 R8, R20, R6, R8 ;  /* 0x000000061408723c */ /* 0x008fe20000001808 */
[----:B------:R-:W-:-:S02]  /*4c6c0*/  IMAD.MOV.U32 R25, RZ, RZ, R6 ;  /* 0x000000ffff197224 */ /* 0x000fc400078e0006 */
[----:B------:R-:W-:Y:S11]  /*4c6d0*/  IMAD.MOV.U32 R24, RZ, RZ, R7 ;  /* 0x000000ffff187224 */ /* 0x000ff600078e0007 */
[----:B------:R-:W-:Y:S09]  /*4c6e0*/  @!UPT UIADD3 URZ, URZ, URZ, URZ ;  /* 0x0000003f3f3ff290 */ /* 0x000ff2000fffe03f */
[----:B------:R-:W-:Y:S01]  /*4c6f0*/  STL.64 [R1+0x1100], R8 ;  /* 0x0011000801007387 */ /* 0x000fe20000100a00 */
[----:B------:R0:W-:Y:S03]  /*4c700*/  STL.64 [R1+0x1108], R10 ;  /* 0x0011080a01007387 */ /* 0x0001e60000100a00 */
[----:B0-----:R-:W3:Y:S01]  /*4c710*/  LDL.LU.64 R10, [R1+0x6940] ;  /* 0x00694000010a7983 */ /* 0x001ee20000300a00 */
[----:B------:R-:W3:Y:S02]  /*4c720*/  LDL.LU.64 R8, [R1+0x6938] ;  /* 0x0069380001087983 */ /* 0x000ee40000300a00 */
[----:B------:R-:W3:Y:S02]  /*4c730*/  LDL.LU.64 R6, [R1+0x6930] ;  /* 0x0069300001067983 */ /* 0x000ee40000300a00 */
[----:B------:R2:W-:Y:S01]  /*4c740*/  STL.64 [R1+0x6860], R26 ;  /* 0x0068601a01007387 */ /* 0x0005e20000100a00 */
[----:B------:R0:W-:Y:S01]  /*4c750*/  STL.64 [R1+0x6858], R24 ;  /* 0x0068581801007387 */ /* 0x0001e20000100a00 */
[----:B--2---:R-:W-:-:S03]  /*4c760*/  IMAD.MOV.U32 R26, RZ, RZ, R15 ;  /* 0x000000ffff1a7224 */ /* 0x004fc600078e000f */
[----:B0-----:R-:W2:Y:S01]  /*4c770*/  LDL.LU R24, [R1+0x890] ;  /* 0x0008900001187983 */ /* 0x001ea20000300800 */
[----:B------:R-:W-:Y:S02]  /*4c780*/  IMAD.MOV.U32 R25, RZ, RZ, R14 ;  /* 0x000000ffff197224 */ /* 0x000fe400078e000e */
[----:B------:R-:W2:Y:S02]  /*4c790*/  LDL.LU R14, [R1+0x692c] ;  /* 0x00692c00010e7983 */ /* 0x000ea40000300800 */
[----:B------:R-:W2:Y:S02]  /*4c7a0*/  LDL.LU R15, [R1+0x6928] ;  /* 0x00692800010f7983 */ /* 0x000ea40000300800 */
[----:B----4-:R-:W-:Y:S01]  /*4c7b0*/  IMAD.MOV.U32 R27, RZ, RZ, R0 ;  /* 0x000000ffff1b7224 */ /* 0x010fe200078e0000 */
[C---:B---3--:R-:W-:Y:S01]  /*4c7c0*/  HMMA.16816.F32 R4, R20.reuse, R6, R8 ;  /* 0x000000061404723c */ /* 0x048fe20000001808 */
[----:B------:R-:W3:Y:S01]  /*4c7d0*/  LDL.LU.64 R10, [R1+0x6920] ;  /* 0x00692000010a7983 */ /* 0x000ee20000300a00 */
[----:B------:R-:W3:Y:S11]  /*4c7e0*/  LDL.LU.64 R8, [R1+0x6918] ;  /* 0x0069180001087983 */ /* 0x000ef60000300a00 */
[----:B------:R-:W-:Y:S10]  /*4c7f0*/  @!UPT UIADD3 URZ, URZ, URZ, URZ ;  /* 0x0000003f3f3ff290 */ /* 0x000ff4000fffe03f */
[----:B------:R-:W-:Y:S01]  /*4c800*/  STL.64 [R1+0x10f0], R4 ;  /* 0x0010f00401007387 */ /* 0x000fe20000100a00 */
[----:B------:R0:W-:Y:S02]  /*4c810*/  STL [R1+0x10f8], R6 ;  /* 0x0010f80601007387 */ /* 0x0001e40000100800 */
[----:B------:R-:W-:Y:S02]  /*4c820*/  IMAD.MOV.U32 R0, RZ, RZ, R7 ;  /* 0x000000ffff007224 */ /* 0x000fe400078e0007 */
[----:B0-----:R-:W3:Y:S01]  /*4c830*/  LDL.LU.64 R6, [R1+0x6910] ;  /* 0x0069100001067983 */ /* 0x001ee20000300a00 */
[C---:B--2---:R-:W-:Y:S02]  /*4c840*/  HMMA.16816.F32 R24, R20.reuse, R14, R24 ;  /* 0x0000000e1418723c */ /* 0x044fe40000001818 */
[----:B------:R-:W-:Y:S06]  /*4c850*/  STL [R1+0x5750], R0 ;  /* 0x0057500001007387 */ /* 0x000fec0000100800 */
[----:B---3--:R-:W-:Y:S01]  /*4c860*/  HMMA.16816.F32 R4, R20, R6, R8 ;  /* 0x000000061404723c */ /* 0x008fe20000001808 */
[----:B------:R-:W2:Y:S11]  /*4c870*/  LDL.LU.64 R10, [R1+0x6908] ;  /* 0x00690800010a7983 */ /* 0x000eb60000300a00 */
[----:B------:R-:W-:Y:S11]  /*4c880*/  @!UPT UIADD3 URZ, URZ, URZ, URZ ;  /* 0x0000003f3f3ff290 */ /* 0x000ff6000fffe03f */
[----:B------:R-:W-:Y:S01]  /*4c890*/  @!UPT UIADD3 URZ, URZ, URZ, URZ ;  /* 0x0000003f3f3ff290 */ /* 0x000fe2000fffe03f */
[----:B------:R-:W-:Y:S02]  /*4c8a0*/  IMAD.MOV.U32 R9, RZ, RZ, R5 ;  /* 0x000000ffff097224 */ /* 0x000fe400078e0005 */
[----:B------:R-:W-:Y:S02]  /*4c8b0*/  IMAD.MOV.U32 R5, RZ, RZ, R7 ;  /* 0x000000ffff057224 */ /* 0x000fe400078e0007 */
[----:B------:R-:W-:Y:S01]  /*4c8c0*/  IMAD.MOV.U32 R8, RZ, RZ, R6 ;  /* 0x000000ffff087224 */ /* 0x000fe200078e0006 */
[----:B------:R-:W-:Y:S01]  /*4c8d0*/  STL [R1+0x10e0], R4 ;  /* 0x0010e00401007387 */ /* 0x000fe20000100800 */
[----:B------:R-:W3:Y:S02]  /*4c8e0*/  LDL.LU.64 R6, [R1+0x6900] ;  /* 0x0069000001067983 */ /* 0x000ee40000300a00 */
[----:B------:R-:W-:Y:S01]  /*4c8f0*/  STL [R1+0x5764], R5 ;  /* 0x0057640501007387 */ /* 0x000fe20000100800 */
[----:B------:R-:W-:Y:S01]  /*4c900*/  STL [R1+0x5760], R8 ;  /* 0x0057600801007387 */ /* 0x000fe20000100800 */
[----:B------:R-:W-:Y:S02]  /*4c910*/  STL [R1+0x575c], R9 ;  /* 0x00575c0901007387 */ /* 0x000fe40000100800 */
[----:B------:R-:W-:Y:S02]  /*4c920*/  STL.64 [R1+0x10c0], R24 ;  /* 0x0010c01801007387 */ /* 0x000fe40000100a00 */
[----:B------:R0:W-:Y:S02]  /*4c930*/  STL.64 [R1+0x10c8], R26 ;  /* 0x0010c81a01007387 */ /* 0x0001e40000100a00 */
[----:B0-----:R-:W4:Y:S01]  /*4c940*/  LDL.64 R26, [R1+0x108] ;  /* 0x00010800011a7983 */ /* 0x001f220000100a00 */
[----:B---3--:R-:W-:-:S02]  /*4c950*/  IMAD.MOV.U32 R24, RZ, RZ, R6 ;  /* 0x000000ffff187224 */ /* 0x008fc400078e0006 */
[----:B------:R-:W-:Y:S01]  /*4c960*/  IMAD.MOV.U32 R25, RZ, RZ, R7 ;  /* 0x000000ffff197224 */ /* 0x000fe200078e0007 */
[----:B----4-:R0:W-:Y:S01]  /*4c970*/  STL.64 [R1+0x6870], R26 ;  /* 0x0068701a01007387 */ /* 0x0101e20000100a00 */
[----:B------:R-:W3:Y:S02]  /*4c980*/  LDL.LU R6, [R1+0x68fc] ;  /* 0x0068fc0001067983 */ /* 0x000ee40000300800 */
[----:B------:R-:W3:Y:S01]  /*4c990*/  LDL.LU R7, [R1+0x68f8] ;  /* 0x0068f80001077983 */ /* 0x000ee20000300800 */
[----:B0-----:R-:W2:Y:S01]  /*4c9a0*/  LDL.LU R26, [R1+0x888] ;  /* 0x00088800011a7983 */ /* 0x001ea20000300800 */
[----:B------:R-:W2:Y:S02]  /*4c9b0*/  LDL.LU R27, [R1+0x88c] ;  /* 0x00088c00011b7983 */ /* 0x000ea40000300800 */
[----:B------:R2:W-:Y:S02]  /*4c9c0*/  STL.64 [R1+0x6810], R14 ;  /* 0x0068100e01007387 */ /* 0x0005e40000100a00 */
[C---:B--2---:R-:W-:Y:S01]  /*4c9d0*/  HMMA.16816.F32 R12, R20.reuse, R10, R24 ;  /* 0x0000000a140c723c */ /* 0x044fe20000001818 */
[----:B------:R-:W2:Y:S04]  /*4c9e0*/  LDL.64 R26, [R1+0x118] ;  /* 0x00011800011a7983 */ /* 0x000ea80000100a00 */
[----:B--2---:R0:W-:Y:S11]  /*4c9f0*/  STL.64 [R1+0x6880], R26 ;  /* 0x0068801a01007387 */ /* 0x0041f60000100a00 */
[----:B------:R-:W-:Y:S07]  /*4ca00*/  @!UPT UIADD3 URZ, URZ, URZ, URZ ;  /* 0x0000003f3f3ff290 */ /* 0x000fee000fffe03f */
[----:B------:R-:W-:Y:S02]  /*4ca10*/  STL.64 [R1+0x10b0], R12 ;  /* 0x0010b00c01007387 */ /* 0x000fe40000100a00 */
[----:B------:R-:W-:Y:S02]  /*4ca20*/  STL.64 [R1+0x10b8], R14 ;  /* 0x0010b80e01007387 */ /* 0x000fe40000100a00 */
[----:B------:R3:W-:Y:S01]  /*4ca30*/  STL.64 [R1+0x67f8], R10 ;  /* 0x0067f80a01007387 */ /* 0x0007e20000100a00 */
[----:B0-----:R-:W2:Y:S01]  /*4ca40*/  LDL R26, [R1+0x128] ;  /* 0x00012800011a7983 */ /* 0x001ea20000100800 */
[C---:B---3--:R-:W-:Y:S03]  /*4ca50*/  HMMA.16816.F32 R8, R20.reuse, R6, R16 ;  /* 0x000000061408723c */ /* 0x048fe60000001810 */
[----:B------:R-:W0:Y:S11]  /*4ca60*/  LDSM.16.MT88.4 R16, [R29+0x2100] ;  /* 0x002100001d10783b */ /* 0x000e360000004200 */
[----:B------:R-:W-:Y:S09]  /*4ca70*/  @!UPT UIADD3 URZ, URZ, URZ, URZ ;  /* 0x0000003f3f3ff290 */ /* 0x000ff2000fffe03f */
[----:B------:R-:W-:Y:S01]  /*4ca80*/  STL.64 [R1+0x8c0], R8 ;  /* 0x0008c00801007387 */ /* 0x000fe20000100a00 */
[----:B------:R-:W-:Y:S02]  /*4ca90*/  STL.64 [R1+0x8c8], R10 ;  /* 0x0008c80a01007387 */ /* 0x000fe40000100a00 */
[----:B------:R-:W2:Y:S02]  /*4caa0*/  LDL R27, [R1+0x12c] ;  /* 0x00012c00011b7983 */ /* 0x000ea40000100800 */
[----:B--2---:R1:W-:Y:S04]  /*4cab0*/  STL.64 [R1+0x6898], R26 ;  /* 0x0068981a01007387 */ /* 0x0043e80000100a00 */
[----:B-1----:R-:W2:Y:S04]  /*4cac0*/  LDL.64 R26, [R1+0x138] ;  /* 0x00013800011a7983 */ /* 0x002ea80000100a00 */
[----:B--2---:R-:W-:Y:S01]  /*4cad0*/  STL.64 [R1+0x68b0], R26 ;  /* 0x0068b01a01007387 */ /* 0x004fe20000100a00 */
[----:B------:R1:W-:Y:S02]  /*4cae0*/  STL.64 [R1+0x6878], R6 ;  /* 0x0068780601007387 */ /* 0x0003e40000100a00 */
[----:B------:R-:W2:Y:S02]  /*4caf0*/  LDL.LU R4, [R1+0x1020] ;  /* 0x0010200001047983 */ /* 0x000ea40000300800 */
[----:B------:R-:W2:Y:S01]  /*4cb00*/  LDL.LU R5, [R1+0x1024] ;  /* 0x0010240001057983 */ /* 0x000ea20000300800 */
[----:B-1----:R-:W3:Y:S01]  /*4cb10*/  LDL.LU R6, [R1+0x1028] ;  /* 0x0010280001067983 */ /* 0x002ee20000300800 */
[----:B------:R-:W3:Y:S02]  /*4cb20*/  LDL.LU R7, [R1+0x102c] ;  /* 0x00102c0001077983 */ /* 0x000ee40000300800 */
[----:B------:R-:W4:Y:S02]  /*4cb30*/  LDL R26, [R1+0x148] ;  /* 0x00014800011a7983 */ /* 0x000f240000100800 */
[----:B------:R-:W4:Y:S02]  /*4cb40*/  LDL R27, [R1+0x14c] ;  /* 0x00014c00011b7983 */ /* 0x000f240000100800 */
[----:B----4-:R1:W-:Y:S04]  /*4cb50*/  STL.64 [R1+0x68c8], R26 ;  /* 0x0068c81a01007387 */ /* 0x0103e80000100a00 */
[----:B-1----:R-:W4:Y:S04]  /*4cb60*/  LDL.64 R26, [R1+0x158] ;  /* 0x00015800011a7983 */ /* 0x002f280000100a00 */
[----:B----4-:R-:W-:Y:S01]  /*4cb70*/  STL.64 [R1+0x68e0], R26 ;  /* 0x0068e01a01007387 */ /* 0x010fe20000100a00 */
[----:B---3--:R-:W-:Y:S02]  /*4cb80*/  STL.64 [R1+0x6890], R6 ;  /* 0x0068900601007387 */ /* 0x008fe40000100a00 */
[----:B--2---:R1:W-:Y:S02]  /*4cb90*/  STL.64 [R1+0x6888], R4 ;  /* 0x0068880401007387 */ /* 0x0043e40000100a00 */
[----:B-1----:R-:W2:Y:S01]  /*4cba0*/  LDL.LU R4, [R1+0x1030] ;  /* 0x0010300001047983 */ /* 0x002ea20000300800 */
[----:B------:R-:W2:Y:S02]  /*4cbb0*/  LDL.LU R5, [R1+0x1034] ;  /* 0x0010340001057983 */ /* 0x000ea40000300800 */
[----:B------:R-:W3:Y:S02]  /*4cbc0*/  LDL.LU R6, [R1+0x1038] ;  /* 0x0010380001067983 */ /* 0x000ee40000300800 */
[----:B------:R-:W3:Y:S01]  /*4cbd0*/  LDL.LU R7, [R1+0x103c] ;  /* 0x00103c0001077983 */ /* 0x000ee20000300800 */
[----:B------:R-:W4:Y:S04]  /*4cbe0*/  LDL R26, [R1+0x38] ;  /* 0x00003800011a7983 */ /* 0x000f280000100800 */
[----:B------:R-:W4:Y:S04]  /*4cbf0*/  LDL R27, [R1+0x3c] ;  /* 0x00003c00011b7983 */ /* 0x000f280000100800 */
[----:B---3--:R-:W-:Y:S01]  /*4cc00*/  STL.64 [R1+0x68a8], R6 ;  /* 0x0068a80601007387 */ /* 0x008fe20000100a00 */
[----:B--2---:R1:W-:Y:S03]  /*4cc10*/  STL.64 [R1+0x68a0], R4 ;  /* 0x0068a00401007387 */ /* 0x0043e60000100a00 */
[----:B-1----:R-:W2:Y:S01]  /*4cc20*/  LDL.LU R4, [R1+0x1040] ;  /* 0x0010400001047983 */ /* 0x002ea20000300800 */
[----:B------:R-:W2:Y:S02]  /*4cc30*/  LDL.LU R5, [R1+0x1044] ;  /* 0x0010440001057983 */ /* 0x000ea40000300800 */
[----:B------:R-:W3:Y:S02]  /*4cc40*/  LDL.LU R6, [R1+0x1048] ;  /* 0x0010480001067983 */ /* 0x000ee40000300800 */
[----:B------:R-:W3:Y:S02]  /*4cc50*/  LDL.LU R7, [R1+0x104c] ;  /* 0x00104c0001077983 */ /* 0x000ee40000300800 */
        /* <DEDUP_REMOVED lines=14> */
[----:B-1----:R-:W4:Y:S01]  /*4cd40*/  LDL.LU R4, [R1+0x1070] ;  /* 0x0010700001047983 */ /* 0x002f220000300800 */
[----:B------:R-:W4:Y:S02]  /*4cd50*/  LDL.LU R5, [R1+0x1074] ;  /* 0x0010740001057983 */ /* 0x000f240000300800 */
[----:B------:R-:W4:Y:S02]  /*4cd60*/  LDL.LU R6, [R1+0x1078] ;  /* 0x0010780001067983 */ /* 0x000f240000300800 */
[----:B------:R-:W4:Y:S01]  /*4cd70*/  LDL.LU R7, [R1+0x107c] ;  /* 0x00107c0001077983 */ /* 0x000f220000300800 */
[----:B------:R-:W-:Y:S01]  /*4cd80*/  STL [R1+0x6830], R29 ;  /* 0x0068301d01007387 */ /* 0x000fe20000100800 */
[----:B0-----:R0:W-:Y:S02]  /*4cd90*/  STL.64 [R1+0x66f8], R18 ;  /* 0x0066f81201007387 */ /* 0x0011e40000100a00 */
[----:B------:R1:W-:Y:S01]  /*4cda0*/  STL.64 [R1+0x66f0], R16 ;  /* 0x0066f01001007387 */ /* 0x0003e20000100a00 */
[----:B0-----:R-:W2:Y:S04]  /*4cdb0*/  LDL R18, [R1+0xd8] ;  /* 0x0000d80001127983 */ /* 0x001ea80000100800 */
[----:B------:R-:W2:Y:S01]  /*4cdc0*/  LDL R19, [R1+0xdc] ;  /* 0x0000dc0001137983 */ /* 0x000ea20000100800 */
[C---:B----4-:R-:W-:Y:S03]  /*4cdd0*/  HMMA.16816.F32 R24, R20.reuse, R26, R4 ;  /* 0x0000001a1418723c */ /* 0x050fe60000001804 */
[----:B--2---:R0:W-:Y:S01]  /*4cde0*/  STL.64 [R1+0x6868], R18 ;  /* 0x0068681201007387 */ /* 0x0041e20000100a00 */
[----:B-1----:R-:W2:Y:S02]  /*4cdf0*/  LDL.LU R16, [R1+0x1010] ;  /* 0x0010100001107983 */ /* 0x002ea40000300800 */
[----:B------:R-:W2:Y:S01]  /*4ce00*/  LDL.LU R17, [R1+0x1014] ;  /* 0x0010140001117983 */ /* 0x000ea20000300800 */
[----:B0-----:R-:W2:Y:S01]  /*4ce10*/  LDL.LU R18, [R1+0x1018] ;  /* 0x0010180001127983 */ /* 0x001ea20000300800 */
[----:B------:R-:W2:Y:S02]  /*4ce20*/  LDL.LU R19, [R1+0x101c] ;  /* 0x00101c0001137983 */ /* 0x000ea40000300800 */
[----:B------:R-:W3:Y:S02]  /*4ce30*/  LDL.LU R8, [R1+0x1000] ;  /* 0x0010000001087983 */ /* 0x000ee40000300800 */
[----:B------:R-:W3:Y:S01]  /*4ce40*/  LDL.LU R9, [R1+0x1004] ;  /* 0x0010040001097983 */ /* 0x000ee20000300800 */
[----:B------:R-:W3:Y:S01]  /*4ce50*/  LDL.LU R10, [R1+0x1008] ;  /* 0x00100800010a7983 */ /* 0x000ee20000300800 */
[----:B------:R-:W3:Y:S02]  /*4ce60*/  LDL.LU R11, [R1+0x100c] ;  /* 0x00100c00010b7983 */ /* 0x000ee40000300800 */
[----:B------:R-:W3:Y:S02]  /*4ce70*/  LDL.64 R14, [R1+0xf8] ;  /* 0x0000f800010e7983 */ /* 0x000ee40000100a00 */
[----:B------:R-:W4:Y:S01]  /*4ce80*/  LDL.LU.64 R6, [R1+0x68f0] ;  /* 0x0068f00001067983 */ /* 0x000f220000300a00 */
[----:B------:R-:W4:Y:S04]  /*4ce90*/  LDL.LU.64 R4, [R1+0x68e8] ;  /* 0x0068e80001047983 */ /* 0x000f280000300a00 */
[----:B------:R-:W-:Y:S02]  /*4cea0*/  STL.64 [R1+0x13a0], R24 ;  /* 0x0013a01801007387 */ /* 0x000fe40000100a00 */
[----:B------:R0:W-:Y:S02]  /*4ceb0*/  STL.64 [R1+0x13a8], R26 ;  /* 0x0013a81a01007387 */ /* 0x0001e40000100a00 */
[----:B0-----:R-:W4:Y:S02]  /*4cec0*/  LDL.LU.64 R26, [R1+0x68e0] ;  /* 0x0068e000011a7983 */ /* 0x001f240000300a00 */
[C---:B----4-:R-:W-:Y:S01]  /*4ced0*/  HMMA.16816.F32 R4, R20.reuse, R26, R4 ;  /* 0x0000001a1404723c */ /* 0x050fe20000001804 */
[----:B------:R-:W-:Y:S11]  /*4cee0*/  IMAD.MOV.U32 R29, RZ, RZ, R27 ;  /* 0x000000ffff1d7224 */ /* 0x000ff600078e001b */
[----:B------:R-:W-:Y:S11]  /*4cef0*/  @!UPT UIADD3 URZ, URZ, URZ, URZ ;  /* 0x0000003f3f3ff290 */ /* 0x000ff6000fffe03f */
        /* <DEDUP_REMOVED lines=9> */
[----:B------:R-:W-:Y:S01]  /*4cf90*/  STL.64 [R1+0x1380], R24 ;  /* 0x0013801801007387 */ /* 0x000fe20000100a00 */
[----:B------:R0:W-:Y:S03]  /*4cfa0*/  STL.64 [R1+0x1388], R26 ;  /* 0x0013881a01007387 */ /* 0x0001e60000100a00 */
[----:B0-----:R-:W4:Y:S02]  /*4cfb0*/  LDL.LU.64 R26, [R1+0x68b0] ;  /* 0x0068b000011a7983 */ /* 0x001f240000300a00 */
        /* <DEDUP_REMOVED lines=8> */
[----:B------:R-:W4:Y:S02]  /*4d040*/  LDL.LU.64 R26, [R1+0x6898] ;  /* 0x00689800011a7983 */ /* 0x000f240000300a00 */
[----:B------:R-:W-:Y:S01]  /*4d050*/  STL [R1+0x6794], R0 ;  /* 0x0067940001007387 */ /* 0x000fe20000100800 */
[----:B------:R-:W-:Y:S01]  /*4d060*/  STL [R1+0x6790], R2 ;  /* 0x0067900201007387 */ /* 0x000fe20000100800 */
[----:B------:R-:W2:Y:S01]  /*4d070*/  LDL R28, [R1+0x1dd0] ;  /* 0x001dd000011c7983 */ /* 0x000ea20000100800 */
[C---:B----4-:R-:W-:Y:S02]  /*4d080*/  HMMA.16816.F32 R24, R20.reuse, R26, R4 ;  /* 0x0000001a1418723c */ /* 0x050fe40000001804 */
[----:B--2---:R-:W-:Y:S01]  /*4d090*/  STL [R1+0x6798], R28 ;  /* 0x0067981c01007387 */ /* 0x004fe20000100800 */
[----:B------:R-:W2:Y:S02]  /*4d0a0*/  LDL.LU.64 R6, [R1+0x6890] ;  /* 0x0068900001067983 */ /* 0x000ea40000300a00 */
[----:B------:R-:W2:Y:S11]  /*4d0b0*/  LDL.LU.64 R4, [R1+0x6888] ;  /* 0x0068880001047983 */ /* 0x000eb60000300a00 */
[----:B------:R-:W-:Y:S07]  /*4d0c0*/  @!UPT UIADD3 URZ, URZ, URZ, URZ ;  /* 0x0000003f3f3ff290 */ /* 0x000fee000fffe03f */
[----:B------:R-:W-:Y:S01]  /*4d0d0*/  STL.64 [R1+0x1360], R24 ;  /* 0x0013601801007387 */ /* 0x000fe20000100a00 */
[----:B------:R0:W-:Y:S03]  /*4d0e0*/  STL.64 [R1+0x1368], R26 ;  /* 0x0013681a01007387 */ /* 0x0001e60000100a00 */
[----:B0-----:R-:W2:Y:S02]  /*4d0f0*/  LDL.LU.64 R26, [R1+0x6880] ;  /* 0x00688000011a7983 */ /* 0x001ea40000300a00 */
[C---:B--2---:R-:W-:Y:S01]  /*4d100*/  HMMA.16816.F32 R4, R20.reuse, R26, R4 ;  /* 0x0000001a1404723c */ /* 0x044fe20000001804 */
[----:B------:R-:W-:Y:S11]  /*4d110*/  IMAD.MOV.U32 R3, RZ, RZ, R27 ;  /* 0x000000ffff037224 */ /* 0x000ff600078e001b */
[----:B------:R-:W-:Y:S11]  /*4d120*/  @!UPT UIADD3 URZ, URZ, URZ, URZ ;  /* 0x0000003f3f3ff290 */ /* 0x000ff6000fffe03f */
[----:B------:R0:W-:Y:S01]  /*4d130*/  STL.64 [R1+0x1070], R4 ;  /* 0x0010700401007387 */ /* 0x0001e20000100a00 */
[----:B------:R1:W-:Y:S02]  /*4d140*/  STL.64 [R1+0x1078], R6 ;  /* 0x0010780601007387 */ /* 0x0003e40000100a00 */
[----:B0-----:R-:W-:Y:S01]  /*4d150*/  IMAD.MOV.U32 R4, RZ, RZ, R26 ;  /* 0x000000ffff047224 */ /* 0x001fe200078e001a */
[----:B-1----:R-:W2:Y:S01]  /*4d160*/  LDL.LU.64 R6, [R1+0x6878] ;  /* 0x0068780001067983 */ /* 0x002ea20000300a00 */
[----:B------:R-:W4:Y:S02]  /*4d170*/  LDL.LU.64 R26, [R1+0x6870] ;  /* 0x00687000011a7983 */ /* 0x000f240000300a00 */
[C---:B----4-:R-:W-:Y:S01]  /*4d180*/  HMMA.16816.F32 R16, R20.reuse, R26, R16 ;  /* 0x0000001a1410723c */ /* 0x050fe20000001810 */
[----:B------:R-:W-:Y:S11]  /*4d190*/  IMAD.MOV.U32 R5, RZ, RZ, R27 ;  /* 0x000000ffff057224 */ /* 0x000ff600078e001b */
[----:B------:R-:W-:Y:S11]  /*4d1a0*/  @!UPT UIADD3 URZ, URZ, URZ, URZ ;  /* 0x0000003f3f3ff290 */ /* 0x000ff6000fffe03f */
[----:B------:R0:W-:Y:S01]  /*4d1b0*/  STL.64 [R1+0x1060], R16 ;  /* 0x0010601001007387 */ /* 0x0001e20000100a00 */
[----:B------:R1:W-:Y:S02]  /*4d1c0*/  STL.64 [R1+0x1068], R18 ;  /* 0x0010681201007387 */ /* 0x0003e40000100a00 */
[----:B0-----:R-:W-:Y:S01]  /*4d1d0*/  IMAD.MOV.U32 R16, RZ, RZ, R26 ;  /* 0x000000ffff107224 */ /* 0x001fe200078e001a */
[----:B-1----:R-:W4:Y:S01]  /*4d1e0*/  LDL.LU.64 R18, [R1+0x6868] ;  /* 0x0068680001127983 */ /* 0x002f220000300a00 */
[----:B------:R-:W4:Y:S02]  /*4d1f0*/  LDL.LU.64 R26, [R1+0x6860] ;  /* 0x00686000011a7983 */ /* 0x000f240000300a00 */
[----:B------:R-:W4:Y:S02]  /*4d200*/  LDL.LU.64 R24, [R1+0x6858] ;  /* 0x0068580001187983 */ /* 0x000f240000300a00 */
[----:B--2---:R-:W-:Y:S01]  /*4d210*/  STL.64 [R1+0x67d0], R6 ;  /* 0x0067d00601007387 */ /* 0x004fe20000100a00 */
[----:B------:R0:W-:Y:S04]  /*4d220*/  STL.64 [R1+0x67c8], R4 ;  /* 0x0067c80401007387 */ /* 0x0001e80000100a00 */
[----:B0-----:R-:W2:Y:S01]  /*4d230*/  LDL.LU R4, [R1+0x860] ;  /* 0x0008600001047983 */ /* 0x001ea20000300800 */
[----:B------:R-:W2:Y:S02]  /*4d240*/  LDL.LU R5, [R1+0x864] ;  /* 0x0008640001057983 */ /* 0x000ea40000300800 */
[----:B------:R-:W2:Y:S02]  /*4d250*/  LDL.LU R6, [R1+0x868] ;  /* 0x0008680001067983 */ /* 0x000ea40000300800 */
[----:B------:R-:W2:Y:S01]  /*4d260*/  LDL.LU R7, [R1+0x86c] ;  /* 0x00086c0001077983 */ /* 0x000ea20000300800 */
[----:B---3--:R-:W-:Y:S01]  /*4d270*/  HMMA.16816.F32 R8, R20, R14, R8 ;  /* 0x0000000e1408723c */ /* 0x008fe20000001808 */
[----:B------:R-:W-:-:S02]  /*4d280*/  IMAD.MOV.U32 R2, RZ, RZ, R14 ;  /* 0x000000ffff027224 */ /* 0x000fc400078e000e */
[----:B------:R-:W-:Y:S01]  /*4d290*/  IMAD.MOV.U32 R17, RZ, RZ, R15 ;  /* 0x000000ffff117224 */ /* 0x000fe200078e000f */
[----:B--2---:R-:W-:Y:S01]  /*4d2a0*/  STL.64 [R1+0x6850], R6 ;  /* 0x0068500601007387 */ /* 0x004fe20000100a00 */
[----:B------:R0:W-:Y:S03]  /*4d2b0*/  STL.64 [R1+0x6848], R4 ;  /* 0x0068480401007387 */ /* 0x0001e60000100a00 */
[----:B0-----:R-:W4:Y:S01]  /*4d2c0*/  LDL.LU R4, [R1+0xff0] ;  /* 0x000ff00001047983 */ /* 0x001f220000300800 */
[----:B------:R-:W4:Y:S02]  /*4d2d0*/  LDL.LU R5, [R1+0xff4] ;  /* 0x000ff40001057983 */ /* 0x000f240000300800 */
[----:B------:R-:W4:Y:S02]  /*4d2e0*/  LDL.LU R6, [R1+0xff8] ;  /* 0x000ff80001067983 */ /* 0x000f240000300800 */
[----:B------:R-:W4:Y:S10]  /*4d2f0*/  LDL.LU R7, [R1+0xffc] ;  /* 0x000ffc0001077983 */ /* 0x000f340000300800 */
[----:B------:R0:W-:Y:S01]  /*4d300*/  STL.64 [R1+0x1050], R8 ;  /* 0x0010500801007387 */ /* 0x0001e20000100a00 */
[----:B------:R1:W-:Y:S03]  /*4d310*/  STL.64 [R1+0x1058], R10 ;  /* 0x0010580a01007387 */ /* 0x0003e60000100a00 */
[----:B0-----:R-:W2:Y:S01]  /*4d320*/  LDL.LU R8, [R1+0x6c0] ;  /* 0x0006c00001087983 */ /* 0x001ea20000300800 */
[----:B------:R-:W2:Y:S02]  /*4d330*/  LDL.LU R9, [R1+0x6c4] ;  /* 0x0006c40001097983 */ /* 0x000ea40000300800 */
[----:B-1----:R-:W3:Y:S02]  /*4d340*/  LDL.LU R10, [R1+0x6c8] ;  /* 0x0006c800010a7983 */ /* 0x002ee40000300800 */
[----:B------:R-:W3:Y:S01]  /*4d350*/  LDL.LU R11, [R1+0x6cc] ;  /* 0x0006cc00010b7983 */ /* 0x000ee20000300800 */
[----:B------:R-:W2:Y:S01]  /*4d360*/  LDL.LU R12, [R1+0x6d0] ;  /* 0x0006d000010c7983 */ /* 0x000ea20000300800 */
[----:B------:R-:W2:Y:S02]  /*4d370*/  LDL.LU R13, [R1+0x6d4] ;  /* 0x0006d400010d7983 */ /* 0x000ea40000300800 */
[----:B------:R-:W2:Y:S02]  /*4d380*/  LDL.LU R14, [R1+0x6d8] ;  /* 0x0006d800010e7983 */ /* 0x000ea40000300800 */
[----:B------:R-:W2:Y:S02]  /*4d390*/  LDL.LU R15, [R1+0x6dc] ;  /* 0x0006dc00010f7983 */ /* 0x000ea40000300800 */
[----:B--2---:R-:W-:Y:S01]  /*4d3a0*/  STL.64 [R1+0x6820], R14 ;  /* 0x0068200e01007387 */ /* 0x004fe20000100a00 */
[----:B------:R-:W-:Y:S02]  /*4d3b0*/  STL.64 [R1+0x6818], R12 ;  /* 0x0068180c01007387 */ /* 0x000fe40000100a00 */
[----:B---3--:R0:W-:Y:S02]  /*4d3c0*/  STL.64 [R1+0x6808], R10 ;  /* 0x0068080a01007387 */ /* 0x0081e40000100a00 */
[----:B------:R1:W-:Y:S01]  /*4d3d0*/  STL.64 [R1+0x6800], R8 ;  /* 0x0068000801007387 */ /* 0x0003e20000100a00 */
[----:B0-----:R-:W2:Y:S01]  /*4d3e0*/  LDL.64 R10, [R1+0x18] ;  /* 0x00001800010a7983 */ /* 0x001ea20000100a00 */
[----:B----4-:R-:W-:Y:S03]  /*4d3f0*/  HMMA.16816.F32 R4, R20, R26, R4 ;  /* 0x0000001a1404723c */ /* 0x010fe60000001804 */
[----:B--2---:R0:W-:Y:S01]  /*4d400*/  STL.64 [R1+0x6828], R10 ;  /* 0x0068280a01007387 */ /* 0x0041e20000100a00 */
[----:B-1----:R-:W2:Y:S02]  /*4d410*/  LDL.LU R8, [R1+0x6e0] ;  /* 0x0006e00001087983 */ /* 0x002ea40000300800 */
[----:B------:R-:W2:Y:S01]  /*4d420*/  LDL.LU R9, [R1+0x6e4] ;  /* 0x0006e40001097983 */ /* 0x000ea20000300800 */
[----:B0-----:R-:W2:Y:S01]  /*4d430*/  LDL.LU R10, [R1+0x6e8] ;  /* 0x0006e800010a7983 */ /* 0x001ea20000300800 */
[----:B------:R-:W2:Y:S11]  /*4d440*/  LDL.LU R11, [R1+0x6ec] ;  /* 0x0006ec00010b7983 */ /* 0x000eb60000300800 */
[----:B------:R-:W-:Y:S04]  /*4d450*/  @!UPT UIADD3 URZ, URZ, URZ, URZ ;  /* 0x0000003f3f3ff290 */ /* 0x000fe8000fffe03f */
[----:B------:R-:W-:Y:S02]  /*4d460*/  STL.64 [R1+0x1040], R4 ;  /* 0x0010400401007387 */ /* 0x000fe40000100a00 */
[----:B------:R0:W-:Y:S02]  /*4d470*/  STL.64 [R1+0x1048], R6 ;  /* 0x0010480601007387 */ /* 0x0001e40000100a00 */
[----:B0-----:R-:W3:Y:S01]  /*4d480*/  LDL.LU.64 R6, [R1+0x6850] ;  /* 0x0068500001067983 */ /* 0x001ee20000300a00 */
[----:B------:R-:W3:Y:S02]  /*4d490*/  LDL.LU.64 R4, [R1+0x6848] ;  /* 0x0068480001047983 */ /* 0x000ee40000300a00 */
[----:B------:R-:W-:Y:S02]  /*4d4a0*/  IMAD.MOV.U32 R28, RZ, RZ, R26 ;  /* 0x000000ffff1c7224 */ /* 0x000fe400078e001a */
[----:B------:R-:W-:Y:S02]  /*4d4b0*/  IMAD.MOV.U32 R0, RZ, RZ, R27 ;  /* 0x000000ffff007224 */ /* 0x000fe400078e001b */
[----:B------:R-:W-:-:S02]  /*4d4c0*/  IMAD.MOV.U32 R14, RZ, RZ, R25 ;  /* 0x000000ffff0e7224 */ /* 0x000fc400078e0019 */
[----:B------:R-:W-:Y:S01]  /*4d4d0*/  IMAD.MOV.U32 R15, RZ, RZ, R24 ;  /* 0x000000ffff0f7224 */ /* 0x000fe200078e0018 */
[----:B------:R-:W2:Y:S01]  /*4d4e0*/  LDL.LU.64 R26, [R1+0x6840] ;  /* 0x00684000011a7983 */ /* 0x000ea20000300a00 */
[----:B------:R-:W2:Y:S01]  /*4d4f0*/  LDL.LU.64 R24, [R1+0x6838] ;  /* 0x0068380001187983 */ /* 0x000ea20000300a00 */
[----:B---3--:R-:W-:Y:S02]  /*4d500*/  HMMA.16816.F32 R20, R20, R18, R4 ;  /* 0x000000121414723c */ /* 0x008fe40000001804 */
[----:B------:R-:W3:Y:S11]  /*4d510*/  LDL.LU R4, [R1+0x6a0] ;  /* 0x0006a00001047983 */ /* 0x000ef60000300800 */
[----:B------:R-:W-:Y:S10]  /*4d520*/  @!UPT UIADD3 URZ, URZ, URZ, URZ ;  /* 0x0000003f3f3ff290 */ /* 0x000ff4000fffe03f */
[----:B------:R-:W-:Y:S01]  /*4d530*/  STL.64 [R1+0x8b0], R20 ;  /* 0x0008b01401007387 */ /* 0x000fe20000100a00 */
[----:B------:R-:W-:Y:S02]  /*4d540*/  STL.64 [R1+0x8b8], R22 ;  /* 0x0008b81601007387 */ /* 0x000fe40000100a00 */
[----:B------:R-:W3:Y:S02]  /*4d550*/  LDL.LU R5, [R1+0x6a4] ;  /* 0x0006a40001057983 */ /* 0x000ee40000300800 */
[----:B------:R-:W4:Y:S01]  /*4d560*/  LDL.LU R6, [R1+0x6a8] ;  /* 0x0006a80001067983 */ /* 0x000f220000300800 */
[----:B------:R-:W4:Y:S04]  /*4d570*/  LDL.LU R7, [R1+0x6ac] ;  /* 0x0006ac0001077983 */ /* 0x000f280000300800 */
[----:B----4-:R-:W-:Y:S01]  /*4d580*/  STL.64 [R1+0x67e0], R6 ;  /* 0x0067e00601007387 */ /* 0x010fe20000100a00 */
[----:B---3--:R0:W-:Y:S03]  /*4d590*/  STL.64 [R1+0x67d8], R4 ;  /* 0x0067d80401007387 */ /* 0x0081e60000100a00 */
[----:B0-----:R-:W3:Y:S01]  /*4d5a0*/  LDL.LU R4, [R1+0x6b0] ;  /* 0x0006b00001047983 */ /* 0x001ee20000300800 */
[----:B------:R-:W3:Y:S02]  /*4d5b0*/  LDL.LU R5, [R1+0x6b4] ;  /* 0x0006b40001057983 */ /* 0x000ee40000300800 */
[----:B------:R-:W4:Y:S02]  /*4d5c0*/  LDL.LU R6, [R1+0x6b8] ;  /* 0x0006b80001067983 */ /* 0x000f240000300800 */
[----:B------:R-:W4:Y:S01]  /*4d5d0*/  LDL.LU R7, [R1+0x6bc] ;  /* 0x0006bc0001077983 */ /* 0x000f220000300800 */
[----:B--2---:R-:W-:Y:S01]  /*4d5e0*/  HMMA.16816.F32 R12, R24, R14, R8 ;  /* 0x0000000e180c723c */ /* 0x004fe20000001808 */
[----:B----4-:R0:W-:Y:S01]  /*4d5f0*/  STL.64 [R1+0x67f0], R6 ;  /* 0x0067f00601007387 */ /* 0x0101e20000100a00 */
[----:B---3--:R-:W-:Y:S03]  /*4d600*/  STL.64 [R1+0x67e8], R4 ;  /* 0x0067e80401007387 */ /* 0x008fe60000100a00 */
[----:B0-----:R-:W2:Y:S01]  /*4d610*/  LDL.64 R6, [R1+0x8] ;  /* 0x0000080001067983 */ /* 0x001ea20000100a00 */
[----:B------:R-:W3:Y:S02]  /*4d620*/  LDL.LU R20, [R1+0x690] ;  /* 0x0006900001147983 */ /* 0x000ee40000300800 */
[----:B------:R-:W3:Y:S02]  /*4d630*/  LDL.LU R21, [R1+0x694] ;  /* 0x0006940001157983 */ /* 0x000ee40000300800 */
[----:B------:R-:W3:Y:S01]  /*4d640*/  LDL.LU R22, [R1+0x698] ;  /* 0x0006980001167983 */ /* 0x000ee20000300800 */
[----:B------:R-:W3:Y:S01]  /*4d650*/  LDL.LU R23, [R1+0x69c] ;  /* 0x00069c0001177983 */ /* 0x000ee20000300800 */
[----:B------:R0:W-:Y:S02]  /*4d660*/  STL.64 [R1+0x6708], R18 ;  /* 0x0067081201007387 */ /* 0x0001e40000100a00 */
[----:B------:R-:W-:Y:S01]  /*4d670*/  STL.64 [R1+0x67a0], R16 ;  /* 0x0067a01001007387 */ /* 0x000fe20000100a00 */
[----:B0-----:R-:W4:Y:S01]  /*4d680*/  LDL R18, [R1+0x158] ;  /* 0x0001580001127983 */ /* 0x001f220000100800 */
[----:B------:R-:W-:-:S02]  /*4d690*/  IMAD.MOV.U32 R19, RZ, RZ, R29 ;  /* 0x000000ffff137224 */ /* 0x000fc400078e001d */
[----:B------:R-:W2:Y:S03]  /*4d6a0*/  LDL.LU R29, [R1+0x6830] ;  /* 0x00683000011d7983 */ /* 0x000ea60000300800 */
[----:B----4-:R0:W-:Y:S04]  /*4d6b0*/  STL.64 [R1+0x67b0], R18 ;  /* 0x0067b01201007387 */ /* 0x0101e80000100a00 */
[----:B0-----:R-:W4:Y:S04]  /*4d6c0*/  LDL R18, [R1+0x38] ;  /* 0x0000380001127983 */ /* 0x001f280000100800 */
[----:B------:R-:W4:Y:S01]  /*4d6d0*/  LDL R19, [R1+0x3c] ;  /* 0x00003c0001137983 */ /* 0x000f220000100800 */
[----:B------:R-:W2:Y:S02]  /*4d6e0*/  LDL.LU.64 R10, [R1+0x6828] ;  /* 0x00682800010a7983 */ /* 0x000ea40000300a00 */
[----:B------:R-:W-:Y:S02]  /*4d6f0*/  STL.64 [R1+0x8a0], R12 ;  /* 0x0008a00c01007387 */ /* 0x000fe40000100a00 */
[----:B------:R0:W-:Y:S02]  /*4d700*/  STL.64 [R1+0x8a8], R14 ;  /* 0x0008a80e01007387 */ /* 0x0001e40000100a00 */
[----:B0-----:R-:W2:Y:S01]  /*4d710*/  LDL.LU.64 R14, [R1+0x6820] ;  /* 0x00682000010e7983 */ /* 0x001ea20000300a00 */
[----:B------:R-:W2:Y:S02]  /*4d720*/  LDL.LU.64 R12, [R1+0x6818] ;  /* 0x00681800010c7983 */ /* 0x000ea40000300a00 */
[C---:B--2---:R-:W-:Y:S11]  /*4d730*/  HMMA.16816.F32 R12, R24.reuse, R10, R12 ;  /* 0x0000000a180c723c */ /* 0x044ff6000000180c */
[----:B------:R-:W-:Y:S11]  /*4d740*/  @!UPT UIADD3 URZ, URZ, URZ, URZ ;  /* 0x0000003f3f3ff290 */ /* 0x000ff6000fffe03f */
[----:B------:R-:W-:Y:S01]  /*4d750*/  @!UPT UIADD3 URZ, URZ, URZ, URZ ;  /* 0x0000003f3f3ff290 */ /* 0x000fe2000fffe03f */
[----:B------:R0:W-:Y:S01]  /*4d760*/  STL.64 [R1+0x890], R12 ;  /* 0x0008900c01007387 */ /* 0x0001e20000100a00 */
[----:B------:R1:W-:Y:S02]  /*4d770*/  STL.64 [R1+0x898], R14 ;  /* 0x0008980e01007387 */ /* 0x0003e40000100a00 */
[----:B0-----:R-:W-:Y:S01]  /*4d780*/  IMAD.MOV.U32 R13, RZ, RZ, R10 ;  /* 0x000000ffff0d7224 */ /* 0x001fe200078e000a */
[----:B-1----:R-:W2:Y:S01]  /*4d790*/  LDL.LU.64 R14, [R1+0x6810] ;  /* 0x00681000010e7983 */ /* 0x002ea20000300a00 */
[----:B------:R-:W-:Y:S02]  /*4d7a0*/  IMAD.MOV.U32 R12, RZ, RZ, R11 ;  /* 0x000000ffff0c7224 */ /* 0x000fe400078e000b */
[----:B------:R-:W2:Y:S02]  /*4d7b0*/  LDL.LU.64 R10, [R1+0x6808] ;  /* 0x00680800010a7983 */ /* 0x000ea40000300a00 */
        /* <DEDUP_REMOVED lines=14> */
[----:B------:R-:W-:Y:S01]  /*4d8a0*/  STL.64 [R1+0x870], R4 ;  /* 0x0008700401007387 */ /* 0x000fe20000100a00 */
[----:B------:R0:W-:Y:S03]  /*4d8b0*/  STL.64 [R1+0x878], R6 ;  /* 0x0008780601007387 */ /* 0x0001e60000100a00 */
[----:B0-----:R-:W2:Y:S01]  /*4d8c0*/  LDL.LU.64 R6, [R1+0x67e0] ;  /* 0x0067e00001067983 */ /* 0x001ea20000300a00 */
[----:B------:R-:W2:Y:S02]  /*4d8d0*/  LDL.LU.64 R4, [R1+0x67d8] ;  /* 0x0067d80001047983 */ /* 0x000ea40000300a00 */
[----:B------:R-:W-:Y:S02]  /*4d8e0*/  STL.64 [R1+0x66a8], R14 ;  /* 0x0066a80e01007387 */ /* 0x000fe40000100a00 */
[----:B------:R0:W-:Y:S02]  /*4d8f0*/  STL.64 [R1+0x67a8], R12 ;  /* 0x0067a80c01007387 */ /* 0x0001e40000100a00 */
[----:B0-----:R-:W3:Y:S01]  /*4d900*/  LDL.LU R12, [R1+0xe30] ;  /* 0x000e3000010c7983 */ /* 0x001ee20000300800 */
[----:B------:R-:W3:Y:S02]  /*4d910*/  LDL.LU R13, [R1+0xe34] ;  /* 0x000e3400010d7983 */ /* 0x000ee40000300800 */
[----:B------:R-:W3:Y:S02]  /*4d920*/  LDL.LU R14, [R1+0xe38] ;  /* 0x000e3800010e7983 */ /* 0x000ee40000300800 */
[----:B------:R-:W3:Y:S01]  /*4d930*/  LDL.LU R15, [R1+0xe3c] ;  /* 0x000e3c00010f7983 */ /* 0x000ee20000300800 */
[C---:B--2---:R-:W-:Y:S01]  /*4d940*/  HMMA.16816.F32 R4, R24.reuse, R10, R4 ;  /* 0x0000000a1804723c */ /* 0x044fe20000001804 */
[----:B---3--:R-:W-:Y:S01]  /*4d950*/  STL.64 [R1+0x67c0], R14 ;  /* 0x0067c00e01007387 */ /* 0x008fe20000100a00 */
[----:B------:R0:W-:Y:S03]  /*4d960*/  STL.64 [R1+0x67b8], R12 ;  /* 0x0067b80c01007387 */ /* 0x0001e60000100a00 */
[----:B0-----:R-:W4:Y:S01]  /*4d970*/  LDL.LU R12, [R1+0xe40] ;  /* 0x000e4000010c7983 */ /* 0x001f220000300800 */
[----:B------:R-:W4:Y:S02]  /*4d980*/  LDL.LU R13, [R1+0xe44] ;  /* 0x000e4400010d7983 */ /* 0x000f240000300800 */
[----:B------:R-:W4:Y:S02]  /*4d990*/  LDL.LU R14, [R1+0xe48] ;  /* 0x000e4800010e7983 */ /* 0x000f240000300800 */
[----:B------:R-:W4:Y:S11]  /*4d9a0*/  LDL.LU R15, [R1+0xe4c] ;  /* 0x000e4c00010f7983 */ /* 0x000f360000300800 */
[----:B------:R-:W-:Y:S02]  /*4d9b0*/  @!UPT UIADD3 URZ, URZ, URZ, URZ ;  /* 0x0000003f3f3ff290 */ /* 0x000fe4000fffe03f */
[----:B------:R-:W-:Y:S01]  /*4d9c0*/  STL.64 [R1+0x860], R4 ;  /* 0x0008600401007387 */ /* 0x000fe20000100a00 */
[----:B------:R0:W-:Y:S03]  /*4d9d0*/  STL.64 [R1+0x868], R6 ;  /* 0x0008680601007387 */ /* 0x0001e60000100a00 */
[----:B0-----:R-:W2:Y:S01]  /*4d9e0*/  LDL.LU.64 R6, [R1+0x67d0] ;  /* 0x0067d00001067983 */ /* 0x001ea20000300a00 */
[----:B------:R-:W3:Y:S02]  /*4d9f0*/  LDL.LU.64 R4, [R1+0x67c8] ;  /* 0x0067c80001047983 */ /* 0x000ee40000300a00 */
[----:B------:R-:W-:Y:S01]  /*4da00*/  STL.64 [R1+0x66a0], R10 ;  /* 0x0066a00a01007387 */ /* 0x000fe20000100a00 */
[C---:B--2---:R-:W-:Y:S01]  /*4da10*/  HMMA.16816.F32 R20, R24.reuse, R6, R20 ;  /* 0x000000061814723c */ /* 0x044fe20000001814 */
[----:B------:R-:W-:Y:S11]  /*4da20*/  STL.64 [R1+0x6698], R6 ;  /* 0x0066980601007387 */ /* 0x000ff60000100a00 */
[----:B------:R-:W-:Y:S11]  /*4da30*/  @!UPT UIADD3 URZ, URZ, URZ, URZ ;  /* 0x0000003f3f3ff290 */ /* 0x000ff6000fffe03f */
[----:B------:R-:W-:Y:S01]  /*4da40*/  STL.64 [R1+0x830], R20 ;  /* 0x0008301401007387 */ /* 0x000fe20000100a00 */
[----:B------:R-:W-:Y:S02]  /*4da50*/  STL.64 [R1+0x838], R22 ;  /* 0x0008381601007387 */ /* 0x000fe40000100a00 */
[----:B------:R-:W0:Y:S01]  /*4da60*/  LDSM.16.MT88.4 R20, [R29+0x2180] ;  /* 0x002180001d14783b */ /* 0x000e220000004200 */
[C---:B----4-:R-:W-:Y:S01]  /*4da70*/  HMMA.16816.F32 R16, R24.reuse, R18, R12 ;  /* 0x000000121810723c */ /* 0x050fe2000000180c */
[----:B0-----:R0:W-:Y:S02]  /*4da80*/  STL.64 [R1+0x65d8], R22 ;  /* 0x0065d81601007387 */ /* 0x0011e40000100a00 */
[----:B------:R-:W-:Y:S02]  /*4da90*/  STL.64 [R1+0x65d0], R20 ;  /* 0x0065d01401007387 */ /* 0x000fe40000100a00 */
[----:B0-----:R-:W2:Y:S01]  /*4daa0*/  LDL.64 R22, [R1+0x148] ;  /* 0x0001480001167983 */ /* 0x001ea20000100a00 */
[----:B------:R-:W-:Y:S02]  /*4dab0*/  STL [R1+0x5864], R29 ;  /* 0x0058641d01007387 */ /* 0x000fe40000100800 */
[----:B------:R-:W4:Y:S02]  /*4dac0*/  LDL.LU.64 R14, [R1+0x67c0] ;  /* 0x0067c000010e7983 */ /* 0x000f240000300a00 */
[----:B------:R-:W4:Y:S11]  /*4dad0*/  LDL.LU.64 R12, [R1+0x67b8] ;  /* 0x0067b800010c7983 */ /* 0x000f360000300a00 */
[----:B------:R-:W-:Y:S02]  /*4dae0*/  @!UPT UIADD3 URZ, URZ, URZ, URZ ;  /* 0x0000003f3f3ff290 */ /* 0x000fe4000fffe03f */
[----:B------:R-:W-:Y:S01]  /*4daf0*/  STL.64 [R1+0x1030], R16 ;  /* 0x0010301001007387 */ /* 0x000fe20000100a00 */
[----:B------:R0:W-:Y:S03]  /*4db00*/  STL.64 [R1+0x1038], R18 ;  /* 0x0010381201007387 */ /* 0x0001e60000100a00 */
[----:B0-----:R-:W4:Y:S02]  /*4db10*/  LDL.LU.64 R18, [R1+0x67b0] ;  /* 0x0067b00001127983 */ /* 0x001f240000300a00 */
[----:B----4-:R-:W-:Y:S02]  /*4db20*/  HMMA.16816.F32 R16, R24, R18, R12 ;  /* 0x000000121810723c */ /* 0x010fe4000000180c */
[----:B------:R-:W4:Y:S05]  /*4db30*/  LDL.LU.64 R12, [R1+0x67a8] ;  /* 0x0067a800010c7983 */ /* 0x000f2a0000300a00 */
[----:B------:R-:W-:-:S02]  /*4db40*/  IMAD.MOV.U32 R14, RZ, RZ, R9 ;  /* 0x000000ffff0e7224 */ /* 0x000fc400078e0009 */
[----:B------:R-:W-:Y:S11]  /*4db50*/  IMAD.MOV.U32 R15, RZ, RZ, R8 ;  /* 0x000000ffff0f7224 */ /* 0x000ff600078e0008 */
[----:B------:R-:W-:Y:S03]  /*4db60*/  @!UPT UIADD3 URZ, URZ, URZ, URZ ;  /* 0x0000003f3f3ff290 */ /* 0x000fe6000fffe03f */
[----:B------:R0:W-:Y:S01]  /*4db70*/  STL.64 [R1+0x1020], R16 ;  /* 0x0010201001007387 */ /* 0x0001e20000100a00 */
[----:B------:R-:W-:Y:S03]  /*4db80*/  STL.64 [R1+0x1028], R18 ;  /* 0x0010281201007387 */ /* 0x000fe60000100a00 */
[----:B0-----:R-:W2:Y:S01]  /*4db90*/  LDL.LU.64 R16, [R1+0x67a0] ;  /* 0x0067a00001107983 */ /* 0x001ea20000300a00 */
[----:B------:R4:W-:Y:S02]  /*4dba0*/  STL.64 [R1+0x66c0], R14 ;  /* 0x0066c00e01007387 */ /* 0x0009e40000100a00 */
[----:B------:R-:W2:Y:S02]  /*4dbb0*/  LDL.LU R8, [R1+0x540] ;  /* 0x0005400001087983 */ /* 0x000ea40000300800 */
[----:B------:R-:W2:Y:S01]  /*4dbc0*/  LDL.LU R9, [R1+0x544] ;  /* 0x0005440001097983 */ /* 0x000ea20000300800 */
[----:B------:R-:W2:Y:S01]  /*4dbd0*/  LDL.LU R10, [R1+0x548] ;  /* 0x00054800010a7983 */ /* 0x000ea20000300800 */
[----:B------:R-:W2:Y:S02]  /*4dbe0*/  LDL.LU R11, [R1+0x54c] ;  /* 0x00054c00010b7983 */ /* 0x000ea40000300800 */
[----:B----4-:R-:W-:-:S02]  /*4dbf0*/  IMAD.MOV.U32 R14, RZ, RZ, R13 ;  /* 0x000000ffff0e7224 */ /* 0x010fc400078e000d */
[----:B------:R-:W-:-:S05]  /*4dc00*/  IMAD.MOV.U32 R15, RZ, RZ, R12 ;  /* 0x000000ffff0f7224 */ /* 0x000fca00078e000c */
[----:B------:R-:W-:Y:S04]  /*4dc10*/  STL.64 [R1+0x66d8], R14 ;  /* 0x0066d80e01007387 */ /* 0x000fe80000100a00 */
[----:B--2---:R-:W-:Y:S01]  /*4dc20*/  STL.64 [R1+0x66b8], R10 ;  /* 0x0066b80a01007387 */ /* 0x004fe20000100a00 */
[----:B------:R0:W-:Y:S03]  /*4dc30*/  STL.64 [R1+0x66b0], R8 ;  /* 0x0066b00801007387 */ /* 0x0001e60000100a00 */
[----:B0-----:R-:W2:Y:S01]  /*4dc40*/  LDL.LU R8, [R1+0x550] ;  /* 0x0005500001087983 */ /* 0x001ea20000300800 */
[----:B------:R-:W2:Y:S02]  /*4dc50*/  LDL.LU R9, [R1+0x554] ;  /* 0x0005540001097983 */ /* 0x000ea40000300800 */
[----:B------:R-:W4:Y:S02]  /*4dc60*/  LDL.LU R10, [R1+0x558] ;  /* 0x00055800010a7983 */ /* 0x000f240000300800 */
[----:B------:R-:W4:Y:S01]  /*4dc70*/  LDL.LU R11, [R1+0x55c] ;  /* 0x00055c00010b7983 */ /* 0x000f220000300800 */
[----:B------:R-:W2:Y:S04]  /*4dc80*/  LDL.64 R14, [R1+0x28] ;  /* 0x00002800010e7983 */ /* 0x000ea80000100a00 */
[----:B--2---:R0:W-:Y:S01]  /*4dc90*/  STL.64 [R1+0x6700], R14 ;  /* 0x0067000e01007387 */ /* 0x0041e20000100a00 */
[----:B------:R-:W2:Y:S02]  /*4dca0*/  LDL.LU R12, [R1+0x680] ;  /* 0x00068000010c7983 */ /* 0x000ea40000300800 */
[----:B------:R-:W2:Y:S01]  /*4dcb0*/  LDL.LU R13, [R1+0x684] ;  /* 0x00068400010d7983 */ /* 0x000ea20000300800 */
[----:B0-----:R-:W2:Y:S01]  /*4dcc0*/  LDL.LU R14, [R1+0x688] ;  /* 0x00068800010e7983 */ /* 0x001ea20000300800 */
[----:B------:R-:W2:Y:S02]  /*4dcd0*/  LDL.LU R15, [R1+0x68c] ;  /* 0x00068c00010f7983 */ /* 0x000ea40000300800 */
[----:B------:R-:W-:-:S02]  /*4dce0*/  IMAD.MOV.U32 R18, RZ, RZ, R28 ;  /* 0x000000ffff127224 */ /* 0x000fc400078e001c */
[----:B------:R-:W-:Y:S01]  /*4dcf0*/  IMAD.MOV.U32 R19, RZ, RZ, R0 ;  /* 0x000000ffff137224 */ /* 0x000fe200078e0000 */
[----:B--2---:R-:W-:Y:S01]  /*4dd00*/  STL.64 [R1+0x6718], R14 ;  /* 0x0067180e01007387 */ /* 0x004fe20000100a00 */
[----:B------:R0:W-:Y:S02]  /*4dd10*/  STL.64 [R1+0x6710], R12 ;  /* 0x0067100c01007387 */ /* 0x0001e40000100a00 */
[----:B------:R-:W2:Y:S02]  /*4dd20*/  LDL.LU R28, [R1+0x6798] ;  /* 0x00679800011c7983 */ /* 0x000ea40000300800 */
[----:B------:R-:W2:Y:S01]  /*4dd30*/  LDL.LU R0, [R1+0x6794] ;  /* 0x0067940001007983 */ /* 0x000ea20000300800 */
[----:B------:R1:W-:Y:S04]  /*4dd40*/  STL.64 [R1+0x6720], R18 ;  /* 0x0067201201007387 */ /* 0x0003e80000100a00 */
[----:B0-----:R-:W2:Y:S01]  /*4dd50*/  LDL.LU R12, [R1+0xdc0] ;  /* 0x000dc000010c7983 */ /* 0x001ea20000300800 */
[----:B------:R-:W2:Y:S02]  /*4dd60*/  LDL.LU R13, [R1+0xdc4] ;  /* 0x000dc400010d7983 */ /* 0x000ea40000300800 */
[----:B------:R-:W2:Y:S02]  /*4dd70*/  LDL.LU R14, [R1+0xdc8] ;  /* 0x000dc800010e7983 */ /* 0x000ea40000300800 */
[----:B------:R-:W2:Y:S02]  /*4dd80*/  LDL.LU R15, [R1+0xdcc] ;  /* 0x000dcc00010f7983 */ /* 0x000ea40000300800 */
[----:B-1----:R-:W-:-:S02]  /*4dd90*/  IMAD.MOV.U32 R18, RZ, RZ, R2 ;  /* 0x000000ffff127224 */ /* 0x002fc400078e0002 */
[----:B------:R-:W-:Y:S01]  /*4dda0*/  IMAD.MOV.U32 R19, RZ, RZ, R17 ;  /* 0x000000ffff137224 */ /* 0x000fe200078e0011 */
[----:B--2---:R-:W-:Y:S01]  /*4ddb0*/  STL.64 [R1+0x6730], R14 ;  /* 0x0067300e01007387 */ /* 0x004fe20000100a00 */
[----:B------:R0:W-:Y:S02]  /*4ddc0*/  STL.64 [R1+0x6728], R12 ;  /* 0x0067280c01007387 */ /* 0x0001e40000100a00 */
[----:B------:R-:W2:Y:S02]  /*4ddd0*/  LDL.LU R2, [R1+0x6790] ;  /* 0x0067900001027983 */ /* 0x000ea40000300800 */
[----:B------:R1:W-:Y:S01]  /*4dde0*/  STL.64 [R1+0x6738], R18 ;  /* 0x0067381201007387 */ /* 0x0003e20000100a00 */
[----:B0-----:R-:W2:Y:S01]  /*4ddf0*/  LDL.LU R12, [R1+0xdd0] ;  /* 0x000dd000010c7983 */ /* 0x001ea20000300800 */
[----:B------:R-:W2:Y:S02]  /*4de00*/  LDL.LU R13, [R1+0xdd4] ;  /* 0x000dd400010d7983 */ /* 0x000ea40000300800 */
[----:B------:R-:W2:Y:S02]  /*4de10*/  LDL.LU R14, [R1+0xdd8] ;  /* 0x000dd800010e7983 */ /* 0x000ea40000300800 */
[----:B------:R-:W2:Y:S02]  /*4de20*/  LDL.LU R15, [R1+0xddc] ;  /* 0x000ddc00010f7983 */ /* 0x000ea40000300800 */
[----:B-1----:R-:W-:-:S02]  /*4de30*/  IMAD.MOV.U32 R18, RZ, RZ, R16 ;  /* 0x000000ffff127224 */ /* 0x002fc400078e0010 */
[----:B---3--:R-:W-:Y:S01]  /*4de40*/  IMAD.MOV.U32 R19, RZ, RZ, R5 ;  /* 0x000000ffff137224 */ /* 0x008fe200078e0005 */
[----:B--2---:R-:W-:Y:S01]  /*4de50*/  STL.64 [R1+0x6748], R14 ;  /* 0x0067480e01007387 */ /* 0x004fe20000100a00 */
[----:B------:R-:W-:Y:S03]  /*4de60*/  STL.64 [R1+0x6740], R12 ;  /* 0x0067400c01007387 */ /* 0x000fe60000100a00 */
[----:B------:R0:W-:Y:S02]  /*4de70*/  STL.64 [R1+0x6750], R18 ;  /* 0x0067501201007387 */ /* 0x0001e40000100a00 */
[----:B0-----:R-:W-:Y:S02]  /*4de80*/  IMAD.MOV.U32 R18, RZ, RZ, R4 ;  /* 0x000000ffff127224 */ /* 0x001fe400078e0004 */
[----:B------:R-:W-:-:S05]  /*4de90*/  IMAD.MOV.U32 R19, RZ, RZ, R3 ;  /* 0x000000ffff137224 */ /* 0x000fca00078e0003 */
[----:B------:R0:W-:Y:S01]  /*4dea0*/  STL.64 [R1+0x6768], R18 ;  /* 0x0067681201007387 */ /* 0x0001e20000100a00 */
[----:B------:R-:W2:Y:S02]  /*4deb0*/  LDL.LU R16, [R1+0xe00] ;  /* 0x000e000001107983 */ /* 0x000ea40000300800 */
[----:B------:R-:W2:Y:S01]  /*4dec0*/  LDL.LU R17, [R1+0xe04] ;  /* 0x000e040001117983 */ /* 0x000ea20000300800 */
[----:B0-----:R-:W3:Y:S01]  /*4ded0*/  LDL.LU R18, [R1+0xe08] ;  /* 0x000e080001127983 */ /* 0x001ee20000300800 */
[----:B------:R-:W3:Y:S02]  /*4dee0*/  LDL.LU R19, [R1+0xe0c] ;  /* 0x000e0c0001137983 */ /* 0x000ee40000300800 */
[----:B------:R-:W2:Y:S02]  /*4def0*/  LDL.LU R4, [R1+0xe20] ;  /* 0x000e200001047983 */ /* 0x000ea40000300800 */
[----:B------:R-:W4:Y:S01]  /*4df00*/  LDL.LU R5, [R1+0xe24] ;  /* 0x000e240001057983 */ /* 0x000f220000300800 */
[----:B------:R-:W4:Y:S01]  /*4df10*/  LDL.LU R6, [R1+0xe28] ;  /* 0x000e280001067983 */ /* 0x000f220000300800 */
[----:B------:R-:W4:Y:S03]  /*4df20*/  LDL.LU R7, [R1+0xe2c] ;  /* 0x000e2c0001077983 */ /* 0x000f260000300800 */
[----:B---3--:R-:W-:Y:S01]  /*4df30*/  STL.64 [R1+0x6778], R18 ;  /* 0x0067781201007387 */ /* 0x008fe20000100a00 */
[----:B--2---:R-:W-:Y:S02]  /*4df40*/  STL.64 [R1+0x6770], R16 ;  /* 0x0067701001007387 */ /* 0x004fe40000100a00 */
[----:B------:R-:W2:Y:S02]  /*4df50*/  LDL.LU R12, [R1+0xde0] ;  /* 0x000de000010c7983 */ /* 0x000ea40000300800 */
[----:B------:R-:W2:Y:S01]  /*4df60*/  LDL.LU R13, [R1+0xde4] ;  /* 0x000de400010d7983 */ /* 0x000ea20000300800 */
[----:B------:R-:W3:Y:S01]  /*4df70*/  LDL.LU R14, [R1+0xde8] ;  /* 0x000de800010e7983 */ /* 0x000ee20000300800 */
[----:B------:R-:W3:Y:S03]  /*4df80*/  LDL.LU R15, [R1+0xdec] ;  /* 0x000dec00010f7983 */ /* 0x000ee60000300800 */
[----:B---3--:R-:W-:Y:S01]  /*4df90*/  STL.64 [R1+0x6760], R14 ;  /* 0x0067600e01007387 */ /* 0x008fe20000100a00 */
[----:B--2---:R0:W-:Y:S03]  /*4dfa0*/  STL.64 [R1+0x6758], R12 ;  /* 0x0067580c01007387 */ /* 0x0041e60000100a00 */
[----:B0-----:R-:W2:Y:S01]  /*4dfb0*/  LDL.LU R12, [R1+0xdf0] ;  /* 0x000df000010c7983 */ /* 0x001ea20000300800 */
[----:B------:R-:W2:Y:S02]  /*4dfc0*/  LDL.LU R13, [R1+0xdf4] ;  /* 0x000df400010d7983 */ /* 0x000ea40000300800 */
[----:B------:R-:W3:Y:S02]  /*4dfd0*/  LDL.LU R14, [R1+0xdf8] ;  /* 0x000df800010e7983 */ /* 0x000ee40000300800 */
[----:B------:R-:W3:Y:S01]  /*4dfe0*/  LDL.LU R15, [R1+0xdfc] ;  /* 0x000dfc00010f7983 */ /* 0x000ee20000300800 */
[----:B----4-:R-:W-:Y:S01]  /*4dff0*/  HMMA.16816.F32 R4, R24, R22, R4 ;  /* 0x000000161804723c */ /* 0x010fe20000001804 */
[----:B------:R-:W-:Y:S01]  /*4e000*/  IMAD.MOV.U32 R18, RZ, RZ, R2 ;  /* 0x000000ffff127224 */ /* 0x000fe200078e0002 */
[----:B---3--:R-:W-:Y:S01]  /*4e010*/  STL.64 [R1+0x6788], R14 ;  /* 0x0067880e01007387 */ /* 0x008fe20000100a00 */
[----:B--2---:R0:W-:Y:S03]  /*4e020*/  STL.64 [R1+0x6780], R12 ;  /* 0x0067800c01007387 */ /* 0x0041e60000100a00 */
[----:B0-----:R-:W2:Y:S01]  /*4e030*/  LDL.LU R12, [R1+0xe10] ;  /* 0x000e1000010c7983 */ /* 0x001ea20000300800 */
[----:B------:R-:W2:Y:S02]  /*4e040*/  LDL.LU R13, [R1+0xe14] ;  /* 0x000e1400010d7983 */ /* 0x000ea40000300800 */
[----:B------:R-:W2:Y:S02]  /*4e050*/  LDL.LU R14, [R1+0xe18] ;  /* 0x000e1800010e7983 */ /* 0x000ea40000300800 */
[----:B------:R-:W2:Y:S01]  /*4e060*/  LDL.LU R15, [R1+0xe1c] ;  /* 0x000e1c00010f7983 */ /* 0x000ea20000300800 */
[----:B------:R-:W-:Y:S01]  /*4e070*/  STL.64 [R1+0x66d0], R10 ;  /* 0x0066d00a01007387 */ /* 0x000fe20000100a00 */
[----:B------:R0:W-:Y:S03]  /*4e080*/  STL.64 [R1+0x66c8], R8 ;  /* 0x0066c80801007387 */ /* 0x0001e60000100a00 */
[----:B0-----:R-:W3:Y:S01]  /*4e090*/  LDL.LU R8, [R1+0x560] ;  /* 0x0005600001087983 */ /* 0x001ee20000300800 */
[----:B------:R-:W3:Y:S02]  /*4e0a0*/  LDL.LU R9, [R1+0x564] ;  /* 0x0005640001097983 */ /* 0x000ee40000300800 */
[----:B------:R-:W4:Y:S02]  /*4e0b0*/  LDL.LU R10, [R1+0x568] ;  /* 0x00056800010a7983 */ /* 0x000f240000300800 */
[----:B------:R-:W4:Y:S02]  /*4e0c0*/  LDL.LU R11, [R1+0x56c] ;  /* 0x00056c00010b7983 */ /* 0x000f240000300800 */
[----:B------:R-:W-:-:S07]  /*4e0d0*/  IMAD.MOV.U32 R19, RZ, RZ, R0 ;  /* 0x000000ffff137224 */ /* 0x000fce00078e0000 */
[C---:B--2---:R-:W-:Y:S01]  /*4e0e0*/  HMMA.16816.F32 R16, R24.reuse, R18, R12 ;  /* 0x000000121810723c */ /* 0x044fe2000000180c */
[----:B----4-:R-:W-:Y:S01]  /*4e0f0*/  STL.64 [R1+0x66e8], R10 ;  /* 0x0066e80a01007387 */ /* 0x010fe20000100a00 */
[----:B---3--:R0:W-:Y:S03]  /*4e100*/  STL.64 [R1+0x66e0], R8 ;  /* 0x0066e00801007387 */ /* 0x0081e60000100a00 */
[----:B0-----:R-:W2:Y:S01]  /*4e110*/  LDL.LU R8, [R1+0x570] ;  /* 0x0005700001087983 */ /* 0x001ea20000300800 */
[----:B------:R-:W2:Y:S02]  /*4e120*/  LDL.LU R9, [R1+0x574] ;  /* 0x0005740001097983 */ /* 0x000ea40000300800 */
[----:B------:R-:W2:Y:S02]  /*4e130*/  LDL.LU R10, [R1+0x578] ;  /* 0x00057800010a7983 */ /* 0x000ea40000300800 */
[----:B------:R-:W2:Y:S01]  /*4e140*/  LDL.LU R11, [R1+0x57c] ;  /* 0x00057c00010b7983 */ /* 0x000ea20000300800 */
[----:B------:R0:W-:Y:S01]  /*4e150*/  STL.64 [R1+0x1010], R4 ;  /* 0x0010100401007387 */ /* 0x0001e20000100a00 */
[----:B------:R1:W-:Y:S03]  /*4e160*/  STL.64 [R1+0x1018], R6 ;  /* 0x0010180601007387 */ /* 0x0003e60000100a00 */
[----:B0-----:R-:W3:Y:S01]  /*4e170*/  LDL.LU R4, [R1+0x530] ;  /* 0x0005300001047983 */ /* 0x001ee20000300800 */
[----:B------:R-:W3:Y:S02]  /*4e180*/  LDL.LU R5, [R1+0x534] ;  /* 0x0005340001057983 */ /* 0x000ee40000300800 */
[----:B-1----:R-:W3:Y:S02]  /*4e190*/  LDL.LU R6, [R1+0x538] ;  /* 0x0005380001067983 */ /* 0x002ee40000300800 */
[----:B------:R-:W3:Y:S01]  /*4e1a0*/  LDL.LU R7, [R1+0x53c] ;  /* 0x00053c0001077983 */ /* 0x000ee20000300800 */
[----:B------:R0:W-:Y:S04]  /*4e1b0*/  STL.64 [R1+0x6678], R22 ;  /* 0x0066781601007387 */ /* 0x0001e80000100a00 */
[----:B0-----:R-:W4:Y:S01]  /*4e1c0*/  LDL.64 R22, [R1+0x128] ;  /* 0x0001280001167983 */ /* 0x001f220000100a00 */
[----:B------:R-:W2:Y:S02]  /*4e1d0*/  LDL.LU.64 R14, [R1+0x6788] ;  /* 0x00678800010e7983 */ /* 0x000ea40000300a00 */
[----:B------:R-:W2:Y:S02]  /*4e1e0*/  LDL.LU.64 R12, [R1+0x6780] ;  /* 0x00678000010c7983 */ /* 0x000ea40000300a00 */
[----:B------:R-:W-:Y:S01]  /*4e1f0*/  STL.64 [R1+0x1000], R16 ;  /* 0x0010001001007387 */ /* 0x000fe20000100a00 */
[----:B------:R0:W-:Y:S04]  /*4e200*/  STL.64 [R1+0x1008], R18 ;  /* 0x0010081201007387 */ /* 0x0001e80000100a00 */
[----:B0-----:R-:W4:Y:S01]  /*4e210*/  LDL.LU.64 R18, [R1+0x6778] ;  /* 0x0067780001127983 */ /* 0x001f220000300a00 */
[----:B------:R-:W4:Y:S02]  /*4e220*/  LDL.LU.64 R16, [R1+0x6770] ;  /* 0x0067700001107983 */ /* 0x000f240000300a00 */
[C---:B----4-:R-:W-:Y:S01]  /*4e230*/  HMMA.16816.F32 R16, R24.reuse, R22, R16 ;  /* 0x000000161810723c */ /* 0x050fe20000001810 */
[----:B------:R-:W-:Y:S11]  /*4e240*/  IMAD.MOV.U32 R29, RZ, RZ, R23 ;  /* 0x000000ffff1d7224 */ /* 0x000ff600078e0017 */
[----:B------:R-:W-:Y:S11]  /*4e250*/  @!UPT UIADD3 URZ, URZ, URZ, URZ ;  /* 0x0000003f3f3ff290 */ /* 0x000ff6000fffe03f */
[----:B------:R-:W-:Y:S01]  /*4e260*/  STL.64 [R1+0xff0], R16 ;  /* 0x000ff01001007387 */ /* 0x000fe20000100a00 */
[----:B------:R0:W-:Y:S03]  /*4e270*/  STL.64 [R1+0xff8], R18 ;  /* 0x000ff81201007387 */ /* 0x0001e60000100a00 */
[----:B0-----:R-:W2:Y:S01]  /*4e280*/  LDL.LU.64 R18, [R1+0x6768] ;  /* 0x0067680001127983 */ /* 0x001ea20000300a00 */
[----:B------:R-:W4:Y:S02]  /*4e290*/  LDL.LU R20, [R1+0xb90] ;  /* 0x000b900001147983 */ /* 0x000f240000300800 */
[----:B------:R-:W4:Y:S02]  /*4e2a0*/  LDL.LU R21, [R1+0xb94] ;  /* 0x000b940001157983 */ /* 0x000f240000300800 */
[----:B------:R-:W3:Y:S01]  /*4e2b0*/  LDL.LU R22, [R1+0xb98] ;  /* 0x000b980001167983 */ /* 0x000ee20000300800 */
[----:B------:R-:W3:Y:S01]  /*4e2c0*/  LDL.LU R23, [R1+0xb9c] ;  /* 0x000b9c0001177983 */ /* 0x000ee20000300800 */
[C---:B--2---:R-:W-:Y:S03]  /*4e2d0*/  HMMA.16816.F32 R16, R24.reuse, R18, R12 ;  /* 0x000000121810723c */ /* 0x044fe6000000180c */
[----:B---3--:R0:W-:Y:S01]  /*4e2e0*/  STL.64 [R1+0x6688], R22 ;  /* 0x0066881601007387 */ /* 0x0081e20000100a00 */
[----:B----4-:R-:W-:Y:S03]  /*4e2f0*/  STL.64 [R1+0x6680], R20 ;  /* 0x0066801401007387 */ /* 0x010fe60000100a00 */
[----:B0-----:R-:W2:Y:S01]  /*4e300*/  LDL.64 R22, [R1+0x38] ;  /* 0x0000380001167983 */ /* 0x001ea20000100a00 */
[----:B------:R-:W-:Y:S02]  /*4e310*/  STL [R1+0x6670], R29 ;  /* 0x0066701d01007387 */ /* 0x000fe40000100800 */
[----:B------:R-:W3:Y:S02]  /*4e320*/  LDL.LU.64 R14, [R1+0x6760] ;  /* 0x00676000010e7983 */ /* 0x000ee40000300a00 */
[----:B------:R-:W3:Y:S11]  /*4e330*/  LDL.LU.64 R12, [R1+0x6758] ;  /* 0x00675800010c7983 */ /* 0x000ef60000300a00 */
[----:B------:R-:W-:Y:S01]  /*4e340*/  STL.64 [R1+0xe40], R16 ;  /* 0x000e401001007387 */ /* 0x000fe20000100a00 */
        /* <DEDUP_REMOVED lines=23> */
[----:B---3--:R-:W-:Y:S02]  /*4e4c0*/  HMMA.16816.F32 R24, R24, R18, R12 ;  /* 0x000000121818723c */ /* 0x008fe4000000180c */
[----:B------:R-:W3:Y:S01]  /*4e4d0*/  LDL.LU.64 R14, [R1+0x6700] ;  /* 0x00670000010e7983 */ /* 0x000ee20000300a00 */
[----:B------:R-:W3:Y:S02]  /*4e4e0*/  LDL.LU.64 R18, [R1+0x66f8] ;  /* 0x0066f80001127983 */ /* 0x000ee40000300a00 */
[----:B------:R-:W3:Y:S11]  /*4e4f0*/  LDL.LU.64 R16, [R1+0x66f0] ;  /* 0x0066f00001107983 */ /* 0x000ef60000300a00 */
[----:B------:R-:W-:Y:S07]  /*4e500*/  @!UPT UIADD3 URZ, URZ, URZ, URZ ;  /* 0x0000003f3f3ff290 */ /* 0x000fee000fffe03f */
[----:B------:R0:W-:Y:S01]  /*4e510*/  STL.64 [R1+0x6e0], R24 ;  /* 0x0006e01801007387 */ /* 0x0001e20000100a00 */
[----:B------:R1:W-:Y:S03]  /*4e520*/  STL.64 [R1+0x6e8], R26 ;  /* 0x0006e81a01007387 */ /* 0x0003e60000100a00 */
[----:B0-----:R-:W4:Y:S01]  /*4e530*/  LDL.LU R24, [R1+0x520] ;  /* 0x0005200001187983 */ /* 0x001f220000300800 */
[----:B------:R-:W4:Y:S02]  /*4e540*/  LDL.LU R25, [R1+0x524] ;  /* 0x0005240001197983 */ /* 0x000f240000300800 */
[----:B-1----:R-:W4:Y:S02]  /*4e550*/  LDL.LU R26, [R1+0x528] ;  /* 0x00052800011a7983 */ /* 0x002f240000300800 */
[----:B------:R-:W4:Y:S01]  /*4e560*/  LDL.LU R27, [R1+0x52c] ;  /* 0x00052c00011b7983 */ /* 0x000f220000300800 */
[C---:B---3--:R-:W-:Y:S01]  /*4e570*/  HMMA.16816.F32 R8, R16.reuse, R14, R8 ;  /* 0x0000000e1008723c */ /* 0x048fe20000001808 */
[----:B------:R-:W-:Y:S11]  /*4e580*/  IMAD.MOV.U32 R29, RZ, RZ, R15 ;  /* 0x000000ffff1d7224 */ /* 0x000ff600078e000f */
[----:B------:R-:W-:Y:S11]  /*4e590*/  @!UPT UIADD3 URZ, URZ, URZ, URZ ;  /* 0x0000003f3f3ff290 */ /* 0x000ff6000fffe03f */
[----:B------:R-:W-:Y:S01]  /*4e5a0*/  STL.64 [R1+0x570], R8 ;  /* 0x0005700801007387 */ /* 0x000fe20000100a00 */
[----:B------:R0:W-:Y:S03]  /*4e5b0*/  STL.64 [R1+0x578], R10 ;  /* 0x0005780a01007387 */ /* 0x0001e60000100a00 */
[----:B0-----:R-:W3:Y:S01]  /*4e5c0*/  LDL.LU.64 R10, [R1+0x66e8] ;  /* 0x0066e800010a7983 */ /* 0x001ee20000300a00 */
[----:B------:R-:W3:Y:S02]  /*4e5d0*/  LDL.LU.64 R8, [R1+0x66e0] ;  /* 0x0066e00001087983 */ /* 0x000ee40000300a00 */
[----:B------:R-:W3:Y:S02]  /*4e5e0*/  LDL.LU.64 R14, [R1+0x66d8] ;  /* 0x0066d800010e7983 */ /* 0x000ee40000300a00 */
[C---:B---3--:R-:W-:Y:S01]  /*4e5f0*/  HMMA.16816.F32 R12, R16.reuse, R14, R8 ;  /* 0x0000000e100c723c */ /* 0x048fe20000001808 */
[----:B------:R-:W3:Y:S01]  /*4e600*/  LDL.LU.64 R10, [R1+0x66d0] ;  /* 0x0066d000010a7983 */ /* 0x000ee20000300a00 */
[----:B------:R-:W3:Y:S11]  /*4e610*/  LDL.LU.64 R8, [R1+0x66c8] ;  /* 0x0066c80001087983 */ /* 0x000ef60000300a00 */
[----:B------:R-:W-:Y:S10]  /*4e620*/  @!UPT UIADD3 URZ, URZ, URZ, URZ ;  /* 0x0000003f3f3ff290 */ /* 0x000ff4000fffe03f */
        /* <DEDUP_REMOVED lines=10> */
[C---:B---3--:R-:W-:Y:S11]  /*4e6d0*/  HMMA.16816.F32 R8, R16.reuse, R14, R8 ;  /* 0x0000000e1008723c */ /* 0x048ff60000001808 */
[----:B------:R-:W-:Y:S11]  /*4e6e0*/  @!UPT UIADD3 URZ, URZ, URZ, URZ ;  /* 0x0000003f3f3ff290 */ /* 0x000ff6000fffe03f */
[----:B------:R-:W-:Y:S01]  /*4e6f0*/  @!UPT UIADD3 URZ, URZ, URZ, URZ ;  /* 0x0000003f3f3ff290 */ /* 0x000fe2000fffe03f */
[----:B------:R-:W-:Y:S01]  /*4e700*/  STL.64 [R1+0x540], R8 ;  /* 0x0005400801007387 */ /* 0x000fe20000100a00 */
[----:B------:R0:W-:Y:S03]  /*4e710*/  STL.64 [R1+0x548], R10 ;  /* 0x0005480a01007387 */ /* 0x0001e60000100a00 */
[----:B0-----:R-:W3:Y:S01]  /*4e720*/  LDL.LU.64 R10, [R1+0x66a0] ;  /* 0x0066a000010a7983 */ /* 0x001ee20000300a00 */
[----:B------:R0:W-:Y:S02]  /*4e730*/  STL.64 [R1+0x6690], R14 ;  /* 0x0066900e01007387 */ /* 0x0001e40000100a00 */
[----:B------:R-:W2:Y:S02]  /*4e740*/  LDL.LU R12, [R1+0xba0] ;  /* 0x000ba000010c7983 */ /* 0x000ea40000300800 */
[----:B------:R-:W2:Y:S01]  /*4e750*/  LDL.LU R13, [R1+0xba4] ;  /* 0x000ba400010d7983 */ /* 0x000ea20000300800 */
[----:B0-----:R-:W2:Y:S01]  /*4e760*/  LDL.LU R14, [R1+0xba8] ;  /* 0x000ba800010e7983 */ /* 0x001ea20000300800 */
[----:B------:R-:W2:Y:S01]  /*4e770*/  LDL.LU R15, [R1+0xbac] ;  /* 0x000bac00010f7983 */ /* 0x000ea20000300800 */
[C---:B---3--:R-:W-:Y:S11]  /*4e780*/  HMMA.16816.F32 R4, R16.reuse, R10, R4 ;  /* 0x0000000a1004723c */ /* 0x048ff60000001804 */
[----:B------:R-:W-:Y:S11]  /*4e790*/  @!UPT UIADD3 URZ, URZ, URZ, URZ ;  /* 0x0000003f3f3ff290 */ /* 0x000ff6000fffe03f */
[----:B------:R-:W-:Y:S01]  /*4e7a0*/  @!UPT UIADD3 URZ, URZ, URZ, URZ ;  /* 0x0000003f3f3ff290 */ /* 0x000fe2000fffe03f */
[----:B------:R-:W-:Y:S01]  /*4e7b0*/  STL.64 [R1+0x530], R4 ;  /* 0x0005300401007387 */ /* 0x000fe20000100a00 */
[----:B------:R0:W-:Y:S03]  /*4e7c0*/  STL.64 [R1+0x538], R6 ;  /* 0x0005380601007387 */ /* 0x0001e60000100a00 */
[----:B0-----:R-:W4:Y:S01]  /*4e7d0*/  LDL.LU.64 R6, [R1+0x6698] ;  /* 0x0066980001067983 */ /* 0x001f220000300a00 */
[----:B------:R0:W-:Y:S02]  /*4e7e0*/  STL.64 [R1+0x6590], R10 ;  /* 0x0065900a01007387 */ /* 0x0001e40000100a00 */
[----:B------:R-:W3:Y:S02]  /*4e7f0*/  LDL.LU R8, [R1+0xb80] ;  /* 0x000b800001087983 */ /* 0x000ee40000300800 */
[----:B------:R-:W3:Y:S01]  /*4e800*/  LDL.LU R9, [R1+0xb84] ;  /* 0x000b840001097983 */ /* 0x000ee20000300800 */
[----:B0-----:R-:W3:Y:S01]  /*4e810*/  LDL.LU R10, [R1+0xb88] ;  /* 0x000b8800010a7983 */ /* 0x001ee20000300800 */
[----:B------:R-:W3:Y:S01]  /*4e820*/  LDL.LU R11, [R1+0xb8c] ;  /* 0x000b8c00010b7983 */ /* 0x000ee20000300800 */
[----:B--2---:R-:W-:Y:S01]  /*4e830*/  HMMA.16816.F32 R12, R16, R22, R12 ;  /* 0x00000016100c723c */ /* 0x004fe2000000180c */
[----:B------:R-:W-:-:S02]  /*4e840*/  IMAD.MOV.U32 R2, RZ, RZ, R22 ;  /* 0x000000ffff027224 */ /* 0x000fc400078e0016 */
[----:B------:R-:W-:-:S05]  /*4e850*/  IMAD.MOV.U32 R0, RZ, RZ, R23 ;  /* 0x000000ffff007224 */ /* 0x000fca00078e0017 */
[C---:B----4-:R-:W-:Y:S01]  /*4e860*/  HMMA.16816.F32 R24, R16.reuse, R6, R24 ;  /* 0x000000061018723c */ /* 0x050fe20000001818 */
[----:B------:R0:W-:Y:S04]  /*4e870*/  STL.64 [R1+0x65b0], R6 ;  /* 0x0065b00601007387 */ /* 0x0001e80000100a00 */
[----:B0-----:R-:W2:Y:S11]  /*4e880*/  LDL.64 R6, [R1+0x158] ;  /* 0x0001580001067983 */ /* 0x001eb60000100a00 */
[----:B------:R-:W-:Y:S07]  /*4e890*/  @!UPT UIADD3 URZ, URZ, URZ, URZ ;  /* 0x0000003f3f3ff290 */ /* 0x000fee000fffe03f */
[----:B------:R-:W-:Y:S01]  /*4e8a0*/  STL.64 [R1+0x520], R24 ;  /* 0x0005201801007387 */ /* 0x000fe20000100a00 */
[----:B------:R-:W-:Y:S02]  /*4e8b0*/  STL.64 [R1+0x528], R26 ;  /* 0x0005281a01007387 */ /* 0x000fe40000100a00 */
[----:B------:R-:W0:Y:S04]  /*4e8c0*/  LDSM.16.MT88.4 R24, [R28+0x2000] ;  /* 0x002000001c18783b */ /* 0x000e280000004200 */
[----:B------:R-:W-:Y:S01]  /*4e8d0*/  STL [R1+0x6568], R28 ;  /* 0x0065681c01007387 */ /* 0x000fe20000100800 */
[----:B0-----:R0:W-:Y:S01]  /*4e8e0*/  STL.64 [R1+0x6480], R26 ;  /* 0x0064801a01007387 */ /* 0x0011e20000100a00 */
[----:B------:R-:W-:Y:S03]  /*4e8f0*/  STL.64 [R1+0x6478], R24 ;  /* 0x0064781801007387 */ /* 0x000fe60000100a00 */
[----:B0-----:R-:W4:Y:S01]  /*4e900*/  LDL.64 R26, [R1+0xd8] ;  /* 0x0000d800011a7983 */ /* 0x001f220000100a00 */
[----:B------:R-:W-:Y:S02]  /*4e910*/  STL.64 [R1+0xe00], R12 ;  /* 0x000e000c01007387 */ /* 0x000fe40000100a00 */
[----:B------:R0:W-:Y:S02]  /*4e920*/  STL.64 [R1+0xe08], R14 ;  /* 0x000e080e01007387 */ /* 0x0001e40000100a00 */
[----:B0-----:R-:W2:Y:S01]  /*4e930*/  LDL.LU.64 R14, [R1+0x6690] ;  /* 0x00669000010e7983 */ /* 0x001ea20000300a00 */
[----:B------:R-:W2:Y:S02]  /*4e940*/  LDL.LU.64 R22, [R1+0x6688] ;  /* 0x0066880001167983 */ /* 0x000ea40000300a00 */
[----:B------:R-:W2:Y:S02]  /*4e950*/  LDL.LU.64 R20, [R1+0x6680] ;  /* 0x0066800001147983 */ /* 0x000ea40000300a00 */
[----:B------:R-:W-:Y:S01]  /*4e960*/  STL [R1+0x6570], R0 ;  /* 0x0065700001007387 */ /* 0x000fe20000100800 */
[----:B------:R-:W-:Y:S01]  /*4e970*/  STL [R1+0x656c], R2 ;  /* 0x00656c0201007387 */ /* 0x000fe20000100800 */
[----:B--2---:R-:W-:Y:S11]  /*4e980*/  HMMA.16816.F32 R20, R16, R6, R20 ;  /* 0x000000061014723c */ /* 0x004ff60000001814 */
[----:B------:R-:W-:Y:S11]  /*4e990*/  @!UPT UIADD3 URZ, URZ, URZ, URZ ;  /* 0x0000003f3f3ff290 */ /* 0x000ff6000fffe03f */
[----:B------:R-:W-:Y:S01]  /*4e9a0*/  @!UPT UIADD3 URZ, URZ, URZ, URZ ;  /* 0x0000003f3f3ff290 */ /* 0x000fe2000fffe03f */
[----:B------:R-:W-:Y:S01]  /*4e9b0*/  STL.64 [R1+0xdf0], R20 ;  /* 0x000df01401007387 */ /* 0x000fe20000100a00 */
[----:B------:R0:W-:Y:S03]  /*4e9c0*/  STL.64 [R1+0xdf8], R22 ;  /* 0x000df81601007387 */ /* 0x0001e60000100a00 */
[----:B0-----:R-:W3:Y:S01]  /*4e9d0*/  LDL.LU.64 R22, [R1+0x6678] ;  /* 0x0066780001167983 */ /* 0x001ee20000300a00 */
[----:B------:R-:W-:Y:S02]  /*4e9e0*/  IMAD.MOV.U32 R12, RZ, RZ, R6 ;  /* 0x000000ffff0c7224 */ /* 0x000fe400078e0006 */
[----:B------:R-:W-:-:S05]  /*4e9f0*/  IMAD.MOV.U32 R3, RZ, RZ, R7 ;  /* 0x000000ffff037224 */ /* 0x000fca00078e0007 */
[----:B------:R-:W-:Y:S01]  /*4ea00*/  STL [R1+0x6578], R3 ;  /* 0x0065780301007387 */ /* 0x000fe20000100800 */
[----:B------:R-:W-:Y:S01]  /*4ea10*/  STL [R1+0x6574], R12 ;  /* 0x0065740c01007387 */ /* 0x000fe20000100800 */
[----:B---3--:R-:W-:Y:S01]  /*4ea20*/  HMMA.16816.F32 R4, R16, R22, R8 ;  /* 0x000000161004723c */ /* 0x008fe20000001808 */
[----:B------:R-:W-:Y:S02]  /*4ea30*/  IMAD.MOV.U32 R24, RZ, RZ, R22 ;  /* 0x000000ffff187224 */ /* 0x000fe400078e0016 */
[----:B------:R-:W-:Y:S11]  /*4ea40*/  IMAD.MOV.U32 R13, RZ, RZ, R23 ;  /* 0x000000ffff0d7224 */ /* 0x000ff600078e0017 */
[----:B------:R-:W-:Y:S09]  /*4ea50*/  @!UPT UIADD3 URZ, URZ, URZ, URZ ;  /* 0x0000003f3f3ff290 */ /* 0x000ff2000fffe03f */
[----:B------:R0:W-:Y:S01]  /*4ea60*/  STL.64 [R1+0xde0], R4 ;  /* 0x000de00401007387 */ /* 0x0001e20000100a00 */
[----:B------:R1:W-:Y:S02]  /*4ea70*/  STL.64 [R1+0xde8], R6 ;  /* 0x000de80601007387 */ /* 0x0003e40000100a00 */
[----:B------:R-:W2:Y:S02]  /*4ea80*/  LDL.LU R8, [R1+0x2f0] ;  /* 0x0002f00001087983 */ /* 0x000ea40000300800 */
[----:B------:R-:W2:Y:S01]  /*4ea90*/  LDL.LU R9, [R1+0x2f4] ;  /* 0x0002f40001097983 */ /* 0x000ea20000300800 */
[----:B------:R-:W3:Y:S01]  /*4eaa0*/  LDL.LU R10, [R1+0x2f8] ;  /* 0x0002f800010a7983 */ /* 0x000ee20000300800 */
[----:B------:R-:W3:Y:S03]  /*4eab0*/  LDL.LU R11, [R1+0x2fc] ;  /* 0x0002fc00010b7983 */ /* 0x000ee60000300800 */
[----:B0-----:R-:W2:Y:S01]  /*4eac0*/  LDL.LU R4, [R1+0x310] ;  /* 0x0003100001047983 */ /* 0x001ea20000300800 */
[----:B------:R-:W2:Y:S02]  /*4ead0*/  LDL.LU R5, [R1+0x314] ;  /* 0x0003140001057983 */ /* 0x000ea40000300800 */
[----:B-1----:R-:W2:Y:S02]  /*4eae0*/  LDL.LU R6, [R1+0x318] ;  /* 0x0003180001067983 */ /* 0x002ea40000300800 */
[----:B------:R-:W2:Y:S01]  /*4eaf0*/  LDL.LU R7, [R1+0x31c] ;  /* 0x00031c0001077983 */ /* 0x000ea20000300800 */
[----:B------:R-:W2:Y:S01]  /*4eb00*/  LDL.LU R20, [R1+0x510] ;  /* 0x0005100001147983 */ /* 0x000ea20000300800 */
[----:B------:R-:W2:Y:S02]  /*4eb10*/  LDL.LU R21, [R1+0x514] ;  /* 0x0005140001157983 */ /* 0x000ea40000300800 */
[----:B------:R-:W2:Y:S02]  /*4eb20*/  LDL.LU R22, [R1+0x518] ;  /* 0x0005180001167983 */ /* 0x000ea40000300800 */
[----:B------:R-:W2:Y:S02]  /*4eb30*/  LDL.LU R23, [R1+0x51c] ;  /* 0x00051c0001177983 */ /* 0x000ea40000300800 */
[----:B--2---:R0:W-:Y:S01]  /*4eb40*/  STL.64 [R1+0x65e8], R22 ;  /* 0x0065e81601007387 */ /* 0x0041e20000100a00 */
[----:B------:R-:W-:Y:S03]  /*4eb50*/  STL.64 [R1+0x65e0], R20 ;  /* 0x0065e01401007387 */ /* 0x000fe60000100a00 */
[----:B0-----:R-:W2:Y:S04]  /*4eb60*/  LDL.64 R22, [R1+0xe8] ;  /* 0x0000e80001167983 */ /* 0x001ea80000100a00 */
[----:B--2---:R0:W-:Y:S04]  /*4eb70*/  STL.64 [R1+0x65f8], R22 ;  /* 0x0065f81601007387 */ /* 0x0041e80000100a00 */
[----:B0-----:R-:W2:Y:S04]  /*4eb80*/  LDL.64 R22, [R1+0xf8] ;  /* 0x0000f80001167983 */ /* 0x001ea80000100a00 */
[----:B--2---:R-:W-:Y:S01]  /*4eb90*/  STL.64 [R1+0x6610], R22 ;  /* 0x0066101601007387 */ /* 0x004fe20000100a00 */
[----:B------:R0:W-:Y:S02]  /*4eba0*/  STL.64 [R1+0x65c0], R6 ;  /* 0x0065c00601007387 */ /* 0x0001e40000100a00 */
[----:B------:R-:W-:Y:S01]  /*4ebb0*/  STL.64 [R1+0x65b8], R4 ;  /* 0x0065b80401007387 */ /* 0x000fe20000100a00 */
[----:B0-----:R-:W2:Y:S01]  /*4ebc0*/  LDL R6, [R1+0x28] ;  /* 0x0000280001067983 */ /* 0x001ea20000100800 */
[----:B------:R-:W-:-:S02]  /*4ebd0*/  IMAD.MOV.U32 R7, RZ, RZ, R29 ;  /* 0x000000ffff077224 */ /* 0x000fc400078e001d */
[----:B------:R-:W2:Y:S02]  /*4ebe0*/  LDL.LU R29, [R1+0x6670] ;  /* 0x00667000011d7983 */ /* 0x000ea40000300800 */
[----:B------:R-:W2:Y:S02]  /*4ebf0*/  LDL.64 R22, [R1+0x108] ;  /* 0x0001080001167983 */ /* 0x000ea40000100a00 */
[----:B--2---:R0:W-:Y:S04]  /*4ec00*/  STL.64 [R1+0x6628], R22 ;  /* 0x0066281601007387 */ /* 0x0041e80000100a00 */
[----:B0-----:R-:W2:Y:S04]  /*4ec10*/  LDL.64 R22, [R1+0x118] ;  /* 0x0001180001167983 */ /* 0x001ea80000100a00 */
[----:B--2---:R-:W-:Y:S01]  /*4ec20*/  STL.64 [R1+0x6640], R22 ;  /* 0x0066401601007387 */ /* 0x004fe20000100a00 */
[----:B------:R0:W-:Y:S02]  /*4ec30*/  STL.64 [R1+0x65f0], R6 ;  /* 0x0065f00601007387 */ /* 0x0001e40000100a00 */
[----:B------:R-:W2:Y:S02]  /*4ec40*/  LDL.LU R4, [R1+0xb20] ;  /* 0x000b200001047983 */ /* 0x000ea40000300800 */
[----:B------:R-:W2:Y:S01]  /*4ec50*/  LDL.LU R5, [R1+0xb24] ;  /* 0x000b240001057983 */ /* 0x000ea20000300800 */
[----:B0-----:R-:W2:Y:S01]  /*4ec60*/  LDL.LU R6, [R1+0xb28] ;  /* 0x000b280001067983 */ /* 0x001ea20000300800 */
[----:B------:R-:W2:Y:S02]  /*4ec70*/  LDL.LU R7, [R1+0xb2c] ;  /* 0x000b2c0001077983 */ /* 0x000ea40000300800 */
[----:B------:R-:W2:Y:S02]  /*4ec80*/  LDL R22, [R1+0x128] ;  /* 0x0001280001167983 */ /* 0x000ea40000100800 */
[----:B------:R-:W-:-:S05]  /*4ec90*/  IMAD.MOV.U32 R23, RZ, RZ, R29 ;  /* 0x000000ffff177224 */ /* 0x000fca00078e001d */
[----:B--2---:R-:W-:Y:S01]  /*4eca0*/  STL.64 [R1+0x6658], R22 ;  /* 0x0066581601007387 */ /* 0x004fe20000100a00 */
[----:B------:R-:W-:Y:S02]  /*4ecb0*/  STL.64 [R1+0x6608], R6 ;  /* 0x0066080601007387 */ /* 0x000fe40000100a00 */
[----:B------:R0:W-:Y:S02]  /*4ecc0*/  STL.64 [R1+0x6600], R4 ;  /* 0x0066000401007387 */ /* 0x0001e40000100a00 */
[----:B0-----:R-:W2:Y:S01]  /*4ecd0*/  LDL.LU R4, [R1+0xb30] ;  /* 0x000b300001047983 */ /* 0x001ea20000300800 */
[----:B------:R-:W2:Y:S02]  /*4ece0*/  LDL.LU R5, [R1+0xb34] ;  /* 0x000b340001057983 */ /* 0x000ea40000300800 */
[----:B------:R-:W2:Y:S02]  /*4ecf0*/  LDL.LU R6, [R1+0xb38] ;  /* 0x000b380001067983 */ /* 0x000ea40000300800 */
[----:B------:R-:W2:Y:S01]  /*4ed00*/  LDL.LU R7, [R1+0xb3c] ;  /* 0x000b3c0001077983 */ /* 0x000ea20000300800 */
[----:B------:R-:W3:Y:S04]  /*4ed10*/  LDL.64 R22, [R1+0x138] ;  /* 0x0001380001167983 */ /* 0x000ee80000100a00 */
[----:B--2---:R-:W-:Y:S01]  /*4ed20*/  STL.64 [R1+0x6620], R6 ;  /* 0x0066200601007387 */ /* 0x004fe20000100a00 */
[----:B------:R0:W-:Y:S03]  /*4ed30*/  STL.64 [R1+0x6618], R4 ;  /* 0x0066180401007387 */ /* 0x0001e60000100a00 */
[----:B0-----:R-:W2:Y:S01]  /*4ed40*/  LDL.LU R4, [R1+0xb40] ;  /* 0x000b400001047983 */ /* 0x001ea20000300800 */
[----:B------:R-:W2:Y:S02]  /*4ed50*/  LDL.LU R5, [R1+0xb44] ;  /* 0x000b440001057983 */ /* 0x000ea40000300800 */
[----:B------:R-:W2:Y:S02]  /*4ed60*/  LDL.LU R6, [R1+0xb48] ;  /* 0x000b480001067983 */ /* 0x000ea40000300800 */
[----:B------:R-:W2:Y:S02]  /*4ed70*/  LDL.LU R7, [R1+0xb4c] ;  /* 0x000b4c0001077983 */ /* 0x000ea40000300800 */
        /* <DEDUP_REMOVED lines=17> */
[----:B------:R-:W2:Y:S01]  /*4ee90*/  LDL.LU R7, [R1+0xb7c] ;  /* 0x000b7c0001077983 */ /* 0x000ea20000300800 */
[----:B---3--:R0:W-:Y:S01]  /*4eea0*/  STL.64 [R1+0x65a0], R10 ;  /* 0x0065a00a01007387 */ /* 0x0081e20000100a00 */
[----:B------:R-:W-:Y:S03]  /*4eeb0*/  STL.64 [R1+0x6598], R8 ;  /* 0x0065980801007387 */ /* 0x000fe60000100a00 */
[----:B0-----:R-:W3:Y:S04]  /*4eec0*/  LDL.64 R10, [R1+0x8] ;  /* 0x00000800010a7983 */ /* 0x001ee80000100a00 */
[----:B---3--:R0:W-:Y:S04]  /*4eed0*/  STL.64 [R1+0x65a8], R10 ;  /* 0x0065a80a01007387 */ /* 0x0081e80000100a00 */
[----:B0-----:R-:W3:Y:S01]  /*4eee0*/  LDL.64 R10, [R1+0x18] ;  /* 0x00001800010a7983 */ /* 0x001ee20000100a00 */
[----:B--2---:R-:W-:Y:S01]  /*4eef0*/  HMMA.16816.F32 R4, R16, R22, R4 ;  /* 0x000000161004723c */ /* 0x004fe20000001804 */
[----:B------:R-:W-:-:S02]  /*4ef00*/  IMAD.MOV.U32 R29, RZ, RZ, R22 ;  /* 0x000000ffff1d7224 */ /* 0x000fc400078e0016 */
[----:B------:R-:W-:Y:S01]  /*4ef10*/  IMAD.MOV.U32 R25, RZ, RZ, R23 ;  /* 0x000000ffff197224 */ /* 0x000fe200078e0017 */
[----:B---3--:R0:W-:Y:S01]  /*4ef20*/  STL.64 [R1+0x65c8], R10 ;  /* 0x0065c80a01007387 */ /* 0x0081e20000100a00 */
[----:B------:R-:W2:Y:S02]  /*4ef30*/  LDL.LU R8, [R1+0x320] ;  /* 0x0003200001087983 */ /* 0x000ea40000300800 */
[----:B------:R-:W2:Y:S01]  /*4ef40*/  LDL.LU R9, [R1+0x324] ;  /* 0x0003240001097983 */ /* 0x000ea20000300800 */
[----:B0-----:R-:W2:Y:S01]  /*4ef50*/  LDL.LU R10, [R1+0x328] ;  /* 0x00032800010a7983 */ /* 0x001ea20000300800 */
[----:B------:R-:W2:Y:S02]  /*4ef60*/  LDL.LU R11, [R1+0x32c] ;  /* 0x00032c00010b7983 */ /* 0x000ea40000300800 */
[----:B------:R-:W-:Y:S02]  /*4ef70*/  STL [R1+0x6580], R13 ;  /* 0x0065800d01007387 */ /* 0x000fe40000100800 */
[----:B------:R-:W-:Y:S10]  /*4ef80*/  STL [R1+0x657c], R24 ;  /* 0x00657c1801007387 */ /* 0x000ff40000100800 */
[----:B------:R-:W-:Y:S01]  /*4ef90*/  STL.64 [R1+0xdd0], R4 ;  /* 0x000dd00401007387 */ /* 0x000fe20000100a00 */
[----:B------:R0:W-:Y:S03]  /*4efa0*/  STL.64 [R1+0xdd8], R6 ;  /* 0x000dd80601007387 */ /* 0x0001e60000100a00 */
[----:B0-----:R-:W3:Y:S01]  /*4efb0*/  LDL.LU.64 R6, [R1+0x6668] ;  /* 0x0066680001067983 */ /* 0x001ee20000300a00 */
[----:B------:R-:W3:Y:S02]  /*4efc0*/  LDL.LU.64 R4, [R1+0x6660] ;  /* 0x0066600001047983 */ /* 0x000ee40000300a00 */
[----:B------:R-:W3:Y:S02]  /*4efd0*/  LDL.LU.64 R22, [R1+0x6658] ;  /* 0x0066580001167983 */ /* 0x000ee40000300a00 */
[----:B------:R-:W-:Y:S01]  /*4efe0*/  STL [R1+0x6584], R29 ;  /* 0x0065841d01007387 */ /* 0x000fe20000100800 */
[C---:B---3--:R-:W-:Y:S01]  /*4eff0*/  HMMA.16816.F32 R20, R16.reuse, R22, R4 ;  /* 0x000000161014723c */ /* 0x048fe20000001804 */
[----:B------:R-:W3:Y:S01]  /*4f000*/  LDL.LU.64 R6, [R1+0x6650] ;  /* 0x0066500001067983 */ /* 0x000ee20000300a00 */
[----:B------:R-:W3:Y:S11]  /*4f010*/  LDL.LU.64 R4, [R1+0x6648] ;  /* 0x0066480001047983 */ /* 0x000ef60000300a00 */
[----:B------:R-:W-:Y:S10]  /*4f020*/  @!UPT UIADD3 URZ, URZ, URZ, URZ ;  /* 0x0000003f3f3ff290 */ /* 0x000ff4000fffe03f */
[----:B------:R-:W-:Y:S01]  /*4f030*/  STL.64 [R1+0xdc0], R20 ;  /* 0x000dc01401007387 */ /* 0x000fe20000100a00 */
[----:B------:R0:W-:Y:S03]  /*4f040*/  STL.64 [R1+0xdc8], R22 ;  /* 0x000dc81601007387 */ /* 0x0001e60000100a00 */
[----:B0-----:R-:W3:Y:S02]  /*4f050*/  LDL.LU.64 R22, [R1+0x6640] ;  /* 0x0066400001167983 */ /* 0x001ee40000300a00 */
[C---:B---3--:R-:W-:Y:S01]  /*4f060*/  HMMA.16816.F32 R4, R16.reuse, R22, R4 ;  /* 0x000000161004723c */ /* 0x048fe20000001804 */
[----:B------:R-:W-:Y:S02]  /*4f070*/  IMAD.MOV.U32 R2, RZ, RZ, R22 ;  /* 0x000000ffff027224 */ /* 0x000fe400078e0016 */
[----:B------:R-:W-:Y:S11]  /*4f080*/  IMAD.MOV.U32 R28, RZ, RZ, R23 ;  /* 0x000000ffff1c7224 */ /* 0x000ff600078e0017 */
[----:B------:R-:W-:Y:S09]  /*4f090*/  @!UPT UIADD3 URZ, URZ, URZ, URZ ;  /* 0x0000003f3f3ff290 */ /* 0x000ff2000fffe03f */
[----:B------:R-:W-:Y:S01]  /*4f0a0*/  STL.64 [R1+0xba0], R4 ;  /* 0x000ba00401007387 */ /* 0x000fe20000100a00 */
[----:B------:R0:W-:Y:S03]  /*4f0b0*/  STL.64 [R1+0xba8], R6 ;  /* 0x000ba80601007387 */ /* 0x0001e60000100a00 */
[----:B0-----:R-:W3:Y:S01]  /*4f0c0*/  LDL.LU.64 R6, [R1+0x6638] ;  /* 0x0066380001067983 */ /* 0x001ee20000300a00 */
[----:B------:R-:W3:Y:S02]  /*4f0d0*/  LDL.LU.64 R4, [R1+0x6630] ;  /* 0x0066300001047983 */ /* 0x000ee40000300a00 */
[----:B------:R-:W3:Y:S02]  /*4f0e0*/  LDL.LU.64 R22, [R1+0x6628] ;  /* 0x0066280001167983 */ /* 0x000ee40000300a00 */
        /* <DEDUP_REMOVED lines=24> */
[----:B0-----:R-:W2:Y:S01]  /*4f270*/  LDL.LU.64 R6, [R1+0x65f0] ;  /* 0x0065f00001067983 */ /* 0x001ea20000300a00 */
[----:B------:R-:W4:Y:S02]  /*4f280*/  LDL.LU.64 R22, [R1+0x65e8] ;  /* 0x0065e80001167983 */ /* 0x000f240000300a00 */
[----:B------:R-:W4:Y:S02]  /*4f290*/  LDL.LU.64 R20, [R1+0x65e0] ;  /* 0x0065e00001147983 */ /* 0x000f240000300a00 */
[----:B----4-:R-:W-:Y:S01]  /*4f2a0*/  HMMA.16816.F32 R16, R16, R26, R20 ;  /* 0x0000001a1010723c */ /* 0x010fe20000001814 */
[----:B------:R-:W2:Y:S01]  /*4f2b0*/  LDL.LU.64 R22, [R1+0x65d8] ;  /* 0x0065d80001167983 */ /* 0x000ea20000300a00 */
[----:B------:R-:W2:Y:S11]  /*4f2c0*/  LDL.LU.64 R20, [R1+0x65d0] ;  /* 0x0065d00001147983 */ /* 0x000eb60000300a00 */
[----:B------:R-:W-:Y:S10]  /*4f2d0*/  @!UPT UIADD3 URZ, URZ, URZ, URZ ;  /* 0x0000003f3f3ff290 */ /* 0x000ff4000fffe03f */
[----:B------:R0:W-:Y:S01]  /*4f2e0*/  STL.64 [R1+0x510], R16 ;  /* 0x0005101001007387 */ /* 0x0001e20000100a00 */
[----:B------:R1:W-:Y:S03]  /*4f2f0*/  STL.64 [R1+0x518], R18 ;  /* 0x0005181201007387 */ /* 0x0003e60000100a00 */
[----:B0-----:R-:W3:Y:S01]  /*4f300*/  LDL.LU R16, [R1+0x300] ;  /* 0x0003000001107983 */ /* 0x001ee20000300800 */
[----:B------:R-:W3:Y:S02]  /*4f310*/  LDL.LU R17, [R1+0x304] ;  /* 0x0003040001117983 */ /* 0x000ee40000300800 */
[----:B-1----:R-:W3:Y:S02]  /*4f320*/  LDL.LU R18, [R1+0x308] ;  /* 0x0003080001127983 */ /* 0x002ee40000300800 */
[----:B------:R-:W3:Y:S01]  /*4f330*/  LDL.LU R19, [R1+0x30c] ;  /* 0x00030c0001137983 */ /* 0x000ee20000300800 */
[----:B------:R-:W-:Y:S01]  /*4f340*/  STL.64 [R1+0x6490], R26 ;  /* 0x0064901a01007387 */ /* 0x000fe20000100a00 */
[----:B------:R0:W-:Y:S03]  /*4f350*/  STL.64 [R1+0x6588], R24 ;  /* 0x0065881801007387 */ /* 0x0001e60000100a00 */
[----:B0-----:R-:W4:Y:S01]  /*4f360*/  LDL.LU R24, [R1+0x2e0] ;  /* 0x0002e00001187983 */ /* 0x001f220000300800 */
[----:B------:R-:W4:Y:S02]  /*4f370*/  LDL.LU R25, [R1+0x2e4] ;  /* 0x0002e40001197983 */ /* 0x000f240000300800 */
[----:B------:R-:W4:Y:S02]  /*4f380*/  LDL.LU R26, [R1+0x2e8] ;  /* 0x0002e800011a7983 */ /* 0x000f240000300800 */
[----:B------:R-:W4:Y:S01]  /*4f390*/  LDL.LU R27, [R1+0x2ec] ;  /* 0x0002ec00011b7983 */ /* 0x000f220000300800 */
[C---:B--2---:R-:W-:Y:S01]  /*4f3a0*/  HMMA.16816.F32 R4, R20.reuse, R6, R8 ;  /* 0x000000061404723c */ /* 0x044fe20000001808 */
[----:B------:R-:W2:Y:S11]  /*4f3b0*/  LDL.LU.64 R10, [R1+0x65c8] ;  /* 0x0065c800010a7983 */ /* 0x000eb60000300a00 */
[----:B------:R-:W-:Y:S11]  /*4f3c0*/  @!UPT UIADD3 URZ, URZ, URZ, URZ ;  /* 0x0000003f3f3ff290 */ /* 0x000ff6000fffe03f */
        /* <DEDUP_REMOVED lines=12> */
[----:B------:R-:W3:Y:S02]  /*4f490*/  LDL.LU.64 R10, [R1+0x65a8] ;  /* 0x0065a800010a7983 */ /* 0x000ee40000300a00 */
[C---:B---3--:R-:W-:Y:S11]  /*4f4a0*/  HMMA.16816.F32 R16, R20.reuse, R10, R16 ;  /* 0x0000000a1410723c */ /* 0x048ff60000001810 */
[----:B------:R-:W-:Y:S11]  /*4f4b0*/  @!UPT UIADD3 URZ, URZ, URZ, URZ ;  /* 0x0000003f3f3ff290 */ /* 0x000ff6000fffe03f */
[----:B------:R-:W-:Y:S01]  /*4f4c0*/  @!UPT UIADD3 URZ, URZ, URZ, URZ ;  /* 0x0000003f3f3ff290 */ /* 0x000fe2000fffe03f */
[----:B------:R0:W-:Y:S01]  /*4f4d0*/  STL.64 [R1+0x300], R16 ;  /* 0x0003001001007387 */ /* 0x0001e20000100a00 */
[----:B------:R-:W-:Y:S02]  /*4f4e0*/  STL.64 [R1+0x308], R18 ;  /* 0x0003081201007387 */ /* 0x000fe40000100a00 */
[----:B0-----:R-:W-:Y:S02]  /*4f4f0*/  IMAD.MOV.U32 R17, RZ, RZ, R10 ;  /* 0x000000ffff117224 */ /* 0x001fe400078e000a */
[----:B------:R-:W-:Y:S02]  /*4f500*/  IMAD.MOV.U32 R16, RZ, RZ, R11 ;  /* 0x000000ffff107224 */ /* 0x000fe400078e000b */
[----:B------:R-:W3:Y:S01]  /*4f510*/  LDL.LU.64 R10, [R1+0x65a0] ;  /* 0x0065a000010a7983 */ /* 0x000ee20000300a00 */
[----:B------:R-:W3:Y:S02]  /*4f520*/  LDL.LU.64 R8, [R1+0x6598] ;  /* 0x0065980001087983 */ /* 0x000ee40000300a00 */
[C---:B---3--:R-:W-:Y:S11]  /*4f530*/  HMMA.16816.F32 R8, R20.reuse, R14, R8 ;  /* 0x0000000e1408723c */ /* 0x048ff60000001808 */
[----:B------:R-:W-:Y:S11]  /*4f540*/  @!UPT UIADD3 URZ, URZ, URZ, URZ ;  /* 0x0000003f3f3ff290 */ /* 0x000ff6000fffe03f */
[----:B------:R-:W-:Y:S01]  /*4f550*/  @!UPT UIADD3 URZ, URZ, URZ, URZ ;  /* 0x0000003f3f3ff290 */ /* 0x000fe2000fffe03f */
[----:B------:R-:W-:Y:S01]  /*4f560*/  STL.64 [R1+0x2f0], R8 ;  /* 0x0002f00801007387 */ /* 0x000fe20000100a00 */
[----:B------:R0:W-:Y:S03]  /*4f570*/  STL.64 [R1+0x2f8], R10 ;  /* 0x0002f80a01007387 */ /* 0x0001e60000100a00 */
[----:B0-----:R-:W4:Y:S01]  /*4f580*/  LDL.LU.64 R10, [R1+0x6590] ;  /* 0x00659000010a7983 */ /* 0x001f220000300a00 */
[----:B------:R-:W-:Y:S01]  /*4f590*/  STL.64 [R1+0x6430], R14 ;  /* 0x0064300e01007387 */ /* 0x000fe20000100a00 */
[C---:B----4-:R-:W-:Y:S11]  /*4f5a0*/  HMMA.16816.F32 R24, R20.reuse, R10, R24 ;  /* 0x0000000a1418723c */ /* 0x050ff60000001818 */
[----:B------:R-:W-:Y:S11]  /*4f5b0*/  @!UPT UIADD3 URZ, URZ, URZ, URZ ;  /* 0x0000003f3f3ff290 */ /* 0x000ff6000fffe03f */
[----:B------:R-:W-:Y:S01]  /*4f5c0*/  @!UPT UIADD3 URZ, URZ, URZ, URZ ;  /* 0x0000003f3f3ff290 */ /* 0x000fe2000fffe03f */
[----:B------:R0:W-:Y:S01]  /*4f5d0*/  STL.64 [R1+0x2e0], R24 ;  /* 0x0002e01801007387 */ /* 0x0001e20000100a00 */
[----:B------:R-:W-:Y:S03]  /*4f5e0*/  STL.64 [R1+0x2e8], R26 ;  /* 0x0002e81a01007387 */ /* 0x000fe60000100a00 */
[----:B0-----:R-:W3:Y:S01]  /*4f5f0*/  LDL.LU.64 R24, [R1+0x6588] ;  /* 0x0065880001187983 */ /* 0x001ee20000300a00 */
[----:B------:R0:W-:Y:S02]  /*4f600*/  STL.64 [R1+0x6428], R10 ;  /* 0x0064280a01007387 */ /* 0x0001e40000100a00 */
[----:B------:R-:W4:Y:S02]  /*4f610*/  LDL.LU R8, [R1+0x2d0] ;  /* 0x0002d00001087983 */ /* 0x000f240000300800 */
[----:B------:R-:W4:Y:S01]  /*4f620*/  LDL.LU R9, [R1+0x2d4] ;  /* 0x0002d40001097983 */ /* 0x000f220000300800 */
[----:B0-----:R-:W4:Y:S01]  /*4f630*/  LDL.LU R10, [R1+0x2d8] ;  /* 0x0002d800010a7983 */ /* 0x001f220000300800 */
[----:B------:R-:W4:Y:S02]  /*4f640*/  LDL.LU R11, [R1+0x2dc] ;  /* 0x0002dc00010b7983 */ /* 0x000f240000300800 */
[----:B--2---:R-:W-:Y:S01]  /*4f650*/  STL.64 [R1+0x6488], R6 ;  /* 0x0064880601007387 */ /* 0x004fe20000100a00 */
[----:B----4-:R-:W-:Y:S11]  /*4f660*/  HMMA.16816.F32 R8, R20, R6, R8 ;  /* 0x000000061408723c */ /* 0x010ff60000001808 */
[----:B------:R-:W-:Y:S11]  /*4f670*/  @!UPT UIADD3 URZ, URZ, URZ, URZ ;  /* 0x0000003f3f3ff290 */ /* 0x000ff6000fffe03f */
[----:B------:R-:W-:Y:S01]  /*4f680*/  @!UPT UIADD3 URZ, URZ, URZ, URZ ;  /* 0x0000003f3f3ff290 */ /* 0x000fe2000fffe03f */
[----:B------:R0:W-:Y:S01]  /*4f690*/  STL.64 [R1+0x2d0], R8 ;  /* 0x0002d00801007387 */ /* 0x0001e20000100a00 */
[----:B------:R1:W-:Y:S03]  /*4f6a0*/  STL.64 [R1+0x2d8], R10 ;  /* 0x0002d80a01007387 */ /* 0x0003e60000100a00 */
[----:B0-----:R-:W2:Y:S01]  /*4f6b0*/  LDL.LU R8, [R1+0x810] ;  /* 0x0008100001087983 */ /* 0x001ea20000300800 */
[----:B------:R-:W2:Y:S02]  /*4f6c0*/  LDL.LU R9, [R1+0x814] ;  /* 0x0008140001097983 */ /* 0x000ea40000300800 */
[----:B-1----:R-:W4:Y:S02]  /*4f6d0*/  LDL.LU R10, [R1+0x818] ;  /* 0x00081800010a7983 */ /* 0x002f240000300800 */
[----:B------:R-:W4:Y:S02]  /*4f6e0*/  LDL.LU R11, [R1+0x81c] ;  /* 0x00081c00010b7983 */ /* 0x000f240000300800 */
[----:B------:R-:W-:-:S02]  /*4f6f0*/  IMAD.MOV.U32 R14, RZ, RZ, R17 ;  /* 0x000000ffff0e7224 */ /* 0x000fc400078e0011 */
[----:B------:R-:W-:Y:S01]  /*4f700*/  IMAD.MOV.U32 R15, RZ, RZ, R16 ;  /* 0x000000ffff0f7224 */ /* 0x000fe200078e0010 */
[----:B----4-:R-:W-:Y:S01]  /*4f710*/  STL.64 [R1+0x6440], R10 ;  /* 0x0064400a01007387 */ /* 0x010fe20000100a00 */
[----:B--2---:R-:W-:Y:S03]  /*4f720*/  STL.64 [R1+0x6438], R8 ;  /* 0x0064380801007387 */ /* 0x004fe60000100a00 */
[----:B------:R0:W-:Y:S02]  /*4f730*/  STL.64 [R1+0x6448], R14 ;  /* 0x0064480e01007387 */ /* 0x0001e40000100a00 */
[----:B0-----:R-:W-:Y:S02]  /*4f740*/  IMAD.MOV.U32 R14, RZ, RZ, R5 ;  /* 0x000000ffff0e7224 */ /* 0x001fe400078e0005 */
[----:B------:R-:W-:-:S05]  /*4f750*/  IMAD.MOV.U32 R15, RZ, RZ, R4 ;  /* 0x000000ffff0f7224 */ /* 0x000fca00078e0004 */
[----:B------:R-:W-:Y:S01]  /*4f760*/  STL.64 [R1+0x6460], R14 ;  /* 0x0064600e01007387 */ /* 0x000fe20000100a00 */
[----:B------:R-:W2:Y:S02]  /*4f770*/  LDL.LU R8, [R1+0x820] ;  /* 0x0008200001087983 */ /* 0x000ea40000300800 */
[----:B------:R-:W2:Y:S02]  /*4f780*/  LDL.LU R9, [R1+0x824] ;  /* 0x0008240001097983 */ /* 0x000ea40000300800 */
[----:B------:R-:W4:Y:S01]  /*4f790*/  LDL.LU R10, [R1+0x828] ;  /* 0x00082800010a7983 */ /* 0x000f220000300800 */
[----:B------:R-:W4:Y:S01]  /*4f7a0*/  LDL.LU R11, [R1+0x82c] ;  /* 0x00082c00010b7983 */ /* 0x000f220000300800 */
[----:B------:R-:W2:Y:S02]  /*4f7b0*/  LDL.LU R4, [R1+0x2c0] ;  /* 0x0002c00001047983 */ /* 0x000ea40000300800 */
[----:B------:R-:W2:Y:S02]  /*4f7c0*/  LDL.LU R5, [R1+0x2c4] ;  /* 0x0002c40001057983 */ /* 0x000ea40000300800 */
[----:B------:R-:W2:Y:S01]  /*4f7d0*/  LDL.LU R6, [R1+0x2c8] ;  /* 0x0002c80001067983 */ /* 0x000ea20000300800 */
[----:B------:R-:W2:Y:S01]  /*4f7e0*/  LDL.LU R7, [R1+0x2cc] ;  /* 0x0002cc0001077983 */ /* 0x000ea20000300800 */
        /* <DEDUP_REMOVED lines=11> */
[----:B---3--:R-:W-:-:S02]  /*4f8a0*/  IMAD.MOV.U32 R26, RZ, RZ, R24 ;  /* 0x000000ffff1a7224 */ /* 0x008fc400078e0018 */
[----:B------:R-:W-:Y:S01]  /*4f8b0*/  IMAD.MOV.U32 R27, RZ, RZ, R3 ;  /* 0x000000ffff1b7224 */ /* 0x000fe200078e0003 */
[----:B--2---:R-:W-:Y:S01]  /*4f8c0*/  STL.64 [R1+0x64b8], R6 ;  /* 0x0064b80601007387 */ /* 0x004fe20000100a00 */
[----:B------:R0:W-:Y:S02]  /*4f8d0*/  STL.64 [R1+0x64b0], R4 ;  /* 0x0064b00401007387 */ /* 0x0001e40000100a00 */
[----:B------:R-:W2:Y:S02]  /*4f8e0*/  LDL.LU R24, [R1+0x657c] ;  /* 0x00657c0001187983 */ /* 0x000ea40000300800 */
[----:B------:R-:W3:Y:S01]  /*4f8f0*/  LDL.LU R3, [R1+0x6578] ;  /* 0x0065780001037983 */ /* 0x000ee20000300800 */
        /* <DEDUP_REMOVED lines=8> */
[----:B------:R-:W-:Y:S02]  /*4f980*/  STL.64 [R1+0x64c8], R4 ;  /* 0x0064c80401007387 */ /* 0x000fe40000100a00 */
[----:B------:R-:W2:Y:S02]  /*4f990*/  LDL.LU R12, [R1+0x6574] ;  /* 0x00657400010c7983 */ /* 0x000ea40000300800 */
[----:B------:R-:W2:Y:S01]  /*4f9a0*/  LDL.LU R0, [R1+0x6570] ;  /* 0x0065700001007983 */ /* 0x000ea20000300800 */
[----:B------:R0:W-:Y:S02]  /*4f9b0*/  STL.64 [R1+0x64d8], R26 ;  /* 0x0064d81a01007387 */ /* 0x0001e40000100a00 */
[----:B0-----:R-:W-:Y:S02]  /*4f9c0*/  IMAD.MOV.U32 R26, RZ, RZ, R2 ;  /* 0x000000ffff1a7224 */ /* 0x001fe400078e0002 */
[----:B------:R-:W-:Y:S01]  /*4f9d0*/  IMAD.MOV.U32 R27, RZ, RZ, R28 ;  /* 0x000000ffff1b7224 */ /* 0x000fe200078e001c */
[----:B------:R-:W2:Y:S01]  /*4f9e0*/  LDL.LU R2, [R1+0x656c] ;  /* 0x00656c0001027983 */ /* 0x000ea20000300800 */
[----:B------:R-:W2:Y:S03]  /*4f9f0*/  LDL.LU R28, [R1+0x6568] ;  /* 0x00656800011c7983 */ /* 0x000ea60000300800 */
[----:B------:R0:W-:Y:S01]  /*4fa00*/  STL.64 [R1+0x64f0], R26 ;  /* 0x0064f01a01007387 */ /* 0x0001e20000100a00 */
[----:B------:R-:W3:Y:S02]  /*4fa10*/  LDL.LU R4, [R1+0x990] ;  /* 0x0009900001047983 */ /* 0x000ee40000300800 */
[----:B------:R-:W3:Y:S02]  /*4fa20*/  LDL.LU R5, [R1+0x994] ;  /* 0x0009940001057983 */ /* 0x000ee40000300800 */
[----:B------:R-:W3:Y:S01]  /*4fa30*/  LDL.LU R6, [R1+0x998] ;  /* 0x0009980001067983 */ /* 0x000ee20000300800 */
[----:B------:R-:W3:Y:S04]  /*4fa40*/  LDL.LU R7, [R1+0x99c] ;  /* 0x00099c0001077983 */ /* 0x000ee80000300800 */
[----:B0-----:R-:W3:Y:S04]  /*4fa50*/  LDL.64 R26, [R1+0x128] ;  /* 0x00012800011a7983 */ /* 0x001ee80000100a00 */
[----:B--2---:R-:W0:Y:S04]  /*4fa60*/  LDSM.16.MT88.4 R16, [R28+0x2080] ;  /* 0x002080001c10783b */ /* 0x004e280000004200 */
[----:B---3--:R-:W-:Y:S01]  /*4fa70*/  STL.64 [R1+0x6508], R26 ;  /* 0x0065081a01007387 */ /* 0x008fe20000100a00 */
[----:B------:R-:W-:Y:S02]  /*4fa80*/  STL.64 [R1+0x64e8], R6 ;  /* 0x0064e80601007387 */ /* 0x000fe40000100a00 */
[----:B------:R1:W-:Y:S02]  /*4fa90*/  STL.64 [R1+0x64e0], R4 ;  /* 0x0064e00401007387 */ /* 0x0003e40000100a00 */
[----:B-1----:R-:W2:Y:S01]  /*4faa0*/  LDL.LU R4, [R1+0x9a0] ;  /* 0x0009a00001047983 */ /* 0x002ea20000300800 */
[----:B------:R-:W2:Y:S02]  /*4fab0*/  LDL.LU R5, [R1+0x9a4] ;  /* 0x0009a40001057983 */ /* 0x000ea40000300800 */
[----:B------:R-:W3:Y:S02]  /*4fac0*/  LDL.LU R6, [R1+0x9a8] ;  /* 0x0009a80001067983 */ /* 0x000ee40000300800 */
[----:B------:R-:W3:Y:S02]  /*4fad0*/  LDL.LU R7, [R1+0x9ac] ;  /* 0x0009ac0001077983 */ /* 0x000ee40000300800 */
[----:B------:R-:W-:-:S02]  /*4fae0*/  IMAD.MOV.U32 R26, RZ, RZ, R29 ;  /* 0x000000ffff1a7224 */ /* 0x000fc400078e001d */
[----:B------:R-:W-:-:S05]  /*4faf0*/  IMAD.MOV.U32 R27, RZ, RZ, R25 ;  /* 0x000000ffff1b7224 */ /* 0x000fca00078e0019 */
[----:B------:R-:W-:Y:S04]  /*4fb00*/  STL.64 [R1+0x6520], R26 ;  /* 0x0065201a01007387 */ /* 0x000fe80000100a00 */
[----:B---3--:R-:W-:Y:S01]  /*4fb10*/  STL.64 [R1+0x6500], R6 ;  /* 0x0065000601007387 */ /* 0x008fe20000100a00 */
[----:B--2---:R1:W-:Y:S03]  /*4fb20*/  STL.64 [R1+0x64f8], R4 ;  /* 0x0064f80401007387 */ /* 0x0043e60000100a00 */
[----:B-1----:R-:W2:Y:S01]  /*4fb30*/  LDL.LU R4, [R1+0x9b0] ;  /* 0x0009b00001047983 */ /* 0x002ea20000300800 */
[----:B------:R-:W2:Y:S02]  /*4fb40*/  LDL.LU R5, [R1+0x9b4] ;  /* 0x0009b40001057983 */ /* 0x000ea40000300800 */
[----:B------:R-:W3:Y:S02]  /*4fb50*/  LDL.LU R6, [R1+0x9b8] ;  /* 0x0009b80001067983 */ /* 0x000ee40000300800 */
[----:B------:R-:W3:Y:S02]  /*4fb60*/  LDL.LU R7, [R1+0x9bc] ;  /* 0x0009bc0001077983 */ /* 0x000ee40000300800 */
[----:B------:R-:W-:-:S02]  /*4fb70*/  IMAD.MOV.U32 R26, RZ, RZ, R24 ;  /* 0x000000ffff1a7224 */ /* 0x000fc400078e0018 */
[----:B------:R-:W-:-:S05]  /*4fb80*/  IMAD.MOV.U32 R27, RZ, RZ, R13 ;  /* 0x000000ffff1b7224 */ /* 0x000fca00078e000d */
[----:B------:R1:W-:Y:S02]  /*4fb90*/  STL.64 [R1+0x6538], R26 ;  /* 0x0065381a01007387 */ /* 0x0003e40000100a00 */
[----:B-1----:R-:W-:Y:S02]  /*4fba0*/  IMAD.MOV.U32 R26, RZ, RZ, R12 ;  /* 0x000000ffff1a7224 */ /* 0x002fe400078e000c */
        /* <DEDUP_REMOVED lines=20> */
[----:B------:R-:W-:-:S02]  /*4fcf0*/  IMAD.MOV.U32 R26, RZ, RZ, R2 ;  /* 0x000000ffff1a7224 */ /* 0x000fc400078e0002 */
[----:B------:R-:W-:Y:S01]  /*4fd00*/  IMAD.MOV.U32 R27, RZ, RZ, R0 ;  /* 0x000000ffff1b7224 */ /* 0x000fe200078e0000 */
[----:B---3--:R-:W-:Y:S01]  /*4fd10*/  STL.64 [R1+0x6560], R6 ;  /* 0x0065600601007387 */ /* 0x008fe20000100a00 */
[----:B--2---:R1:W-:Y:S03]  /*4fd20*/  STL.64 [R1+0x6558], R4 ;  /* 0x0065580401007387 */ /* 0x0043e60000100a00 */
[----:B-1----:R-:W2:Y:S01]  /*4fd30*/  LDL.LU R4, [R1+0x9f0] ;  /* 0x0009f00001047983 */ /* 0x002ea20000300800 */
[----:B------:R-:W2:Y:S02]  /*4fd40*/  LDL.LU R5, [R1+0x9f4] ;  /* 0x0009f40001057983 */ /* 0x000ea40000300800 */
[----:B------:R-:W2:Y:S02]  /*4fd50*/  LDL.LU R6, [R1+0x9f8] ;  /* 0x0009f80001067983 */ /* 0x000ea40000300800 */
[----:B------:R-:W2:Y:S01]  /*4fd60*/  LDL.LU R7, [R1+0x9fc] ;  /* 0x0009fc0001077983 */ /* 0x000ea20000300800 */
[----:B------:R-:W3:Y:S01]  /*4fd70*/  LDL.64 R14, [R1+0x28] ;  /* 0x00002800010e7983 */ /* 0x000ee20000100a00 */
[----:B----4-:R-:W-:Y:S02]  /*4fd80*/  STL.64 [R1+0x6458], R10 ;  /* 0x0064580a01007387 */ /* 0x010fe40000100a00 */
[----:B------:R1:W-:Y:S02]  /*4fd90*/  STL.64 [R1+0x6450], R8 ;  /* 0x0064500801007387 */ /* 0x0003e40000100a00 */
[----:B-1----:R-:W4:Y:S01]  /*4fda0*/  LDL.LU R8, [R1+0x840] ;  /* 0x0008400001087983 */ /* 0x002f220000300800 */
[----:B------:R-:W4:Y:S02]  /*4fdb0*/  LDL.LU R9, [R1+0x844] ;  /* 0x0008440001097983 */ /* 0x000f240000300800 */
[----:B------:R-:W3:Y:S02]  /*4fdc0*/  LDL.LU R10, [R1+0x848] ;  /* 0x00084800010a7983 */ /* 0x000ee40000300800 */
[----:B------:R-:W3:Y:S01]  /*4fdd0*/  LDL.LU R11, [R1+0x84c] ;  /* 0x00084c00010b7983 */ /* 0x000ee20000300800 */
[C---:B--2---:R-:W-:Y:S01]  /*4fde0*/  HMMA.16816.F32 R24, R20.reuse, R26, R4 ;  /* 0x0000001a1418723c */ /* 0x044fe20000001804 */
[----:B---3--:R-:W-:Y:S01]  /*4fdf0*/  STL.64 [R1+0x6470], R10 ;  /* 0x0064700a01007387 */ /* 0x008fe20000100a00 */
[----:B----4-:R1:W-:Y:S03]  /*4fe00*/  STL.64 [R1+0x6468], R8 ;  /* 0x0064680801007387 */ /* 0x0103e60000100a00 */
[----:B-1----:R-:W2:Y:S01]  /*4fe10*/  LDL.LU R8, [R1+0x850] ;  /* 0x0008500001087983 */ /* 0x002ea20000300800 */
[----:B------:R-:W2:Y:S02]  /*4fe20*/  LDL.LU R9, [R1+0x854] ;  /* 0x0008540001097983 */ /* 0x000ea40000300800 */
[----:B------:R-:W2:Y:S02]  /*4fe30*/  LDL.LU R10, [R1+0x858] ;  /* 0x00085800010a7983 */ /* 0x000ea40000300800 */
[----:B------:R-:W2:Y:S01]  /*4fe40*/  LDL.LU R11, [R1+0x85c] ;  /* 0x00085c00010b7983 */ /* 0x000ea20000300800 */
[----:B0-----:R0:W-:Y:S01]  /*4fe50*/  STL [R1+0x6370], R16 ;  /* 0x0063701001007387 */ /* 0x0011e20000100800 */
[----:B------:R1:W-:Y:S02]  /*4fe60*/  STL [R1+0x636c], R17 ;  /* 0x00636c1101007387 */ /* 0x0003e40000100800 */
[----:B------:R3:W-:Y:S02]  /*4fe70*/  STL [R1+0x6368], R18 ;  /* 0x0063681201007387 */ /* 0x0007e40000100800 */
[----:B------:R4:W-:Y:S01]  /*4fe80*/  STL [R1+0x6364], R19 ;  /* 0x0063641301007387 */ /* 0x0009e20000100800 */
[----:B0-----:R-:W2:Y:S01]  /*4fe90*/  LDL.LU R16, [R1+0x7f0] ;  /* 0x0007f00001107983 */ /* 0x001ea20000300800 */
[----:B-1----:R-:W2:Y:S02]  /*4fea0*/  LDL.LU R17, [R1+0x7f4] ;  /* 0x0007f40001117983 */ /* 0x002ea40000300800 */
[----:B---3--:R-:W3:Y:S02]  /*4feb0*/  LDL.LU R18, [R1+0x7f8] ;  /* 0x0007f80001127983 */ /* 0x008ee40000300800 */
[----:B----4-:R-:W3:Y:S01]  /*4fec0*/  LDL.LU R19, [R1+0x7fc] ;  /* 0x0007fc0001137983 */ /* 0x010ee20000300800 */
[----:B------:R-:W4:Y:S01]  /*4fed0*/  LDL.LU.64 R6, [R1+0x6560] ;  /* 0x0065600001067983 */ /* 0x000f220000300a00 */
[----:B------:R-:W4:Y:S02]  /*4fee0*/  LDL.LU.64 R4, [R1+0x6558] ;  /* 0x0065580001047983 */ /* 0x000f240000300a00 */
[----:B------:R-:W-:Y:S02]  /*4fef0*/  STL.64 [R1+0xb60], R24 ;  /* 0x000b601801007387 */ /* 0x000fe40000100a00 */
[----:B------:R0:W-:Y:S02]  /*4ff00*/  STL.64 [R1+0xb68], R26 ;  /* 0x000b681a01007387 */ /* 0x0001e40000100a00 */
[----:B0-----:R-:W4:Y:S02]  /*4ff10*/  LDL.LU.64 R26, [R1+0x6550] ;  /* 0x00655000011a7983 */ /* 0x001f240000300a00 */
[C---:B----4-:R-:W-:Y:S02]  /*4ff20*/  HMMA.16816.F32 R24, R20.reuse, R26, R4 ;  /* 0x0000001a1418723c */ /* 0x050fe40000001804 */
[----:B------:R-:W4:Y:S01]  /*4ff30*/  LDL.LU.64 R6, [R1+0x6548] ;  /* 0x0065480001067983 */ /* 0x000f220000300a00 */
[----:B------:R-:W4:Y:S11]  /*4ff40*/  LDL.LU.64 R4, [R1+0x6540] ;  /* 0x0065400001047983 */ /* 0x000f360000300a00 */
[----:B------:R-:W-:Y:S09]  /*4ff50*/  @!UPT UIADD3 URZ, URZ, URZ, URZ ;  /* 0x0000003f3f3ff290 */ /* 0x000ff2000fffe03f */
[----:B------:R-:W-:Y:S01]  /*4ff60*/  STL.64 [R1+0xb50], R24 ;  /* 0x000b501801007387 */ /* 0x000fe20000100a00 */
[----:B------:R0:W-:Y:S03]  /*4ff70*/  STL.64 [R1+0xb58], R26 ;  /* 0x000b581a01007387 */ /* 0x0001e60000100a00 */
        /* <DEDUP_REMOVED lines=52> */
[----:B----4-:R-:W-:Y:S02]  /*502c0*/  HMMA.16816.F32 R20, R20, R26, R4 ;  /* 0x0000001a1414723c */ /* 0x010fe40000001804 */
[----:B------:R-:W3:Y:S01]  /*502d0*/  LDL.LU.64 R6, [R1+0x6488] ;  /* 0x0064880001067983 */ /* 0x000ee20000300a00 */
[----:B------:R-:W-:-:S04]  /*502e0*/  IMAD.MOV.U32 R3, RZ, RZ, R27 ;  /* 0x000000ffff037224 */ /* 0x000fc800078e001b */
[----:B------:R-:W-:Y:S11]  /*502f0*/  IMAD.MOV.U32 R5, RZ, RZ, R26 ;  /* 0x000000ffff057224 */ /* 0x000ff600078e001a */
[----:B------:R-:W-:Y:S05]  /*50300*/  @!UPT UIADD3 URZ, URZ, URZ, URZ ;  /* 0x0000003f3f3ff290 */ /* 0x000fea000fffe03f */
[----:B------:R0:W-:Y:S01]  /*50310*/  STL.64 [R1+0x2c0], R20 ;  /* 0x0002c01401007387 */ /* 0x0001e20000100a00 */
[----:B------:R1:W-:Y:S02]  /*50320*/  STL.64 [R1+0x2c8], R22 ;  /* 0x0002c81601007387 */ /* 0x0003e40000100a00 */
[----:B------:R-:W2:Y:S02]  /*50330*/  LDL.LU.64 R26, [R1+0x6480] ;  /* 0x00648000011a7983 */ /* 0x000ea40000300a00 */
[----:B------:R-:W2:Y:S02]  /*50340*/  LDL.LU.64 R24, [R1+0x6478] ;  /* 0x0064780001187983 */ /* 0x000ea40000300a00 */
[----:B------:R-:W-:Y:S01]  /*50350*/  IMAD.MOV.U32 R4, RZ, RZ, R15 ;  /* 0x000000ffff047224 */ /* 0x000fe200078e000f */
[----:B0-----:R-:W4:Y:S01]  /*50360*/  LDL.LU R20, [R1+0x800] ;  /* 0x0008000001147983 */ /* 0x001f220000300800 */
[----:B------:R-:W4:Y:S02]  /*50370*/  LDL.LU R21, [R1+0x804] ;  /* 0x0008040001157983 */ /* 0x000f240000300800 */
[----:B-1----:R-:W4:Y:S02]  /*50380*/  LDL.LU R22, [R1+0x808] ;  /* 0x0008080001167983 */ /* 0x002f240000300800 */
[----:B------:R-:W4:Y:S01]  /*50390*/  LDL.LU R23, [R1+0x80c] ;  /* 0x00080c0001177983 */ /* 0x000f220000300800 */
[C---:B--2---:R-:W-:Y:S11]  /*503a0*/  HMMA.16816.F32 R8, R24.reuse, R14, R8 ;  /* 0x0000000e1808723c */ /* 0x044ff60000001808 */
[----:B------:R-:W-:Y:S11]  /*503b0*/  @!UPT UIADD3 URZ, URZ, URZ, URZ ;  /* 0x0000003f3f3ff290 */ /* 0x000ff6000fffe03f */
[----:B------:R-:W-:Y:S01]  /*503c0*/  @!UPT UIADD3 URZ, URZ, URZ, URZ ;  /* 0x0000003f3f3ff290 */ /* 0x000fe2000fffe03f */
        /* <DEDUP_REMOVED lines=9> */
[----:B------:R-:W-:Y:S01]  /*50460*/  STL.64 [R1+0x9a0], R12 ;  /* 0x0009a00c01007387 */ /* 0x000fe20000100a00 */
        /* <DEDUP_REMOVED lines=8> */
[----:B0-----:R-:W2:Y:S02]  /*504f0*/  LDL.LU.64 R14, [R1+0x6430] ;  /* 0x00643000010e7983 */ /* 0x001ea40000300a00 */
[C---:B--2---:R-:W-:Y:S11]  /*50500*/  HMMA.16816.F32 R8, R24.reuse, R14, R8 ;  /* 0x0000000e1808723c */ /* 0x044ff60000001808 */
[----:B------:R-:W-:Y:S11]  /*50510*/  @!UPT UIADD3 URZ, URZ, URZ, URZ ;  /* 0x0000003f3f3ff290 */ /* 0x000ff6000fffe03f */
[----:B------:R-:W-:Y:S01]  /*50520*/  @!UPT UIADD3 URZ, URZ, URZ, URZ ;  /* 0x0000003f3f3ff290 */ /* 0x000fe2000fffe03f */
[----:B------:R-:W-:Y:S01]  /*50530*/  STL.64 [R1+0x980], R8 ;  /* 0x0009800801007387 */ /* 0x000fe20000100a00 */
[----:B------:R0:W-:Y:S03]  /*50540*/  STL.64 [R1+0x988], R10 ;  /* 0x0009880a01007387 */ /* 0x0001e60000100a00 */
[----:B0-----:R-:W4:Y:S01]  /*50550*/  LDL.LU.64 R10, [R1+0x6428] ;  /* 0x00642800010a7983 */ /* 0x001f220000300a00 */
[----:B------:R4:W-:Y:S02]  /*50560*/  STL.64 [R1+0x6400], R14 ;  /* 0x0064000e01007387 */ /* 0x0009e40000100a00 */
[C---:B----4-:R-:W-:Y:S01]  /*50570*/  HMMA.16816.F32 R12, R24.reuse, R10, R20 ;  /* 0x0000000a180c723c */ /* 0x050fe20000001814 */
[----:B------:R-:W0:Y:S04]  /*50580*/  LDSM.16.MT88.4 R20, [R28+0x2100] ;  /* 0x002100001c14783b */ /* 0x000e280000004200 */
[----:B------:R3:W-:Y:S03]  /*50590*/  STL.64 [R1+0x63b0], R10 ;  /* 0x0063b00a01007387 */ /* 0x0007e60000100a00 */
[----:B---3--:R-:W-:Y:S11]  /*505a0*/  HMMA.16816.F32 R8, R24, R6, R16 ;  /* 0x000000061808723c */ /* 0x008ff60000001810 */
[----:B------:R-:W-:Y:S04]  /*505b0*/  @!UPT UIADD3 URZ, URZ, URZ, URZ ;  /* 0x0000003f3f3ff290 */ /* 0x000fe8000fffe03f */
[----:B------:R-:W-:Y:S01]  /*505c0*/  STL.64 [R1+0x970], R12 ;  /* 0x0009700c01007387 */ /* 0x000fe20000100a00 */
[----:B------:R-:W-:Y:S02]  /*505d0*/  STL.64 [R1+0x978], R14 ;  /* 0x0009780e01007387 */ /* 0x000fe40000100a00 */
[----:B------:R-:W-:Y:S02]  /*505e0*/  STL.64 [R1+0x63a8], R6 ;  /* 0x0063a80601007387 */ /* 0x000fe40000100a00 */
[----:B------:R-:W-:Y:S03]  /*505f0*/  STL [R1+0x63a0], R4 ;  /* 0x0063a00401007387 */ /* 0x000fe60000100800 */
[----:B------:R1:W-:Y:S01]  /*50600*/  STL.64 [R1+0x850], R8 ;  /* 0x0008500801007387 */ /* 0x0003e20000100a00 */
[----:B------:R2:W-:Y:S02]  /*50610*/  STL.64 [R1+0x858], R10 ;  /* 0x0008580a01007387 */ /* 0x0005e40000100a00 */
[----:B------:R-:W-:Y:S01]  /*50620*/  STL [R1+0x6360], R28 ;  /* 0x0063601c01007387 */ /* 0x000fe20000100800 */
[----:B0-----:R-:W-:Y:S01]  /*50630*/  STL.64 [R1+0x6248], R22 ;  /* 0x0062481601007387 */ /* 0x001fe20000100a00 */
[----:B------:R-:W-:Y:S03]  /*50640*/  STL.64 [R1+0x6240], R20 ;  /* 0x0062401401007387 */ /* 0x000fe60000100a00 */
[----:B-1----:R-:W3:Y:S01]  /*50650*/  LDL.LU R8, [R1+0xf80] ;  /* 0x000f800001087983 */ /* 0x002ee20000300800 */
[----:B------:R-:W3:Y:S02]  /*50660*/  LDL.LU R9, [R1+0xf84] ;  /* 0x000f840001097983 */ /* 0x000ee40000300800 */
[----:B--2---:R-:W2:Y:S02]  /*50670*/  LDL.LU R10, [R1+0xf88] ;  /* 0x000f8800010a7983 */ /* 0x004ea40000300800 */
[----:B------:R-:W2:Y:S02]  /*50680*/  LDL.LU R11, [R1+0xf8c] ;  /* 0x000f8c00010b7983 */ /* 0x000ea40000300800 */
[----:B--2---:R0:W-:Y:S01]  /*50690*/  STL.64 [R1+0x63c0], R10 ;  /* 0x0063c00a01007387 */ /* 0x0041e20000100a00 */
[----:B---3--:R-:W-:Y:S03]  /*506a0*/  STL.64 [R1+0x63b8], R8 ;  /* 0x0063b80801007387 */ /* 0x008fe60000100a00 */
[----:B0-----:R-:W2:Y:S04]  /*506b0*/  LDL.64 R10, [R1+0x118] ;  /* 0x00011800010a7983 */ /* 0x001ea80000100a00 */
[----:B--2---:R0:W-:Y:S01]  /*506c0*/  STL.64 [R1+0x63d0], R10 ;  /* 0x0063d00a01007387 */ /* 0x0041e20000100a00 */
[----:B------:R-:W2:Y:S02]  /*506d0*/  LDL.64 R14, [R1+0x148] ;  /* 0x00014800010e7983 */ /* 0x000ea40000100a00 */
[----:B0-----:R-:W-:-:S02]  /*506e0*/  IMAD.MOV.U32 R10, RZ, RZ, R2 ;  /* 0x000000ffff0a7224 */ /* 0x001fc400078e0002 */
[----:B------:R-:W-:Y:S01]  /*506f0*/  IMAD.MOV.U32 R11, RZ, RZ, R0 ;  /* 0x000000ffff0b7224 */ /* 0x000fe200078e0000 */
[----:B--2---:R-:W-:Y:S04]  /*50700*/  STL.64 [R1+0x6410], R14 ;  /* 0x0064100e01007387 */ /* 0x004fe80000100a00 */
[----:B------:R-:W-:Y:S02]  /*50710*/  STL.64 [R1+0x63e8], R10 ;  /* 0x0063e80a01007387 */ /* 0x000fe40000100a00 */
[----:B------:R-:W2:Y:S02]  /*50720*/  LDL.64 R6, [R1+0x108] ;  /* 0x0001080001067983 */ /* 0x000ea40000100a00 */
[----:B------:R-:W-:Y:S01]  /*50730*/  IMAD.MOV.U32 R22, RZ, RZ, R5 ;  /* 0x000000ffff167224 */ /* 0x000fe200078e0005 */
[----:B--2---:R0:W-:Y:S01]  /*50740*/  STL.64 [R1+0x63c8], R6 ;  /* 0x0063c80601007387 */ /* 0x0041e20000100a00 */
[----:B------:R-:W2:Y:S02]  /*50750*/  LDL.LU R4, [R1+0xf90] ;  /* 0x000f900001047983 */ /* 0x000ea40000300800 */
[----:B------:R-:W2:Y:S01]  /*50760*/  LDL.LU R5, [R1+0xf94] ;  /* 0x000f940001057983 */ /* 0x000ea20000300800 */
[----:B0-----:R-:W3:Y:S01]  /*50770*/  LDL.LU R6, [R1+0xf98] ;  /* 0x000f980001067983 */ /* 0x001ee20000300800 */
[----:B------:R-:W3:Y:S02]  /*50780*/  LDL.LU R7, [R1+0xf9c] ;  /* 0x000f9c0001077983 */ /* 0x000ee40000300800 */
[----:B------:R-:W4:Y:S02]  /*50790*/  LDL.LU R16, [R1+0xfd0] ;  /* 0x000fd00001107983 */ /* 0x000f240000300800 */
[----:B------:R-:W4:Y:S01]  /*507a0*/  LDL.LU R17, [R1+0xfd4] ;  /* 0x000fd40001117983 */ /* 0x000f220000300800 */
[----:B------:R-:W2:Y:S01]  /*507b0*/  LDL.LU R18, [R1+0xfd8] ;  /* 0x000fd80001127983 */ /* 0x000ea20000300800 */
[----:B------:R-:W2:Y:S03]  /*507c0*/  LDL.LU R19, [R1+0xfdc] ;  /* 0x000fdc0001137983 */ /* 0x000ea60000300800 */
[----:B--2---:R-:W-:Y:S01]  /*507d0*/  STL.64 [R1+0x6420], R18 ;  /* 0x0064201201007387 */ /* 0x004fe20000100a00 */
[----:B----4-:R0:W-:Y:S03]  /*507e0*/  STL.64 [R1+0x6418], R16 ;  /* 0x0064181001007387 */ /* 0x0101e60000100a00 */
[----:B0-----:R-:W2:Y:S01]  /*507f0*/  LDL.LU R16, [R1+0xfe0] ;  /* 0x000fe00001107983 */ /* 0x001ea20000300800 */
[----:B------:R-:W2:Y:S02]  /*50800*/  LDL.LU R17, [R1+0xfe4] ;  /* 0x000fe40001117983 */ /* 0x000ea40000300800 */
[----:B------:R-:W2:Y:S02]  /*50810*/  LDL.LU R18, [R1+0xfe8] ;  /* 0x000fe80001127983 */ /* 0x000ea40000300800 */
[----:B------:R-:W2:Y:S01]  /*50820*/  LDL.LU R19, [R1+0xfec] ;  /* 0x000fec0001137983 */ /* 0x000ea20000300800 */
[----:B------:R-:W4:Y:S04]  /*50830*/  LDL.64 R10, [R1+0x138] ;  /* 0x00013800010a7983 */ /* 0x000f280000100a00 */
[----:B------:R-:W2:Y:S04]  /*50840*/  LDL.64 R14, [R1+0x158] ;  /* 0x00015800010e7983 */ /* 0x000ea80000100a00 */
[----:B----4-:R0:W-:Y:S01]  /*50850*/  STL.64 [R1+0x6408], R10 ;  /* 0x0064080a01007387 */ /* 0x0101e20000100a00 */
[----:B------:R-:W4:Y:S02]  /*50860*/  LDL.LU R8, [R1+0xfc0] ;  /* 0x000fc00001087983 */ /* 0x000f240000300800 */
[----:B------:R-:W4:Y:S01]  /*50870*/  LDL.LU R9, [R1+0xfc4] ;  /* 0x000fc40001097983 */ /* 0x000f220000300800 */
[----:B0-----:R-:W4:Y:S01]  /*50880*/  LDL.LU R10, [R1+0xfc8] ;  /* 0x000fc800010a7983 */ /* 0x001f220000300800 */
[----:B------:R-:W4:Y:S02]  /*50890*/  LDL.LU R11, [R1+0xfcc] ;  /* 0x000fcc00010b7983 */ /* 0x000f240000300800 */
[----:B---3--:R-:W-:Y:S02]  /*508a0*/  STL.64 [R1+0x63e0], R6 ;  /* 0x0063e00601007387 */ /* 0x008fe40000100a00 */
[----:B------:R0:W-:Y:S02]  /*508b0*/  STL.64 [R1+0x63d8], R4 ;  /* 0x0063d80401007387 */ /* 0x0001e40000100a00 */
[----:B0-----:R-:W3:Y:S01]  /*508c0*/  LDL.LU R4, [R1+0xfa0] ;  /* 0x000fa00001047983 */ /* 0x001ee20000300800 */
[----:B------:R-:W3:Y:S02]  /*508d0*/  LDL.LU R5, [R1+0xfa4] ;  /* 0x000fa40001057983 */ /* 0x000ee40000300800 */
[----:B------:R-:W2:Y:S02]  /*508e0*/  LDL.LU R6, [R1+0xfa8] ;  /* 0x000fa80001067983 */ /* 0x000ea40000300800 */
[----:B------:R-:W2:Y:S02]  /*508f0*/  LDL.LU R7, [R1+0xfac] ;  /* 0x000fac0001077983 */ /* 0x000ea40000300800 */
[----:B------:R-:W-:Y:S01]  /*50900*/  IMAD.MOV.U32 R23, RZ, RZ, R3 ;  /* 0x000000ffff177224 */ /* 0x000fe200078e0003 */
[----:B--2---:R-:W-:Y:S01]  /*50910*/  STL.64 [R1+0x63f8], R6 ;  /* 0x0063f80601007387 */ /* 0x004fe20000100a00 */
[----:B---3--:R0:W-:Y:S03]  /*50920*/  STL.64 [R1+0x63f0], R4 ;  /* 0x0063f00401007387 */ /* 0x0081e60000100a00 */
[----:B0-----:R-:W2:Y:S01]  /*50930*/  LDL.LU R4, [R1+0xfb0] ;  /* 0x000fb00001047983 */ /* 0x001ea20000300800 */
[----:B------:R-:W2:Y:S02]  /*50940*/  LDL.LU R5, [R1+0xfb4] ;  /* 0x000fb40001057983 */ /* 0x000ea40000300800 */
[----:B------:R-:W2:Y:S02]  /*50950*/  LDL.LU R6, [R1+0xfb8] ;  /* 0x000fb80001067983 */ /* 0x000ea40000300800 */
[----:B------:R-:W2:Y:S01]  /*50960*/  LDL.LU R7, [R1+0xfbc] ;  /* 0x000fbc0001077983 */ /* 0x000ea20000300800 */
[----:B------:R0:W-:Y:S04]  /*50970*/  STL.64 [R1+0x6378], R22 ;  /* 0x0063781601007387 */ /* 0x0001e80000100a00 */
[----:B0-----:R-:W3:Y:S02]  /*50980*/  LDL.64 R22, [R1+0x38] ;  /* 0x0000380001167983 */ /* 0x001ee40000100a00 */
        /* <DEDUP_REMOVED lines=8> */
[----:B------:R-:W2:Y:S02]  /*50a10*/  LDL.LU R20, [R1+0xf60] ;  /* 0x000f600001147983 */ /* 0x000ea40000300800 */
[----:B------:R-:W2:Y:S01]  /*50a20*/  LDL.LU R21, [R1+0xf64] ;  /* 0x000f640001157983 */ /* 0x000ea20000300800 */
[----:B------:R-:W2:Y:S01]  /*50a30*/  LDL.LU R22, [R1+0xf68] ;  /* 0x000f680001167983 */ /* 0x000ea20000300800 */
[----:B------:R-:W2:Y:S02]  /*50a40*/  LDL.LU R23, [R1+0xf6c] ;  /* 0x000f6c0001177983 */ /* 0x000ea40000300800 */
[----:B------:R-:W-:Y:S01]  /*50a50*/  IMAD.MOV.U32 R28, RZ, RZ, R15 ;  /* 0x000000ffff1c7224 */ /* 0x000fe200078e000f */
[C---:B---3--:R-:W-:Y:S01]  /*50a60*/  HMMA.16816.F32 R16, R24.reuse, R14, R16 ;  /* 0x0000000e1810723c */ /* 0x048fe20000001810 */
[----:B--2---:R0:W-:Y:S01]  /*50a70*/  STL.64 [R1+0x6388], R22 ;  /* 0x0063881601007387 */ /* 0x0041e20000100a00 */
[----:B------:R-:W-:Y:S03]  /*50a80*/  STL.64 [R1+0x6380], R20 ;  /* 0x0063801401007387 */ /* 0x000fe60000100a00 */
[----:B0-----:R-:W2:Y:S01]  /*50a90*/  LDL.64 R22, [R1+0xf8] ;  /* 0x0000f80001167983 */ /* 0x001ea20000100a00 */
[----:B------:R-:W-:Y:S11]  /*50aa0*/  STL [R1+0x6374], R29 ;  /* 0x0063741d01007387 */ /* 0x000ff60000100800 */
[----:B------:R-:W-:Y:S06]  /*50ab0*/  @!UPT UIADD3 URZ, URZ, URZ, URZ ;  /* 0x0000003f3f3ff290 */ /* 0x000fec000fffe03f */
[----:B------:R-:W-:Y:S01]  /*50ac0*/  STL.64 [R1+0x1340], R16 ;  /* 0x0013401001007387 */ /* 0x000fe20000100a00 */
[----:B------:R0:W-:Y:S02]  /*50ad0*/  STL.64 [R1+0x1348], R18 ;  /* 0x0013481201007387 */ /* 0x0001e40000100a00 */
[----:B0-----:R-:W-:Y:S02]  /*50ae0*/  IMAD.MOV.U32 R19, RZ, RZ, R14 ;  /* 0x000000ffff137224 */ /* 0x001fe400078e000e */
[----:B------:R-:W4:Y:S02]  /*50af0*/  LDL.LU.64 R14, [R1+0x6410] ;  /* 0x00641000010e7983 */ /* 0x000f240000300a00 */
[C---:B----4-:R-:W-:Y:S01]  /*50b00*/  HMMA.16816.F32 R8, R24.reuse, R14, R8 ;  /* 0x0000000e1808723c */ /* 0x050fe20000001808 */
[----:B------:R-:W-:Y:S02]  /*50b10*/  IMAD.MOV.U32 R17, RZ, RZ, R14 ;  /* 0x000000ffff117224 */ /* 0x000fe400078e000e */
[----:B------:R-:W-:Y:S11]  /*50b20*/  IMAD.MOV.U32 R18, RZ, RZ, R15 ;  /* 0x000000ffff127224 */ /* 0x000ff600078e000f */
[----:B------:R-:W-:Y:S09]  /*50b30*/  @!UPT UIADD3 URZ, URZ, URZ, URZ ;  /* 0x0000003f3f3ff290 */ /* 0x000ff2000fffe03f */
[----:B------:R-:W-:Y:S01]  /*50b40*/  STL.64 [R1+0x1330], R8 ;  /* 0x0013300801007387 */ /* 0x000fe20000100a00 */
[----:B------:R0:W-:Y:S03]  /*50b50*/  STL.64 [R1+0x1338], R10 ;  /* 0x0013380a01007387 */ /* 0x0001e60000100a00 */
[----:B0-----:R-:W3:Y:S01]  /*50b60*/  LDL.LU.64 R10, [R1+0x6408] ;  /* 0x00640800010a7983 */ /* 0x001ee20000300a00 */
[----:B------:R-:W4:Y:S02]  /*50b70*/  LDL.LU.64 R14, [R1+0x6400] ;  /* 0x00640000010e7983 */ /* 0x000f240000300a00 */
[----:B------:R-:W2:Y:S01]  /*50b80*/  LDL R12, [R1+0x1dcc] ;  /* 0x001dcc00010c7983 */ /* 0x000ea20000100800 */
[----:B---3--:R-:W-:Y:S01]  /*50b90*/  HMMA.16816.F32 R4, R24, R10, R4 ;  /* 0x0000000a1804723c */ /* 0x008fe20000001804 */
[----:B----4-:R-:W-:Y:S01]  /*50ba0*/  STL.64 [R1+0x6398], R14 ;  /* 0x0063980e01007387 */ /* 0x010fe20000100a00 */
[----:B--2---:R0:W-:Y:S02]  /*50bb0*/  STL [R1+0x6390], R12 ;  /* 0x0063900c01007387 */ /* 0x0041e40000100800 */
[----:B------:R-:W-:-:S02]  /*50bc0*/  IMAD.MOV.U32 R29, RZ, RZ, R10 ;  /* 0x000000ffff1d7224 */ /* 0x000fc400078e000a */
[----:B------:R-:W-:Y:S01]  /*50bd0*/  IMAD.MOV.U32 R16, RZ, RZ, R11 ;  /* 0x000000ffff107224 */ /* 0x000fe200078e000b */
[----:B0-----:R-:W2:Y:S01]  /*50be0*/  LDL.LU R12, [R1+0xf70] ;  /* 0x000f7000010c7983 */ /* 0x001ea20000300800 */
[----:B------:R-:W2:Y:S02]  /*50bf0*/  LDL.LU R13, [R1+0xf74] ;  /* 0x000f7400010d7983 */ /* 0x000ea40000300800 */
[----:B------:R-:W2:Y:S02]  /*50c00*/  LDL.LU R14, [R1+0xf78] ;  /* 0x000f7800010e7983 */ /* 0x000ea40000300800 */
[----:B------:R-:W2:Y:S11]  /*50c10*/  LDL.LU R15, [R1+0xf7c] ;  /* 0x000f7c00010f7983 */ /* 0x000eb60000300800 */
        /* <DEDUP_REMOVED lines=21> */
[C---:B---3--:R-:W-:Y:S01]  /*50d70*/  HMMA.16816.F32 R8, R24.reuse, R6, R8 ;  /* 0x000000061808723c */ /* 0x048fe20000001808 */
[----:B------:R-:W-:Y:S11]  /*50d80*/  IMAD.MOV.U32 R5, RZ, RZ, R7 ;  /* 0x000000ffff057224 */ /* 0x000ff600078e0007 */
[----:B------:R-:W-:Y:S11]  /*50d90*/  @!UPT UIADD3 URZ, URZ, URZ, URZ ;  /* 0x0000003f3f3ff290 */ /* 0x000ff6000fffe03f */
[----:B------:R0:W-:Y:S01]  /*50da0*/  STL.64 [R1+0xfd0], R8 ;  /* 0x000fd00801007387 */ /* 0x0001e20000100a00 */
[----:B------:R1:W-:Y:S02]  /*50db0*/  STL.64 [R1+0xfd8], R10 ;  /* 0x000fd80a01007387 */ /* 0x0003e40000100a00 */
[----:B0-----:R-:W-:Y:S01]  /*50dc0*/  IMAD.MOV.U32 R8, RZ, RZ, R6 ;  /* 0x000000ffff087224 */ /* 0x001fe200078e0006 */
[----:B-1----:R-:W3:Y:S01]  /*50dd0*/  LDL.LU.64 R10, [R1+0x63b0] ;  /* 0x0063b000010a7983 */ /* 0x002ee20000300a00 */
[----:B------:R-:W4:Y:S01]  /*50de0*/  LDL.LU.64 R6, [R1+0x63a8] ;  /* 0x0063a80001067983 */ /* 0x000f220000300a00 */
[C---:B--2---:R-:W-:Y:S01]  /*50df0*/  HMMA.16816.F32 R12, R24.reuse, R22, R12 ;  /* 0x00000016180c723c */ /* 0x044fe2000000180c */
[----:B------:R-:W2:Y:S01]  /*50e00*/  LDL.LU R4, [R1+0x63a0] ;  /* 0x0063a00001047983 */ /* 0x000ea20000300800 */
[----:B----4-:R-:W-:Y:S01]  /*50e10*/  STL.64 [R1+0x6340], R6 ;  /* 0x0063400601007387 */ /* 0x010fe20000100a00 */
[----:B------:R-:W-:Y:S11]  /*50e20*/  STL [R1+0x6338], R5 ;  /* 0x0063380501007387 */ /* 0x000ff60000100800 */
[----:B------:R-:W-:Y:S09]  /*50e30*/  @!UPT UIADD3 URZ, URZ, URZ, URZ ;  /* 0x0000003f3f3ff290 */ /* 0x000ff2000fffe03f */
[----:B------:R-:W-:Y:S02]  /*50e40*/  STL.64 [R1+0xfc0], R12 ;  /* 0x000fc00c01007387 */ /* 0x000fe40000100a00 */
[----:B------:R0:W-:Y:S02]  /*50e50*/  STL.64 [R1+0xfc8], R14 ;  /* 0x000fc80e01007387 */ /* 0x0001e40000100a00 */
[----:B0-----:R-:W4:Y:S01]  /*50e60*/  LDL.LU.64 R14, [R1+0x6398] ;  /* 0x00639800010e7983 */ /* 0x001f220000300a00 */
[----:B------:R-:W2:Y:S02]  /*50e70*/  LDL.LU R12, [R1+0x6390] ;  /* 0x00639000010c7983 */ /* 0x000ea40000300800 */
[----:B------:R-:W-:Y:S02]  /*50e80*/  IMAD.MOV.U32 R13, RZ, RZ, R22 ;  /* 0x000000ffff0d7224 */ /* 0x000fe400078e0016 */
[----:B------:R-:W-:Y:S02]  /*50e90*/  IMAD.MOV.U32 R9, RZ, RZ, R23 ;  /* 0x000000ffff097224 */ /* 0x000fe400078e0017 */
[----:B------:R-:W3:Y:S01]  /*50ea0*/  LDL.LU.64 R22, [R1+0x6388] ;  /* 0x0063880001167983 */ /* 0x000ee20000300a00 */
[----:B------:R-:W3:Y:S03]  /*50eb0*/  LDL.LU.64 R20, [R1+0x6380] ;  /* 0x0063800001147983 */ /* 0x000ee60000300a00 */
[----:B----4-:R-:W-:Y:S01]  /*50ec0*/  STL.64 [R1+0x6330], R14 ;  /* 0x0063300e01007387 */ /* 0x010fe20000100a00 */
[----:B--2---:R0:W-:Y:S03]  /*50ed0*/  STL.64 [R1+0x6328], R12 ;  /* 0x0063280c01007387 */ /* 0x0041e60000100a00 */
[----:B0-----:R-:W2:Y:S01]  /*50ee0*/  LDL.LU R12, [R1+0x7e0] ;  /* 0x0007e000010c7983 */ /* 0x001ea20000300800 */
[----:B------:R-:W2:Y:S02]  /*50ef0*/  LDL.LU R13, [R1+0x7e4] ;  /* 0x0007e400010d7983 */ /* 0x000ea40000300800 */
[----:B------:R-:W2:Y:S02]  /*50f00*/  LDL.LU R14, [R1+0x7e8] ;  /* 0x0007e800010e7983 */ /* 0x000ea40000300800 */
[----:B------:R-:W2:Y:S01]  /*50f10*/  LDL.LU R15, [R1+0x7ec] ;  /* 0x0007ec00010f7983 */ /* 0x000ea20000300800 */
[----:B---3--:R0:W-:Y:S01]  /*50f20*/  STL.64 [R1+0x6320], R10 ;  /* 0x0063200a01007387 */ /* 0x0081e20000100a00 */
[----:B------:R1:W-:Y:S03]  /*50f30*/  STL.64 [R1+0x6318], R8 ;  /* 0x0063180801007387 */ /* 0x0003e60000100a00 */
[----:B0-----:R-:W1:Y:S04]  /*50f40*/  LDL R10, [R1+0xe8] ;  /* 0x0000e800010a7983 */ /* 0x001e680000100800 */
[----:B------:R-:W1:Y:S02]  /*50f50*/  LDL R11, [R1+0xec] ;  /* 0x0000ec00010b7983 */ /* 0x000e640000100800 */
[C---:B-1----:R-:W-:Y:S02]  /*50f60*/  HMMA.16816.F32 R8, R24.reuse, R10, R20 ;  /* 0x0000000a1808723c */ /* 0x042fe40000001814 */
[----:B------:R-:W2:Y:S11]  /*50f70*/  LDL.LU.64 R22, [R1+0x6378] ;  /* 0x0063780001167983 */ /* 0x000eb60000300a00 */
[----:B------:R-:W-:Y:S10]  /*50f80*/  @!UPT UIADD3 URZ, URZ, URZ, URZ ;  /* 0x0000003f3f3ff290 */ /* 0x000ff4000fffe03f */
[----:B------:R-:W-:Y:S01]  /*50f90*/  STL.64 [R1+0xfb0], R8 ;  /* 0x000fb00801007387 */ /* 0x000fe20000100a00 */
[----:B------:R2:W-:Y:S02]  /*50fa0*/  STL.64 [R1+0xfb8], R10 ;  /* 0x000fb80a01007387 */ /* 0x0005e40000100a00 */
[----:B--2---:R-:W-:Y:S01]  /*50fb0*/  HMMA.16816.F32 R8, R24, R22, R12 ;  /* 0x000000161808723c */ /* 0x004fe2000000180c */
[----:B------:R-:W2:Y:S11]  /*50fc0*/  LDL R26, [R1+0x18] ;  /* 0x00001800011a7983 */ /* 0x000eb60000100800 */
[----:B------:R-:W-:Y:S11]  /*50fd0*/  @!UPT UIADD3 URZ, URZ, URZ, URZ ;  /* 0x0000003f3f3ff290 */ /* 0x000ff6000fffe03f */
[----:B------:R-:W-:Y:S01]  /*50fe0*/  STL.64 [R1+0x840], R8 ;  /* 0x0008400801007387 */ /* 0x000fe20000100a00 */
[----:B------:R-:W-:Y:S02]  /*50ff0*/  STL.64 [R1+0x848], R10 ;  /* 0x0008480a01007387 */ /* 0x000fe40000100a00 */
[----:B------:R-:W2:Y:S02]  /*51000*/  LDL R27, [R1+0x1c] ;  /* 0x00001c00011b7983 */ /* 0x000ea40000100800 */
[----:B--2---:R0:W-:Y:S04]  /*51010*/  STL.64 [R1+0x6348], R26 ;  /* 0x0063481a01007387 */ /* 0x0041e80000100a00 */
[----:B0-----:R-:W2:Y:S01]  /*51020*/  LDL R26, [R1+0x28] ;  /* 0x00002800011a7983 */ /* 0x001ea20000100800 */
[----:B------:R-:W-:-:S02]  /*51030*/  IMAD.MOV.U32 R27, RZ, RZ, R4 ;  /* 0x000000ffff1b7224 */ /* 0x000fc400078e0004 */
[----:B------:R-:W3:Y:S02]  /*51040*/  LDL.LU R4, [R1+0x650] ;  /* 0x0006500001047983 */ /* 0x000ee40000300800 */
[----:B------:R-:W3:Y:S01]  /*51050*/  LDL.LU R5, [R1+0x654] ;  /* 0x0006540001057983 */ /* 0x000ee20000300800 */
[----:B------:R-:W4:Y:S01]  /*51060*/  LDL.LU R6, [R1+0x658] ;  /* 0x0006580001067983 */ /* 0x000f220000300800 */
[----:B------:R-:W4:Y:S03]  /*51070*/  LDL.LU R7, [R1+0x65c] ;  /* 0x00065c0001077983 */ /* 0x000f260000300800 */
[----:B----4-:R-:W-:Y:S01]  /*51080*/  STL.64 [R1+0x6358], R6 ;  /* 0x0063580601007387 */ /* 0x010fe20000100a00 */
[----:B---3--:R0:W-:Y:S03]  /*51090*/  STL.64 [R1+0x6350], R4 ;  /* 0x0063500401007387 */ /* 0x0081e60000100a00 */
[----:B0-----:R-:W2:Y:S01]  /*510a0*/  LDL.LU R4, [R1+0x670] ;  /* 0x0006700001047983 */ /* 0x001ea20000300800 */
[----:B------:R-:W2:Y:S02]  /*510b0*/  LDL.LU R5, [R1+0x674] ;  /* 0x0006740001057983 */ /* 0x000ea40000300800 */
[----:B------:R-:W2:Y:S02]  /*510c0*/  LDL.LU R6, [R1+0x678] ;  /* 0x0006780001067983 */ /* 0x000ea40000300800 */
[----:B------:R-:W2:Y:S01]  /*510d0*/  LDL.LU R7, [R1+0x67c] ;  /* 0x00067c0001077983 */ /* 0x000ea20000300800 */
[----:B------:R-:W3:Y:S01]  /*510e0*/  LDL.64 R14, [R1+0x8] ;  /* 0x00000800010e7983 */ /* 0x000ee20000100a00 */
[----:B------:R-:W4:Y:S02]  /*510f0*/  LDL.LU R8, [R1+0x640] ;  /* 0x0006400001087983 */ /* 0x000f240000300800 */
[----:B------:R-:W4:Y:S02]  /*51100*/  LDL.LU R9, [R1+0x644] ;  /* 0x0006440001097983 */ /* 0x000f240000300800 */
[----:B------:R-:W4:Y:S01]  /*51110*/  LDL.LU R10, [R1+0x648] ;  /* 0x00064800010a7983 */ /* 0x000f220000300800 */
[----:B------:R-:W4:Y:S01]  /*51120*/  LDL.LU R11, [R1+0x64c] ;  /* 0x00064c00010b7983 */ /* 0x000f220000300800 */
[----:B------:R0:W-:Y:S02]  /*51130*/  STL.64 [R1+0x6258], R22 ;  /* 0x0062581601007387 */ /* 0x0001e40000100a00 */
[----:B------:R-:W2:Y:S02]  /*51140*/  LDL.LU R20, [R1+0xd70] ;  /* 0x000d700001147983 */ /* 0x000ea40000300800 */
[----:B------:R-:W2:Y:S01]  /*51150*/  LDL.LU R21, [R1+0xd74] ;  /* 0x000d740001157983 */ /* 0x000ea20000300800 */
[----:B0-----:R-:W2:Y:S01]  /*51160*/  LDL.LU R22, [R1+0xd78] ;  /* 0x000d780001167983 */ /* 0x001ea20000300800 */
[----:B------:R-:W2:Y:S03]  /*51170*/  LDL.LU R23, [R1+0xd7c] ;  /* 0x000d7c0001177983 */ /* 0x000ea60000300800 */
[----:B--2---:R0:W-:Y:S01]  /*51180*/  STL.64 [R1+0x62b8], R22 ;  /* 0x0062b81601007387 */ /* 0x0041e20000100a00 */
[----:B------:R-:W-:Y:S02]  /*51190*/  STL.64 [R1+0x62b0], R20 ;  /* 0x0062b01401007387 */ /* 0x000fe40000100a00 */
[----:B0-----:R-:W-:-:S02]  /*511a0*/  IMAD.MOV.U32 R22, RZ, RZ, R29 ;  /* 0x000000ffff167224 */ /* 0x001fc400078e001d */
[----:B------:R-:W-:Y:S01]  /*511b0*/  IMAD.MOV.U32 R23, RZ, RZ, R16 ;  /* 0x000000ffff177224 */ /* 0x000fe200078e0010 */
[----:B------:R-:W2:Y:S01]  /*511c0*/  LDL.LU R29, [R1+0x6374] ;  /* 0x00637400011d7983 */ /* 0x000ea20000300800 */
[----:B------:R-:W2:Y:S03]  /*511d0*/  LDL.LU R16, [R1+0x6370] ;  /* 0x0063700001107983 */ /* 0x000ea60000300800 */
[----:B------:R0:W-:Y:S02]  /*511e0*/  STL.64 [R1+0x62c8], R22 ;  /* 0x0062c81601007387 */ /* 0x0001e40000100a00 */
[----:B0-----:R-:W-:Y:S02]  /*511f0*/  IMAD.MOV.U32 R22, RZ, RZ, R17 ;  /* 0x000000ffff167224 */ /* 0x001fe400078e0011 */
[----:B------:R-:W-:Y:S01]  /*51200*/  IMAD.MOV.U32 R23, RZ, RZ, R18 ;  /* 0x000000ffff177224 */ /* 0x000fe200078e0012 */
[----:B------:R-:W2:Y:S01]  /*51210*/  LDL.LU R17, [R1+0x636c] ;  /* 0x00636c0001117983 */ /* 0x000ea20000300800 */
[----:B------:R-:W2:Y:S03]  /*51220*/  LDL.LU R18, [R1+0x6368] ;  /* 0x0063680001127983 */ /* 0x000ea60000300800 */
[----:B------:R0:W-:Y:S02]  /*51230*/  STL.64 [R1+0x62e0], R22 ;  /* 0x0062e01601007387 */ /* 0x0001e40000100a00 */
[----:B0-----:R-:W-:-:S02]  /*51240*/  IMAD.MOV.U32 R22, RZ, RZ, R19 ;  /* 0x000000ffff167224 */ /* 0x001fc400078e0013 */
[----:B------:R-:W2:Y:S01]  /*51250*/  LDL.LU R19, [R1+0x6364] ;  /* 0x0063640001137983 */ /* 0x000ea20000300800 */
[----:B------:R-:W-:Y:S02]  /*51260*/  IMAD.MOV.U32 R23, RZ, RZ, R28 ;  /* 0x000000ffff177224 */ /* 0x000fe400078e001c */
[----:B------:R-:W3:Y:S03]  /*51270*/  LDL.LU R28, [R1+0x6360] ;  /* 0x00636000011c7983 */ /* 0x000ee60000300800 */
[----:B------:R0:W-:Y:S01]  /*51280*/  STL.64 [R1+0x62f8], R22 ;  /* 0x0062f81601007387 */ /* 0x0001e20000100a00 */
[----:B------:R-:W3:Y:S02]  /*51290*/  LDL.LU R20, [R1+0x660] ;  /* 0x0006600001147983 */ /* 0x000ee40000300800 */
[----:B------:R-:W3:Y:S01]  /*512a0*/  LDL.LU R21, [R1+0x664] ;  /* 0x0006640001157983 */ /* 0x000ee20000300800 */
[----:B0-----:R-:W3:Y:S01]  /*512b0*/  LDL.LU R22, [R1+0x668] ;  /* 0x0006680001167983 */ /* 0x001ee20000300800 */
[----:B------:R-:W3:Y:S01]  /*512c0*/  LDL.LU R23, [R1+0x66c] ;  /* 0x00066c0001177983 */ /* 0x000ee20000300800 */
[C---:B--2---:R-:W-:Y:S02]  /*512d0*/  HMMA.16816.F32 R24, R16.reuse, R26, R4 ;  /* 0x0000001a1018723c */ /* 0x044fe40000001804 */
[----:B------:R-:W3:Y:S01]  /*512e0*/  LDL.LU.64 R6, [R1+0x6358] ;  /* 0x0063580001067983 */ /* 0x000ee20000300a00 */
[----:B------:R-:W3:Y:S11]  /*512f0*/  LDL.LU.64 R4, [R1+0x6350] ;  /* 0x0063500001047983 */ /* 0x000ef60000300a00 */
[----:B------:R-:W-:Y:S09]  /*51300*/  @!UPT UIADD3 URZ, URZ, URZ, URZ ;  /* 0x0000003f3f3ff290 */ /* 0x000ff2000fffe03f */
[----:B------:R-:W-:Y:S01]  /*51310*/  STL.64 [R1+0x6d0], R24 ;  /* 0x0006d01801007387 */ /* 0x000fe20000100a00 */
[----:B------:R0:W-:Y:S03]  /*51320*/  STL.64 [R1+0x6d8], R26 ;  /* 0x0006d81a01007387 */ /* 0x0001e60000100a00 */
[----:B0-----:R-:W2:Y:S01]  /*51330*/  LDL.LU.64 R26, [R1+0x6348] ;  /* 0x00634800011a7983 */ /* 0x001ea20000300a00 */
[C---:B---3--:R-:W-:Y:S08]  /*51340*/  HMMA.16816.F32 R4, R16.reuse, R14, R4 ;  /* 0x0000000e1004723c */ /* 0x048ff00000001804 */
[----:B--2---:R-:W-:Y:S07]  /*51350*/  HMMA.16816.F32 R24, R16, R26, R20 ;  /* 0x0000001a1018723c */ /* 0x004fee0000001814 */
[----:B------:R-:W-:-:S02]  /*51360*/  IMAD.MOV.U32 R22, RZ, RZ, R29 ;  /* 0x000000ffff167224 */ /* 0x000fc400078e001d */
[----:B------:R-:W-:Y:S02]  /*51370*/  IMAD.MOV.U32 R23, RZ, RZ, R3 ;  /* 0x000000ffff177224 */ /* 0x000fe400078e0003 */
[----:B------:R-:W-:Y:S11]  /*51380*/  IMAD.MOV.U32 R3, RZ, RZ, R15 ;  /* 0x000000ffff037224 */ /* 0x000ff600078e000f */
[----:B------:R-:W-:Y:S01]  /*51390*/  @!UPT UIADD3 URZ, URZ, URZ, URZ ;  /* 0x0000003f3f3ff290 */ /* 0x000fe2000fffe03f */
[----:B------:R-:W-:Y:S01]  /*513a0*/  STL.64 [R1+0x6c0], R24 ;  /* 0x0006c01801007387 */ /* 0x000fe20000100a00 */
[----:B------:R-:W-:Y:S02]  /*513b0*/  STL.64 [R1+0x6c8], R26 ;  /* 0x0006c81a01007387 */ /* 0x000fe40000100a00 */
[----:B------:R0:W-:Y:S02]  /*513c0*/  STL.64 [R1+0x6310], R22 ;  /* 0x0063101601007387 */ /* 0x0001e40000100a00 */
[----:B------:R-:W2:Y:S01]  /*513d0*/  LDL.LU R20, [R1+0x620] ;  /* 0x0006200001147983 */ /* 0x000ea20000300800 */
[----:B------:R-:W2:Y:S04]  /*513e0*/  LDL.LU R21, [R1+0x624] ;  /* 0x0006240001157983 */ /* 0x000ea80000300800 */
[----:B0-----:R-:W2:Y:S01]  /*513f0*/  LDL.LU R22, [R1+0x628] ;  /* 0x0006280001167983 */ /* 0x001ea20000300800 */
[----:B------:R-:W2:Y:S02]  /*51400*/  LDL.LU R23, [R1+0x62c] ;  /* 0x00062c0001177983 */ /* 0x000ea40000300800 */
[----:B------:R-:W3:Y:S02]  /*51410*/  LDL.LU R24, [R1+0x610] ;  /* 0x0006100001187983 */ /* 0x000ee40000300800 */
[----:B------:R-:W3:Y:S01]  /*51420*/  LDL.LU R25, [R1+0x614] ;  /* 0x0006140001197983 */ /* 0x000ee20000300800 */
[----:B------:R-:W3:Y:S01]  /*51430*/  LDL.LU R26, [R1+0x618] ;  /* 0x00061800011a7983 */ /* 0x000ee20000300800 */
[----:B------:R-:W3:Y:S02]  /*51440*/  LDL.LU R27, [R1+0x61c] ;  /* 0x00061c00011b7983 */ /* 0x000ee40000300800 */
[----:B------:R0:W-:Y:S02]  /*51450*/  STL.64 [R1+0x6b0], R4 ;  /* 0x0006b00401007387 */ /* 0x0001e40000100a00 */
[----:B------:R1:W-:Y:S02]  /*51460*/  STL.64 [R1+0x6b8], R6 ;  /* 0x0006b80601007387 */ /* 0x0003e40000100a00 */
[----:B0-----:R-:W-:Y:S01]  /*51470*/  IMAD.MOV.U32 R4, RZ, RZ, R14 ;  /* 0x000000ffff047224 */ /* 0x001fe200078e000e */
[----:B-1----:R-:W3:Y:S01]  /*51480*/  LDL.LU.64 R6, [R1+0x6340] ;  /* 0x0063400001067983 */ /* 0x002ee20000300a00 */
[----:B------:R-:W2:Y:S02]  /*51490*/  LDL.LU R5, [R1+0x6338] ;  /* 0x0063380001057983 */ /* 0x000ea40000300800 */
[----:B------:R-:W4:Y:S02]  /*514a0*/  LDL.LU.64 R14, [R1+0x6330] ;  /* 0x00633000010e7983 */ /* 0x000f240000300a00 */
[----:B------:R-:W2:Y:S01]  /*514b0*/  LDL.LU.64 R12, [R1+0x6328] ;  /* 0x00632800010c7983 */ /* 0x000ea20000300a00 */
[C---:B----4-:R-:W-:Y:S11]  /*514c0*/  HMMA.16816.F32 R8, R16.reuse, R14, R8 ;  /* 0x0000000e1008723c */ /* 0x050ff60000001808 */
[----:B------:R-:W-:Y:S11]  /*514d0*/  @!UPT UIADD3 URZ, URZ, URZ, URZ ;  /* 0x0000003f3f3ff290 */ /* 0x000ff6000fffe03f */
[----:B------:R-:W-:Y:S01]  /*514e0*/  @!UPT UIADD3 URZ, URZ, URZ, URZ ;  /* 0x0000003f3f3ff290 */ /* 0x000fe2000fffe03f */
[----:B------:R-:W-:Y:S01]  /*514f0*/  STL.64 [R1+0x6a0], R8 ;  /* 0x0006a00801007387 */ /* 0x000fe20000100a00 */
[----:B------:R0:W-:Y:S03]  /*51500*/  STL.64 [R1+0x6a8], R10 ;  /* 0x0006a80a01007387 */ /* 0x0001e60000100a00 */
[----:B0-----:R-:W4:Y:S01]  /*51510*/  LDL.LU.64 R10, [R1+0x6320] ;  /* 0x00632000010a7983 */ /* 0x001f220000300a00 */
[----:B------:R-:W3:Y:S02]  /*51520*/  LDL.LU.64 R8, [R1+0x6318] ;  /* 0x0063180001087983 */ /* 0x000ee40000300a00 */
[----:B------:R-:W-:Y:S02]  /*51530*/  STL.64 [R1+0x6268], R14 ;  /* 0x0062680e01007387 */ /* 0x000fe40000100a00 */
[----:B--2---:R0:W-:Y:S01]  /*51540*/  STL [R1+0x6260], R12 ;  /* 0x0062600c01007387 */ /* 0x0041e20000100800 */
[----:B------:R1:W-:Y:S04]  /*51550*/  STL [R1+0x62c0], R13 ;  /* 0x0062c00d01007387 */ /* 0x0003e80000100800 */
[----:B0-----:R-:W2:Y:S01]  /*51560*/  LDL.LU R12, [R1+0xd80] ;  /* 0x000d8000010c7983 */ /* 0x001ea20000300800 */
[----:B-1----:R-:W2:Y:S02]  /*51570*/  LDL.LU R13, [R1+0xd84] ;  /* 0x000d8400010d7983 */ /* 0x002ea40000300800 */
        /* <DEDUP_REMOVED lines=8> */
[C---:B----4-:R-:W-:Y:S01]  /*51600*/  HMMA.16816.F32 R20, R16.reuse, R10, R20 ;  /* 0x0000000a1014723c */ /* 0x050fe20000001814 */
[----:B--2---:R-:W-:Y:S01]  /*51610*/  STL.64 [R1+0x62f0], R14 ;  /* 0x0062f00e01007387 */ /* 0x004fe20000100a00 */
[----:B------:R0:W-:Y:S03]  /*51620*/  STL.64 [R1+0x62e8], R12 ;  /* 0x0062e80c01007387 */ /* 0x0001e60000100a00 */
[----:B0-----:R-:W2:Y:S01]  /*51630*/  LDL.LU R12, [R1+0xda0] ;  /* 0x000da000010c7983 */ /* 0x001ea20000300800 */
[----:B------:R-:W2:Y:S02]  /*51640*/  LDL.LU R13, [R1+0xda4] ;  /* 0x000da400010d7983 */ /* 0x000ea40000300800 */
[----:B------:R-:W4:Y:S02]  /*51650*/  LDL.LU R14, [R1+0xda8] ;  /* 0x000da800010e7983 */ /* 0x000f240000300800 */
[----:B------:R-:W4:Y:S01]  /*51660*/  LDL.LU R15, [R1+0xdac] ;  /* 0x000dac00010f7983 */ /* 0x000f220000300800 */
[C---:B---3--:R-:W-:Y:S01]  /*51670*/  HMMA.16816.F32 R24, R16.reuse, R6, R24 ;  /* 0x000000061018723c */ /* 0x048fe20000001818 */
[----:B----4-:R-:W-:Y:S01]  /*51680*/  STL.64 [R1+0x6308], R14 ;  /* 0x0063080e01007387 */ /* 0x010fe20000100a00 */
[----:B--2---:R0:W-:Y:S03]  /*51690*/  STL.64 [R1+0x6300], R12 ;  /* 0x0063000c01007387 */ /* 0x0041e60000100a00 */
[----:B0-----:R-:W2:Y:S01]  /*516a0*/  LDL.LU R12, [R1+0xdb0] ;  /* 0x000db000010c7983 */ /* 0x001ea20000300800 */
[----:B------:R-:W2:Y:S02]  /*516b0*/  LDL.LU R13, [R1+0xdb4] ;  /* 0x000db400010d7983 */ /* 0x000ea40000300800 */
[----:B------:R-:W2:Y:S02]  /*516c0*/  LDL.LU R14, [R1+0xdb8] ;  /* 0x000db800010e7983 */ /* 0x000ea40000300800 */
[----:B------:R-:W2:Y:S02]  /*516d0*/  LDL.LU R15, [R1+0xdbc] ;  /* 0x000dbc00010f7983 */ /* 0x000ea40000300800 */
[----:B------:R-:W-:Y:S01]  /*516e0*/  STL.64 [R1+0x690], R20 ;  /* 0x0006901401007387 */ /* 0x000fe20000100a00 */
[----:B------:R0:W-:Y:S03]  /*516f0*/  STL.64 [R1+0x698], R22 ;  /* 0x0006981601007387 */ /* 0x0001e60000100a00 */
[----:B0-----:R-:W2:Y:S01]  /*51700*/  LDL.LU.64 R22, [R1+0x6310] ;  /* 0x0063100001167983 */ /* 0x001ea20000300a00 */
[----:B------:R-:W-:Y:S02]  /*51710*/  STL.64 [R1+0x6200], R10 ;  /* 0x0062000a01007387 */ /* 0x000fe40000100a00 */
[----:B------:R-:W-:Y:S04]  /*51720*/  STL.64 [R1+0x6218], R6 ;  /* 0x0062180601007387 */ /* 0x000fe80000100a00 */
[----:B------:R-:W-:Y:S01]  /*51730*/  STL.64 [R1+0x680], R24 ;  /* 0x0006801801007387 */ /* 0x000fe20000100a00 */
[----:B------:R-:W-:Y:S02]  /*51740*/  STL.64 [R1+0x688], R26 ;  /* 0x0006881a01007387 */ /* 0x000fe40000100a00 */
[----:B------:R-:W0:Y:S02]  /*51750*/  LDSM.16.MT88.4 R24, [R28+0x2180] ;  /* 0x002180001c18783b */ /* 0x000e240000004200 */
[----:B0-----:R0:W-:Y:S02]  /*51760*/  STL.64 [R1+0x6140], R26 ;  /* 0x0061401a01007387 */ /* 0x0011e40000100a00 */
[----:B------:R-:W-:Y:S02]  /*51770*/  STL.64 [R1+0x6138], R24 ;  /* 0x0061381801007387 */ /* 0x000fe40000100a00 */
[----:B0-----:R-:W3:Y:S01]  /*51780*/  LDL.64 R26, [R1+0x128] ;  /* 0x00012800011a7983 */ /* 0x001ee20000100a00 */
[C---:B--2---:R-:W-:Y:S03]  /*51790*/  HMMA.16816.F32 R20, R16.reuse, R22, R12 ;  /* 0x000000161014723c */ /* 0x044fe6000000180c */
[----:B------:R-:W2:Y:S01]  /*517a0*/  LDL.LU.64 R14, [R1+0x6308] ;  /* 0x00630800010e7983 */ /* 0x000ea20000300a00 */
[----:B------:R-:W2:Y:S11]  /*517b0*/  LDL.LU.64 R12, [R1+0x6300] ;  /* 0x00630000010c7983 */ /* 0x000eb60000300a00 */
[----:B------:R-:W-:Y:S08]  /*517c0*/  @!UPT UIADD3 URZ, URZ, URZ, URZ ;  /* 0x0000003f3f3ff290 */ /* 0x000ff0000fffe03f */
        /* <DEDUP_REMOVED lines=17> */
[----:B--2---:R-:W-:Y:S02]  /*518e0*/  HMMA.16816.F32 R20, R16, R22, R12 ;  /* 0x000000161014723c */ /* 0x004fe4000000180c */
[----:B------:R-:W2:Y:S11]  /*518f0*/  LDL.LU R13, [R1+0x62c0] ;  /* 0x0062c000010d7983 */ /* 0x000eb60000300800 */
[----:B------:R-:W-:Y:S10]  /*51900*/  @!UPT UIADD3 URZ, URZ, URZ, URZ ;  /* 0x0000003f3f3ff290 */ /* 0x000ff4000fffe03f */
[----:B------:R-:W-:Y:S01]  /*51910*/  STL.64 [R1+0xf70], R20 ;  /* 0x000f701401007387 */ /* 0x000fe20000100a00 */
[----:B------:R0:W-:Y:S03]  /*51920*/  STL.64 [R1+0xf78], R22 ;  /* 0x000f781601007387 */ /* 0x0001e60000100a00 */
[----:B0-----:R-:W3:Y:S01]  /*51930*/  LDL.LU.64 R22, [R1+0x62b8] ;  /* 0x0062b80001167983 */ /* 0x001ee20000300a00 */
[----:B------:R-:W3:Y:S02]  /*51940*/  LDL.LU.64 R20, [R1+0x62b0] ;  /* 0x0062b00001147983 */ /* 0x000ee40000300a00 */
[----:B------:R-:W-:Y:S02]  /*51950*/  IMAD.MOV.U32 R11, RZ, RZ, R9 ;  /* 0x000000ffff0b7224 */ /* 0x000fe400078e0009 */
[----:B--2---:R-:W-:-:S05]  /*51960*/  IMAD.MOV.U32 R10, RZ, RZ, R13 ;  /* 0x000000ffff0a7224 */ /* 0x004fca00078e000d */
[----:B------:R0:W-:Y:S01]  /*51970*/  STL.64 [R1+0x6280], R10 ;  /* 0x0062800a01007387 */ /* 0x0001e20000100a00 */
[----:B---3--:R-:W-:Y:S01]  /*51980*/  HMMA.16816.F32 R12, R16, R26, R20 ;  /* 0x0000001a100c723c */ /* 0x008fe20000001814 */
[----:B0-----:R-:W-:Y:S02]  /*51990*/  IMAD.MOV.U32 R10, RZ, RZ, R8 ;  /* 0x000000ffff0a7224 */ /* 0x001fe400078e0008 */
[----:B------:R-:W-:Y:S11]  /*519a0*/  IMAD.MOV.U32 R11, RZ, RZ, R5 ;  /* 0x000000ffff0b7224 */ /* 0x000ff600078e0005 */
[----:B------:R-:W-:Y:S09]  /*519b0*/  @!UPT UIADD3 URZ, URZ, URZ, URZ ;  /* 0x0000003f3f3ff290 */ /* 0x000ff2000fffe03f */
[----:B------:R0:W-:Y:S01]  /*519c0*/  STL.64 [R1+0xf60], R12 ;  /* 0x000f600c01007387 */ /* 0x0001e20000100a00 */
[----:B------:R1:W-:Y:S02]  /*519d0*/  STL.64 [R1+0xf68], R14 ;  /* 0x000f680e01007387 */ /* 0x0003e40000100a00 */
[----:B------:R-:W-:Y:S02]  /*519e0*/  STL.64 [R1+0x6298], R10 ;  /* 0x0062980a01007387 */ /* 0x000fe40000100a00 */
[----:B------:R-:W2:Y:S02]  /*519f0*/  LDL.64 R6, [R1+0x18] ;  /* 0x0000180001067983 */ /* 0x000ea40000100a00 */
[----:B--2---:R-:W-:Y:S01]  /*51a00*/  STL.64 [R1+0x6228], R6 ;  /* 0x0062280601007387 */ /* 0x004fe20000100a00 */
[----:B------:R-:W-:Y:S02]  /*51a10*/  STL.64 [R1+0x61a0], R26 ;  /* 0x0061a01a01007387 */ /* 0x000fe40000100a00 */
[----:B0-----:R-:W2:Y:S02]  /*51a20*/  LDL.LU R12, [R1+0xd30] ;  /* 0x000d3000010c7983 */ /* 0x001ea40000300800 */
[----:B------:R-:W2:Y:S01]  /*51a30*/  LDL.LU R13, [R1+0xd34] ;  /* 0x000d3400010d7983 */ /* 0x000ea20000300800 */
[----:B-1----:R-:W3:Y:S01]  /*51a40*/  LDL.LU R14, [R1+0xd38] ;  /* 0x000d3800010e7983 */ /* 0x002ee20000300800 */
[----:B------:R-:W3:Y:S03]  /*51a50*/  LDL.LU R15, [R1+0xd3c] ;  /* 0x000d3c00010f7983 */ /* 0x000ee60000300800 */
[----:B---3--:R-:W-:Y:S01]  /*51a60*/  STL.64 [R1+0x6278], R14 ;  /* 0x0062780e01007387 */ /* 0x008fe20000100a00 */
[----:B--2---:R0:W-:Y:S03]  /*51a70*/  STL.64 [R1+0x6270], R12 ;  /* 0x0062700c01007387 */ /* 0x0041e60000100a00 */
[----:B0-----:R-:W2:Y:S01]  /*51a80*/  LDL.LU R12, [R1+0xd40] ;  /* 0x000d4000010c7983 */ /* 0x001ea20000300800 */
[----:B------:R-:W2:Y:S02]  /*51a90*/  LDL.LU R13, [R1+0xd44] ;  /* 0x000d4400010d7983 */ /* 0x000ea40000300800 */
[----:B------:R-:W3:Y:S02]  /*51aa0*/  LDL.LU R14, [R1+0xd48] ;  /* 0x000d4800010e7983 */ /* 0x000ee40000300800 */
[----:B------:R-:W3:Y:S02]  /*51ab0*/  LDL.LU R15, [R1+0xd4c] ;  /* 0x000d4c00010f7983 */ /* 0x000ee40000300800 */
        /* <DEDUP_REMOVED lines=10> */
[----:B------:R-:W2:Y:S02]  /*51b60*/  LDL.LU R14, [R1+0xd68] ;  /* 0x000d6800010e7983 */ /* 0x000ea40000300800 */
[----:B------:R-:W2:Y:S01]  /*51b70*/  LDL.LU R15, [R1+0xd6c] ;  /* 0x000d6c00010f7983 */ /* 0x000ea20000300800 */
[----:B------:R-:W3:Y:S04]  /*51b80*/  LDL.64 R6, [R1+0x28] ;  /* 0x0000280001067983 */ /* 0x000ee80000100a00 */
[----:B------:R-:W4:Y:S01]  /*51b90*/  LDL.64 R22, [R1+0xe8] ;  /* 0x0000e80001167983 */ /* 0x000f220000100a00 */
[----:B------:R-:W-:-:S02]  /*51ba0*/  IMAD.MOV.U32 R26, RZ, RZ, R4 ;  /* 0x000000ffff1a7224 */ /* 0x000fc400078e0004 */
[----:B------:R-:W-:Y:S02]  /*51bb0*/  IMAD.MOV.U32 R27, RZ, RZ, R3 ;  /* 0x000000ffff1b7224 */ /* 0x000fe400078e0003 */
[----:B------:R-:W-:Y:S02]  /*51bc0*/  IMAD.MOV.U32 R10, RZ, RZ, R2 ;  /* 0x000000ffff0a7224 */ /* 0x000fe400078e0002 */
[----:B------:R-:W-:Y:S01]  /*51bd0*/  IMAD.MOV.U32 R11, RZ, RZ, R0 ;  /* 0x000000ffff0b7224 */ /* 0x000fe200078e0000 */
[----:B---3--:R0:W-:Y:S01]  /*51be0*/  STL.64 [R1+0x6250], R6 ;  /* 0x0062500601007387 */ /* 0x0081e20000100a00 */
[----:B------:R-:W3:Y:S02]  /*51bf0*/  LDL.LU R4, [R1+0x600] ;  /* 0x0006000001047983 */ /* 0x000ee40000300800 */
[----:B------:R-:W3:Y:S01]  /*51c00*/  LDL.LU R5, [R1+0x604] ;  /* 0x0006040001057983 */ /* 0x000ee20000300800 */
[----:B0-----:R-:W3:Y:S01]  /*51c10*/  LDL.LU R6, [R1+0x608] ;  /* 0x0006080001067983 */ /* 0x001ee20000300800 */
[----:B------:R-:W3:Y:S02]  /*51c20*/  LDL.LU R7, [R1+0x60c] ;  /* 0x00060c0001077983 */ /* 0x000ee40000300800 */
[----:B------:R0:W-:Y:S02]  /*51c30*/  STL.64 [R1+0x6220], R26 ;  /* 0x0062201a01007387 */ /* 0x0001e40000100a00 */
[----:B------:R-:W3:Y:S01]  /*51c40*/  LDL.LU R24, [R1+0x4f0] ;  /* 0x0004f00001187983 */ /* 0x000ee20000300800 */
[----:B------:R-:W3:Y:S04]  /*51c50*/  LDL.LU R25, [R1+0x4f4] ;  /* 0x0004f40001197983 */ /* 0x000ee80000300800 */
[----:B0-----:R-:W3:Y:S01]  /*51c60*/  LDL.LU R26, [R1+0x4f8] ;  /* 0x0004f800011a7983 */ /* 0x001ee20000300800 */
[----:B------:R-:W3:Y:S01]  /*51c70*/  LDL.LU R27, [R1+0x4fc] ;  /* 0x0004fc00011b7983 */ /* 0x000ee20000300800 */
[C---:B--2---:R-:W-:Y:S02]  /*51c80*/  HMMA.16816.F32 R8, R16.reuse, R10, R12 ;  /* 0x0000000a1008723c */ /* 0x044fe4000000180c */
[----:B---3--:R-:W-:Y:S01]  /*51c90*/  STL.64 [R1+0x6238], R26 ;  /* 0x0062381a01007387 */ /* 0x008fe20000100a00 */
[----:B------:R0:W-:Y:S03]  /*51ca0*/  STL.64 [R1+0x6230], R24 ;  /* 0x0062301801007387 */ /* 0x0001e60000100a00 */
[----:B0-----:R-:W2:Y:S01]  /*51cb0*/  LDL.LU R24, [R1+0x500] ;  /* 0x0005000001187983 */ /* 0x001ea20000300800 */
[----:B------:R-:W2:Y:S02]  /*51cc0*/  LDL.LU R25, [R1+0x504] ;  /* 0x0005040001197983 */ /* 0x000ea40000300800 */
[----:B------:R-:W2:Y:S02]  /*51cd0*/  LDL.LU R26, [R1+0x508] ;  /* 0x00050800011a7983 */ /* 0x000ea40000300800 */
[----:B------:R-:W2:Y:S01]  /*51ce0*/  LDL.LU R27, [R1+0x50c] ;  /* 0x00050c00011b7983 */ /* 0x000ea20000300800 */
[----:B------:R-:W3:Y:S01]  /*51cf0*/  LDL.LU.64 R14, [R1+0x62a8] ;  /* 0x0062a800010e7983 */ /* 0x000ee20000300a00 */
[----:B------:R-:W3:Y:S10]  /*51d00*/  LDL.LU.64 R12, [R1+0x62a0] ;  /* 0x0062a000010c7983 */ /* 0x000ef40000300a00 */
[----:B------:R-:W-:Y:S02]  /*51d10*/  STL.64 [R1+0xdb0], R8 ;  /* 0x000db00801007387 */ /* 0x000fe40000100a00 */
[----:B------:R0:W-:Y:S02]  /*51d20*/  STL.64 [R1+0xdb8], R10 ;  /* 0x000db80a01007387 */ /* 0x0001e40000100a00 */
        /* <DEDUP_REMOVED lines=9> */
[----:B------:R-:W4:Y:S01]  /*51dc0*/  LDL.LU.64 R14, [R1+0x6278] ;  /* 0x00627800010e7983 */ /* 0x000f220000300a00 */
[----:B------:R-:W4:Y:S11]  /*51dd0*/  LDL.LU.64 R12, [R1+0x6270] ;  /* 0x00627000010c7983 */ /* 0x000f360000300a00 */
[----:B------:R-:W-:Y:S09]  /*51de0*/  @!UPT UIADD3 URZ, URZ, URZ, URZ ;  /* 0x0000003f3f3ff290 */ /* 0x000ff2000fffe03f */
[----:B------:R0:W-:Y:S01]  /*51df0*/  STL.64 [R1+0xd90], R8 ;  /* 0x000d900801007387 */ /* 0x0001e20000100a00 */
[----:B------:R1:W-:Y:S03]  /*51e00*/  STL.64 [R1+0xd98], R10 ;  /* 0x000d980a01007387 */ /* 0x0003e60000100a00 */
[----:B0-----:R-:W3:Y:S01]  /*51e10*/  LDL.LU R8, [R1+0x4d0] ;  /* 0x0004d00001087983 */ /* 0x001ee20000300800 */
[----:B------:R-:W3:Y:S02]  /*51e20*/  LDL.LU R9, [R1+0x4d4] ;  /* 0x0004d40001097983 */ /* 0x000ee40000300800 */
[----:B-1----:R-:W2:Y:S02]  /*51e30*/  LDL.LU R10, [R1+0x4d8] ;  /* 0x0004d800010a7983 */ /* 0x002ea40000300800 */
[----:B------:R-:W2:Y:S01]  /*51e40*/  LDL.LU R11, [R1+0x4dc] ;  /* 0x0004dc00010b7983 */ /* 0x000ea20000300800 */
[C---:B----4-:R-:W-:Y:S01]  /*51e50*/  HMMA.16816.F32 R12, R16.reuse, R22, R12 ;  /* 0x00000016100c723c */ /* 0x050fe2000000180c */
[----:B--2---:R-:W-:Y:S01]  /*51e60*/  STL.64 [R1+0x6210], R10 ;  /* 0x0062100a01007387 */ /* 0x004fe20000100a00 */
[----:B---3--:R0:W-:Y:S03]  /*51e70*/  STL.64 [R1+0x6208], R8 ;  /* 0x0062080801007387 */ /* 0x0081e60000100a00 */
[----:B0-----:R-:W2:Y:S01]  /*51e80*/  LDL.LU R8, [R1+0x4e0] ;  /* 0x0004e00001087983 */ /* 0x001ea20000300800 */
[----:B------:R-:W2:Y:S02]  /*51e90*/  LDL.LU R9, [R1+0x4e4] ;  /* 0x0004e40001097983 */ /* 0x000ea40000300800 */
[----:B------:R-:W2:Y:S02]  /*51ea0*/  LDL.LU R10, [R1+0x4e8] ;  /* 0x0004e800010a7983 */ /* 0x000ea40000300800 */
[----:B------:R-:W2:Y:S11]  /*51eb0*/  LDL.LU R11, [R1+0x4ec] ;  /* 0x0004ec00010b7983 */ /* 0x000eb60000300800 */
[----:B------:R-:W-:Y:S02]  /*51ec0*/  @!UPT UIADD3 URZ, URZ, URZ, URZ ;  /* 0x0000003f3f3ff290 */ /* 0x000fe4000fffe03f */
[----:B------:R0:W-:Y:S01]  /*51ed0*/  STL.64 [R1+0xd80], R12 ;  /* 0x000d800c01007387 */ /* 0x0001e20000100a00 */
[----:B------:R1:W-:Y:S02]  /*51ee0*/  STL.64 [R1+0xd88], R14 ;  /* 0x000d880e01007387 */ /* 0x0003e40000100a00 */
[----:B0-----:R-:W-:Y:S01]  /*51ef0*/  IMAD.MOV.U32 R13, RZ, RZ, R23 ;  /* 0x000000ffff0d7224 */ /* 0x001fe200078e0017 */
[----:B-1----:R-:W3:Y:S01]  /*51f00*/  LDL.LU.64 R14, [R1+0x6268] ;  /* 0x00626800010e7983 */ /* 0x002ee20000300a00 */
[----:B------:R-:W4:Y:S02]  /*51f10*/  LDL.LU R12, [R1+0x6260] ;  /* 0x00626000010c7983 */ /* 0x000f240000300800 */
[----:B------:R-:W2:Y:S02]  /*51f20*/  LDL.LU.64 R22, [R1+0x6258] ;  /* 0x0062580001167983 */ /* 0x000ea40000300a00 */
[----:B--2---:R-:W-:Y:S01]  /*51f30*/  HMMA.16816.F32 R16, R16, R22, R4 ;  /* 0x000000161010723c */ /* 0x004fe20000001804 */
[----:B------:R-:W2:Y:S01]  /*51f40*/  LDL.LU.64 R6, [R1+0x6250] ;  /* 0x0062500001067983 */ /* 0x000ea20000300a00 */
[----:B------:R-:W2:Y:S02]  /*51f50*/  LDL.LU.64 R22, [R1+0x6248] ;  /* 0x0062480001167983 */ /* 0x000ea40000300a00 */
[----:B------:R-:W2:Y:S11]  /*51f60*/  LDL.LU.64 R20, [R1+0x6240] ;  /* 0x0062400001147983 */ /* 0x000eb60000300a00 */
[----:B------:R-:W-:Y:S08]  /*51f70*/  @!UPT UIADD3 URZ, URZ, URZ, URZ ;  /* 0x0000003f3f3ff290 */ /* 0x000ff0000fffe03f */
[----:B------:R0:W-:Y:S01]  /*51f80*/  STL.64 [R1+0x670], R16 ;  /* 0x0006701001007387 */ /* 0x0001e20000100a00 */
[----:B------:R1:W-:Y:S03]  /*51f90*/  STL.64 [R1+0x678], R18 ;  /* 0x0006781201007387 */ /* 0x0003e60000100a00 */
[----:B0-----:R-:W3:Y:S01]  /*51fa0*/  LDL.LU R16, [R1+0x4b0] ;  /* 0x0004b00001107983 */ /* 0x001ee20000300800 */
[----:B------:R-:W3:Y:S02]  /*51fb0*/  LDL.LU R17, [R1+0x4b4] ;  /* 0x0004b40001117983 */ /* 0x000ee40000300800 */
[----:B-1----:R-:W3:Y:S02]  /*51fc0*/  LDL.LU R18, [R1+0x4b8] ;  /* 0x0004b80001127983 */ /* 0x002ee40000300800 */
[----:B------:R-:W3:Y:S01]  /*51fd0*/  LDL.LU R19, [R1+0x4bc] ;  /* 0x0004bc0001137983 */ /* 0x000ee20000300800 */
[----:B--2---:R-:W-:Y:S01]  /*51fe0*/  HMMA.16816.F32 R24, R20, R6, R24 ;  /* 0x000000061418723c */ /* 0x004fe20000001818 */
[----:B------:R-:W-:-:S02]  /*51ff0*/  IMAD.MOV.U32 R2, RZ, RZ, R6 ;  /* 0x000000ffff027224 */ /* 0x000fc400078e0006 */
[----:B------:R-:W-:Y:S01]  /*52000*/  IMAD.MOV.U32 R0, RZ, RZ, R7 ;  /* 0x000000ffff007224 */ /* 0x000fe200078e0007 */
[----:B---3--:R-:W-:Y:S01]  /*52010*/  STL.64 [R1+0x61f8], R18 ;  /* 0x0061f81201007387 */ /* 0x008fe20000100a00 */
[----:B------:R0:W-:Y:S03]  /*52020*/  STL.64 [R1+0x61f0], R16 ;  /* 0x0061f01001007387 */ /* 0x0001e60000100a00 */
[----:B0-----:R-:W2:Y:S01]  /*52030*/  LDL.LU R16, [R1+0x4c0] ;  /* 0x0004c00001107983 */ /* 0x001ea20000300800 */
[----:B------:R-:W2:Y:S02]  /*52040*/  LDL.LU R17, [R1+0x4c4] ;  /* 0x0004c40001117983 */ /* 0x000ea40000300800 */
[----:B------:R-:W2:Y:S02]  /*52050*/  LDL.LU R18, [R1+0x4c8] ;  /* 0x0004c80001127983 */ /* 0x000ea40000300800 */
[----:B------:R-:W2:Y:S10]  /*52060*/  LDL.LU R19, [R1+0x4cc] ;  /* 0x0004cc0001137983 */ /* 0x000eb40000300800 */
[----:B------:R-:W-:Y:S01]  /*52070*/  STL.64 [R1+0x500], R24 ;  /* 0x0005001801007387 */ /* 0x000fe20000100a00 */
[----:B------:R0:W-:Y:S03]  /*52080*/  STL.64 [R1+0x508], R26 ;  /* 0x0005081a01007387 */ /* 0x0001e60000100a00 */
[----:B0-----:R-:W3:Y:S01]  /*52090*/  LDL.LU.64 R26, [R1+0x6238] ;  /* 0x00623800011a7983 */ /* 0x001ee20000300a00 */
[----:B------:R-:W3:Y:S02]  /*520a0*/  LDL.LU.64 R24, [R1+0x6230] ;  /* 0x0062300001187983 */ /* 0x000ee40000300a00 */
[----:B------:R-:W3:Y:S02]  /*520b0*/  LDL.LU.64 R6, [R1+0x6228] ;  /* 0x0062280001067983 */ /* 0x000ee40000300a00 */
[C---:B---3--:R-:W-:Y:S11]  /*520c0*/  HMMA.16816.F32 R24, R20.reuse, R6, R24 ;  /* 0x000000061418723c */ /* 0x048ff60000001818 */
[----:B------:R-:W-:Y:S11]  /*520d0*/  @!UPT UIADD3 URZ, URZ, URZ, URZ ;  /* 0x0000003f3f3ff290 */ /* 0x000ff6000fffe03f */
[----:B------:R-:W-:Y:S01]  /*520e0*/  @!UPT UIADD3 URZ, URZ, URZ, URZ ;  /* 0x0000003f3f3ff290 */ /* 0x000fe2000fffe03f */
[----:B------:R-:W-:Y:S01]  /*520f0*/  STL.64 [R1+0x4f0], R24 ;  /* 0x0004f01801007387 */ /* 0x000fe20000100a00 */
[----:B------:R0:W-:Y:S03]  /*52100*/  STL.64 [R1+0x4f8], R26 ;  /* 0x0004f81a01007387 */ /* 0x0001e60000100a00 */
[----:B0-----:R-:W3:Y:S01]  /*52110*/  LDL.LU.64 R26, [R1+0x6220] ;  /* 0x00622000011a7983 */ /* 0x001ee20000300a00 */
[----:B------:R-:W-:Y:S02]  /*52120*/  IMAD.MOV.U32 R5, RZ, RZ, R7 ;  /* 0x000000ffff057224 */ /* 0x000fe400078e0007 */
[----:B------:R-:W2:Y:S01]  /*52130*/  LDL.LU.64 R6, [R1+0x6218] ;  /* 0x0062180001067983 */ /* 0x000ea20000300a00 */
[C---:B---3--:R-:W-:Y:S01]  /*52140*/  HMMA.16816.F32 R24, R20.reuse, R26, R8 ;  /* 0x0000001a1418723c */ /* 0x048fe20000001808 */
[----:B------:R-:W3:Y:S01]  /*52150*/  LDL.LU.64 R10, [R1+0x6210] ;  /* 0x00621000010a7983 */ /* 0x000ee20000300a00 */
[----:B------:R-:W3:Y:S11]  /*52160*/  LDL.LU.64 R8, [R1+0x6208] ;  /* 0x0062080001087983 */ /* 0x000ef60000300a00 */
[----:B------:R-:W-:Y:S10]  /*52170*/  @!UPT UIADD3 URZ, URZ, URZ, URZ ;  /* 0x0000003f3f3ff290 */ /* 0x000ff4000fffe03f */
[----:B------:R0:W-:Y:S01]  /*52180*/  STL.64 [R1+0x4e0], R24 ;  /* 0x0004e01801007387 */ /* 0x0001e20000100a00 */
[----:B------:R1:W-:Y:S03]  /*52190*/  STL.64 [R1+0x4e8], R26 ;  /* 0x0004e81a01007387 */ /* 0x0003e60000100a00 */
[----:B0-----:R-:W2:Y:S01]  /*521a0*/  LDL.LU R24, [R1+0xae0] ;  /* 0x000ae00001187983 */ /* 0x001ea20000300800 */
[----:B------:R-:W2:Y:S02]  /*521b0*/  LDL.LU R25, [R1+0xae4] ;  /* 0x000ae40001197983 */ /* 0x000ea40000300800 */
[----:B-1----:R-:W2:Y:S02]  /*521c0*/  LDL.LU R26, [R1+0xae8] ;  /* 0x000ae800011a7983 */ /* 0x002ea40000300800 */
[----:B------:R-:W2:Y:S02]  /*521d0*/  LDL.LU R27, [R1+0xaec] ;  /* 0x000aec00011b7983 */ /* 0x000ea40000300800 */
[----:B--2---:R0:W-:Y:S01]  /*521e0*/  STL.64 [R1+0x61b0], R26 ;  /* 0x0061b01a01007387 */ /* 0x0041e20000100a00 */
[----:B------:R-:W-:Y:S03]  /*521f0*/  STL.64 [R1+0x61a8], R24 ;  /* 0x0061a81801007387 */ /* 0x000fe60000100a00 */
[----:B0-----:R-:W2:Y:S01]  /*52200*/  LDL.64 R26, [R1+0x148] ;  /* 0x00014800011a7983 */ /* 0x001ea20000100a00 */
[C---:B---3--:R-:W-:Y:S03]  /*52210*/  HMMA.16816.F32 R8, R20.reuse, R14, R8 ;  /* 0x0000000e1408723c */ /* 0x048fe60000001808 */
[----:B--2---:R0:W-:Y:S04]  /*52220*/  STL.64 [R1+0x61c8], R26 ;  /* 0x0061c81a01007387 */ /* 0x0041e80000100a00 */
[----:B0-----:R-:W2:Y:S04]  /*52230*/  LDL.64 R26, [R1+0x158] ;  /* 0x00015800011a7983 */ /* 0x001ea80000100a00 */
[----:B--2---:R0:W-:Y:S04]  /*52240*/  STL.64 [R1+0x61d8], R26 ;  /* 0x0061d81a01007387 */ /* 0x0041e80000100a00 */
[----:B0-----:R-:W2:Y:S08]  /*52250*/  LDL.64 R26, [R1+0x38] ;  /* 0x00003800011a7983 */ /* 0x001eb00000100a00 */
[----:B------:R-:W-:Y:S02]  /*52260*/  STL.64 [R1+0x4d0], R8 ;  /* 0x0004d00801007387 */ /* 0x000fe40000100a00 */
[----:B------:R0:W-:Y:S02]  /*52270*/  STL.64 [R1+0x4d8], R10 ;  /* 0x0004d80a01007387 */ /* 0x0001e40000100a00 */
[----:B0-----:R-:W3:Y:S01]  /*52280*/  LDL.LU.64 R10, [R1+0x6200] ;  /* 0x00620000010a7983 */ /* 0x001ee20000300a00 */
[----:B------:R-:W-:Y:S01]  /*52290*/  STL [R1+0x60e4], R15 ;  /* 0x0060e40f01007387 */ /* 0x000fe20000100800 */
[C---:B---3--:R-:W-:Y:S11]  /*522a0*/  HMMA.16816.F32 R16, R20.reuse, R10, R16 ;  /* 0x0000000a1410723c */ /* 0x048ff60000001810 */
[----:B------:R-:W-:Y:S11]  /*522b0*/  @!UPT UIADD3 URZ, URZ, URZ, URZ ;  /* 0x0000003f3f3ff290 */ /* 0x000ff6000fffe03f */
[----:B------:R-:W-:Y:S01]  /*522c0*/  @!UPT UIADD3 URZ, URZ, URZ, URZ ;  /* 0x0000003f3f3ff290 */ /* 0x000fe2000fffe03f */
[----:B------:R-:W-:Y:S01]  /*522d0*/  STL.64 [R1+0x4c0], R16 ;  /* 0x0004c01001007387 */ /* 0x000fe20000100a00 */
[----:B------:R0:W-:Y:S03]  /*522e0*/  STL.64 [R1+0x4c8], R18 ;  /* 0x0004c81201007387 */ /* 0x0001e60000100a00 */
[----:B0-----:R-:W3:Y:S01]  /*522f0*/  LDL.LU.64 R18, [R1+0x61f8] ;  /* 0x0061f80001127983 */ /* 0x001ee20000300a00 */
[----:B------:R-:W3:Y:S02]  /*52300*/  LDL.LU.64 R16, [R1+0x61f0] ;  /* 0x0061f00001107983 */ /* 0x000ee40000300a00 */
[----:B------:R-:W-:Y:S02]  /*52310*/  STL [R1+0x60e0], R11 ;  /* 0x0060e00b01007387 */ /* 0x000fe40000100800 */
[----:B------:R0:W-:Y:S01]  /*52320*/  STL [R1+0x61d0], R10 ;  /* 0x0061d00a01007387 */ /* 0x0001e20000100800 */
[----:B------:R-:W2:Y:S01]  /*52330*/  LDL.LU R8, [R1+0xb00] ;  /* 0x000b000001087983 */ /* 0x000ea20000300800 */
[----:B------:R-:W2:Y:S03]  /*52340*/  LDL.LU R9, [R1+0xb04] ;  /* 0x000b040001097983 */ /* 0x000ea60000300800 */
[----:B0-----:R-:W2:Y:S01]  /*52350*/  LDL.LU R10, [R1+0xb08] ;  /* 0x000b0800010a7983 */ /* 0x001ea20000300800 */
[----:B------:R-:W2:Y:S01]  /*52360*/  LDL.LU R11, [R1+0xb0c] ;  /* 0x000b0c00010b7983 */ /* 0x000ea20000300800 */
[----:B---3--:R-:W-:Y:S02]  /*52370*/  HMMA.16816.F32 R16, R20, R6, R16 ;  /* 0x000000061410723c */ /* 0x008fe40000001810 */
[----:B--2---:R-:W-:Y:S01]  /*52380*/  STL.64 [R1+0x61e8], R10 ;  /* 0x0061e80a01007387 */ /* 0x004fe20000100a00 */
[----:B------:R0:W-:Y:S03]  /*52390*/  STL.64 [R1+0x61e0], R8 ;  /* 0x0061e00801007387 */ /* 0x0001e60000100a00 */
[----:B0-----:R-:W2:Y:S01]  /*523a0*/  LDL.LU R8, [R1+0xb10] ;  /* 0x000b100001087983 */ /* 0x001ea20000300800 */
[----:B------:R-:W2:Y:S02]  /*523b0*/  LDL.LU R9, [R1+0xb14] ;  /* 0x000b140001097983 */ /* 0x000ea40000300800 */
[----:B------:R-:W2:Y:S02]  /*523c0*/  LDL.LU R10, [R1+0xb18] ;  /* 0x000b1800010a7983 */ /* 0x000ea40000300800 */
[----:B------:R-:W2:Y:S01]  /*523d0*/  LDL.LU R11, [R1+0xb1c] ;  /* 0x000b1c00010b7983 */ /* 0x000ea20000300800 */
[----:B------:R-:W-:Y:S01]  /*523e0*/  STL.64 [R1+0x61c0], R6 ;  /* 0x0061c00601007387 */ /* 0x000fe20000100a00 */
[----:B------:R0:W-:Y:S10]  /*523f0*/  STL [R1+0x61b8], R5 ;  /* 0x0061b80501007387 */ /* 0x0001f40000100800 */
[----:B------:R-:W-:Y:S02]  /*52400*/  STL.64 [R1+0x4b0], R16 ;  /* 0x0004b01001007387 */ /* 0x000fe40000100a00 */
[----:B------:R-:W-:Y:S02]  /*52410*/  STL.64 [R1+0x4b8], R18 ;  /* 0x0004b81201007387 */ /* 0x000fe40000100a00 */
[----:B----4-:R-:W1:Y:S04]  /*52420*/  LDSM.16.MT88.4 R16, [R12+0x2000] ;  /* 0x002000000c10783b */ /* 0x010e680000004200 */
[----:B------:R-:W3:Y:S04]  /*52430*/  LDL.LU R4, [R1+0xaf0] ;  /* 0x000af00001047983 */ /* 0x000ee80000300800 */
[----:B0-----:R-:W3:Y:S01]  /*52440*/  LDL.LU R5, [R1+0xaf4] ;  /* 0x000af40001057983 */ /* 0x001ee20000300800 */
[----:B------:R-:W3:Y:S02]  /*52450*/  LDL.LU R6, [R1+0xaf8] ;  /* 0x000af80001067983 */ /* 0x000ee40000300800 */
[----:B------:R-:W3:Y:S01]  /*52460*/  LDL.LU R7, [R1+0xafc] ;  /* 0x000afc0001077983 */ /* 0x000ee20000300800 */
[----:B-1----:R0:W-:Y:S01]  /*52470*/  STL.64 [R1+0x6028], R18 ;  /* 0x0060281201007387 */ /* 0x0021e20000100a00 */
[----:B------:R1:W-:Y:S03]  /*52480*/  STL.64 [R1+0x6020], R16 ;  /* 0x0060201001007387 */ /* 0x0003e60000100a00 */
[----:B0-----:R-:W4:Y:S01]  /*52490*/  LDL.64 R18, [R1+0xd8] ;  /* 0x0000d80001127983 */ /* 0x001f220000100a00 */
[----:B------:R-:W-:-:S02]  /*524a0*/  IMAD.MOV.U32 R29, RZ, RZ, R26 ;  /* 0x000000ffff1d7224 */ /* 0x000fc400078e001a */
[----:B------:R-:W-:Y:S01]  /*524b0*/  IMAD.MOV.U32 R28, RZ, RZ, R27 ;  /* 0x000000ffff1c7224 */ /* 0x000fe200078e001b */
[C---:B--2---:R-:W-:Y:S01]  /*524c0*/  HMMA.16816.F32 R8, R20.reuse, R26, R8 ;  /* 0x0000001a1408723c */ /* 0x044fe20000001808 */
[----:B----4-:R0:W-:Y:S01]  /*524d0*/  STL.64 [R1+0x6148], R18 ;  /* 0x0061481201007387 */ /* 0x0101e20000100a00 */
[----:B-1----:R-:W2:Y:S02]  /*524e0*/  LDL.LU R16, [R1+0xad0] ;  /* 0x000ad00001107983 */ /* 0x002ea40000300800 */
[----:B------:R-:W2:Y:S01]  /*524f0*/  LDL.LU R17, [R1+0xad4] ;  /* 0x000ad40001117983 */ /* 0x000ea20000300800 */
[----:B0-----:R-:W2:Y:S01]  /*52500*/  LDL.LU R18, [R1+0xad8] ;  /* 0x000ad80001127983 */ /* 0x001ea20000300800 */
[----:B------:R-:W2:Y:S11]  /*52510*/  LDL.LU R19, [R1+0xadc] ;  /* 0x000adc0001137983 */ /* 0x000eb60000300800 */
[----:B------:R-:W-:Y:S06]  /*52520*/  @!UPT UIADD3 URZ, URZ, URZ, URZ ;  /* 0x0000003f3f3ff290 */ /* 0x000fec000fffe03f */
[----:B------:R-:W-:Y:S02]  /*52530*/  STL.64 [R1+0xd70], R8 ;  /* 0x000d700801007387 */ /* 0x000fe40000100a00 */
[----:B------:R0:W-:Y:S02]  /*52540*/  STL.64 [R1+0xd78], R10 ;  /* 0x000d780a01007387 */ /* 0x0001e40000100a00 */
[----:B0-----:R-:W4:Y:S01]  /*52550*/  LDL.LU.64 R10, [R1+0x61e8] ;  /* 0x0061e800010a7983 */ /* 0x001f220000300a00 */
[----:B------:R-:W4:Y:S02]  /*52560*/  LDL.LU.64 R8, [R1+0x61e0] ;  /* 0x0061e00001087983 */ /* 0x000f240000300a00 */
[----:B------:R-:W4:Y:S02]  /*52570*/  LDL.LU.64 R26, [R1+0x61d8] ;  /* 0x0061d800011a7983 */ /* 0x000f240000300a00 */
[----:B------:R-:W-:Y:S01]  /*52580*/  STL [R1+0x6134], R28 ;  /* 0x0061341c01007387 */ /* 0x000fe20000100800 */
[----:B------:R-:W-:Y:S01]  /*52590*/  STL [R1+0x6130], R29 ;  /* 0x0061301d01007387 */ /* 0x000fe20000100800 */
[C---:B----4-:R-:W-:Y:S11]  /*525a0*/  HMMA.16816.F32 R8, R20.reuse, R26, R8 ;  /* 0x0000001a1408723c */ /* 0x050ff60000001808 */
[----:B------:R-:W-:Y:S11]  /*525b0*/  @!UPT UIADD3 URZ, URZ, URZ, URZ ;  /* 0x0000003f3f3ff290 */ /* 0x000ff6000fffe03f */
[----:B------:R-:W-:Y:S01]  /*525c0*/  @!UPT UIADD3 URZ, URZ, URZ, URZ ;  /* 0x0000003f3f3ff290 */ /* 0x000fe2000fffe03f */
[----:B------:R0:W-:Y:S01]  /*525d0*/  STL.64 [R1+0xd60], R8 ;  /* 0x000d600801007387 */ /* 0x0001e20000100a00 */
[----:B------:R1:W-:Y:S02]  /*525e0*/  STL.64 [R1+0xd68], R10 ;  /* 0x000d680a01007387 */ /* 0x0003e40000100a00 */
[----:B0-----:R-:W-:Y:S01]  /*525f0*/  IMAD.MOV.U32 R9, RZ, RZ, R26 ;  /* 0x000000ffff097224 */ /* 0x001fe200078e001a */
[----:B-1----:R-:W4:Y:S01]  /*52600*/  LDL.LU R10, [R1+0x61d0] ;  /* 0x0061d000010a7983 */ /* 0x002f220000300800 */
[----:B------:R-:W-:Y:S02]  /*52610*/  IMAD.MOV.U32 R8, RZ, RZ, R27 ;  /* 0x000000ffff087224 */ /* 0x000fe400078e001b */
        /* <DEDUP_REMOVED lines=8> */
[----:B------:R-:W2:Y:S02]  /*526a0*/  LDL.LU R5, [R1+0x61b8] ;  /* 0x0061b80001057983 */ /* 0x000ea40000300800 */
[----:B------:R-:W2:Y:S02]  /*526b0*/  LDL.LU.64 R26, [R1+0x61b0] ;  /* 0x0061b000011a7983 */ /* 0x000ea40000300a00 */
[----:B------:R-:W2:Y:S01]  /*526c0*/  LDL.LU.64 R24, [R1+0x61a8] ;  /* 0x0061a80001187983 */ /* 0x000ea20000300a00 */
[----:B------:R-:W-:Y:S01]  /*526d0*/  STL.64 [R1+0x6198], R14 ;  /* 0x0061980e01007387 */ /* 0x000fe20000100a00 */
[----:B------:R-:W-:Y:S02]  /*526e0*/  STL [R1+0x6190], R12 ;  /* 0x0061900c01007387 */ /* 0x000fe40000100800 */
[----:B----4-:R0:W-:Y:S02]  /*526f0*/  STL.64 [R1+0x60f0], R10 ;  /* 0x0060f00a01007387 */ /* 0x0101e40000100a00 */
[----:B------:R-:W-:Y:S01]  /*52700*/  STL.64 [R1+0x60e8], R8 ;  /* 0x0060e80801007387 */ /* 0x000fe20000100a00 */
[----:B0-----:R-:W2:Y:S02]  /*52710*/  LDL.64 R10, [R1+0x138] ;  /* 0x00013800010a7983 */ /* 0x001ea40000100a00 */
[C---:B--2---:R-:W-:Y:S11]  /*52720*/  HMMA.16816.F32 R24, R20.reuse, R10, R24 ;  /* 0x0000000a1418723c */ /* 0x044ff60000001818 */
[----:B------:R-:W-:Y:S11]  /*52730*/  @!UPT UIADD3 URZ, URZ, URZ, URZ ;  /* 0x0000003f3f3ff290 */ /* 0x000ff6000fffe03f */
[----:B------:R-:W-:Y:S01]  /*52740*/  @!UPT UIADD3 URZ, URZ, URZ, URZ ;  /* 0x0000003f3f3ff290 */ /* 0x000fe2000fffe03f */
[----:B------:R-:W-:Y:S01]  /*52750*/  STL.64 [R1+0xd40], R24 ;  /* 0x000d401801007387 */ /* 0x000fe20000100a00 */
[----:B------:R0:W-:Y:S03]  /*52760*/  STL.64 [R1+0xd48], R26 ;  /* 0x000d481a01007387 */ /* 0x0001e60000100a00 */
[----:B0-----:R-:W2:Y:S01]  /*52770*/  LDL.LU.64 R26, [R1+0x61a0] ;  /* 0x0061a000011a7983 */ /* 0x001ea20000300a00 */
[----:B------:R-:W-:Y:S02]  /*52780*/  IMAD.MOV.U32 R28, RZ, RZ, R10 ;  /* 0x000000ffff1c7224 */ /* 0x000fe400078e000a */
[----:B------:R-:W-:Y:S02]  /*52790*/  IMAD.MOV.U32 R29, RZ, RZ, R11 ;  /* 0x000000ffff1d7224 */ /* 0x000fe400078e000b */
[----:B--2---:R-:W-:Y:S01]  /*527a0*/  HMMA.16816.F32 R8, R20, R26, R16 ;  /* 0x0000001a1408723c */ /* 0x004fe20000001810 */
[----:B------:R-:W-:-:S02]  /*527b0*/  IMAD.MOV.U32 R4, RZ, RZ, R26 ;  /* 0x000000ffff047224 */ /* 0x000fc400078e001a */
[----:B------:R-:W-:Y:S11]  /*527c0*/  IMAD.MOV.U32 R3, RZ, RZ, R27 ;  /* 0x000000ffff037224 */ /* 0x000ff600078e001b */
[----:B------:R-:W-:Y:S09]  /*527d0*/  @!UPT UIADD3 URZ, URZ, URZ, URZ ;  /* 0x0000003f3f3ff290 */ /* 0x000ff2000fffe03f */
[----:B------:R-:W-:Y:S01]  /*527e0*/  STL.64 [R1+0xd30], R8 ;  /* 0x000d300801007387 */ /* 0x000fe20000100a00 */
[----:B------:R-:W-:Y:S02]  /*527f0*/  STL.64 [R1+0xd38], R10 ;  /* 0x000d380a01007387 */ /* 0x000fe40000100a00 */
[----:B------:R-:W2:Y:S02]  /*52800*/  LDL.LU R24, [R1+0x4a0] ;  /* 0x0004a00001187983 */ /* 0x000ea40000300800 */
[----:B------:R-:W2:Y:S01]  /*52810*/  LDL.LU R25, [R1+0x4a4] ;  /* 0x0004a40001197983 */ /* 0x000ea20000300800 */
[----:B------:R-:W4:Y:S01]  /*52820*/  LDL.LU R26, [R1+0x4a8] ;  /* 0x0004a800011a7983 */ /* 0x000f220000300800 */
[----:B------:R-:W4:Y:S02]  /*52830*/  LDL.LU R27, [R1+0x4ac] ;  /* 0x0004ac00011b7983 */ /* 0x000f240000300800 */
[----:B------:R-:W-:Y:S01]  /*52840*/  IMAD.MOV.U32 R19, RZ, RZ, R13 ;  /* 0x000000ffff137224 */ /* 0x000fe200078e000d */
[----:B----4-:R-:W-:Y:S01]  /*52850*/  STL.64 [R1+0x6158], R26 ;  /* 0x0061581a01007387 */ /* 0x010fe20000100a00 */
[----:B--2---:R-:W-:Y:S02]  /*52860*/  STL.64 [R1+0x6150], R24 ;  /* 0x0061501801007387 */ /* 0x004fe40000100a00 */
[----:B------:R-:W2:Y:S02]  /*52870*/  LDL R18, [R1+0xe8] ;  /* 0x0000e80001127983 */ /* 0x000ea40000100800 */
[----:B------:R-:W4:Y:S01]  /*52880*/  LDL.LU R12, [R1+0xac0] ;  /* 0x000ac000010c7983 */ /* 0x000f220000300800 */
[----:B------:R-:W4:Y:S01]  /*52890*/  LDL.LU R13, [R1+0xac4] ;  /* 0x000ac400010d7983 */ /* 0x000f220000300800 */
[----:B------:R-:W4:Y:S02]  /*528a0*/  LDL.LU R14, [R1+0xac8] ;  /* 0x000ac800010e7983 */ /* 0x000f240000300800 */
[----:B------:R-:W4:Y:S01]  /*528b0*/  LDL.LU R15, [R1+0xacc] ;  /* 0x000acc00010f7983 */ /* 0x000f220000300800 */
[----:B--2---:R0:W-:Y:S04]  /*528c0*/  STL.64 [R1+0x6160], R18 ;  /* 0x0061601201007387 */ /* 0x0041e80000100a00 */
[----:B0-----:R-:W2:Y:S04]  /*528d0*/  LDL.64 R18, [R1+0xf8] ;  /* 0x0000f80001127983 */ /* 0x001ea80000100a00 */
[----:B--2---:R0:W-:Y:S01]  /*528e0*/  STL.64 [R1+0x6178], R18 ;  /* 0x0061781201007387 */ /* 0x0041e20000100a00 */
[----:B------:R-:W2:Y:S02]  /*528f0*/  LDL.LU R24, [R1+0xa90] ;  /* 0x000a900001187983 */ /* 0x000ea40000300800 */
[----:B------:R-:W2:Y:S02]  /*52900*/  LDL.LU R25, [R1+0xa94] ;  /* 0x000a940001197983 */ /* 0x000ea40000300800 */
[----:B------:R-:W2:Y:S01]  /*52910*/  LDL.LU R26, [R1+0xa98] ;  /* 0x000a9800011a7983 */ /* 0x000ea20000300800 */
[----:B------:R-:W2:Y:S04]  /*52920*/  LDL.LU R27, [R1+0xa9c] ;  /* 0x000a9c00011b7983 */ /* 0x000ea80000300800 */
[----:B0-----:R-:W3:Y:S04]  /*52930*/  LDL.64 R18, [R1+0x108] ;  /* 0x0001080001127983 */ /* 0x001ee80000100a00 */
        /* <DEDUP_REMOVED lines=8> */
[----:B0-----:R-:W3:Y:S01]  /*529c0*/  LDL.LU R24, [R1+0xab0] ;  /* 0x000ab00001187983 */ /* 0x001ee20000300800 */
[----:B------:R-:W3:Y:S02]  /*529d0*/  LDL.LU R25, [R1+0xab4] ;  /* 0x000ab40001197983 */ /* 0x000ee40000300800 */
[----:B------:R-:W3:Y:S02]  /*529e0*/  LDL.LU R26, [R1+0xab8] ;  /* 0x000ab800011a7983 */ /* 0x000ee40000300800 */
[----:B------:R-:W3:Y:S01]  /*529f0*/  LDL.LU R27, [R1+0xabc] ;  /* 0x000abc00011b7983 */ /* 0x000ee20000300800 */
[----:B------:R-:W2:Y:S01]  /*52a00*/  LDL.LU R8, [R1+0x290] ;  /* 0x0002900001087983 */ /* 0x000ea20000300800 */
[----:B------:R-:W2:Y:S02]  /*52a10*/  LDL.LU R9, [R1+0x294] ;  /* 0x0002940001097983 */ /* 0x000ea40000300800 */
[----:B------:R-:W2:Y:S02]  /*52a20*/  LDL.LU R10, [R1+0x298] ;  /* 0x00029800010a7983 */ /* 0x000ea40000300800 */
[----:B------:R-:W2:Y:S02]  /*52a30*/  LDL.LU R11, [R1+0x29c] ;  /* 0x00029c00010b7983 */ /* 0x000ea40000300800 */
[----:B--2---:R0:W-:Y:S01]  /*52a40*/  STL.64 [R1+0x6100], R10 ;  /* 0x0061000a01007387 */ /* 0x0041e20000100a00 */
[----:B------:R-:W-:Y:S03]  /*52a50*/  STL.64 [R1+0x60f8], R8 ;  /* 0x0060f80801007387 */ /* 0x000fe60000100a00 */
[----:B0-----:R-:W2:Y:S01]  /*52a60*/  LDL R10, [R1+0x18] ;  /* 0x00001800010a7983 */ /* 0x001ea20000100800 */
[----:B------:R-:W-:-:S05]  /*52a70*/  IMAD.MOV.U32 R11, RZ, RZ, R5 ;  /* 0x000000ffff0b7224 */ /* 0x000fca00078e0005 */
[----:B--2---:R0:W-:Y:S04]  /*52a80*/  STL.64 [R1+0x6118], R10 ;  /* 0x0061180a01007387 */ /* 0x0041e80000100a00 */
[----:B0-----:R-:W4:Y:S02]  /*52a90*/  LDL.64 R10, [R1+0x118] ;  /* 0x00011800010a7983 */ /* 0x001f240000100a00 */
[C---:B----4-:R-:W-:Y:S11]  /*52aa0*/  HMMA.16816.F32 R12, R20.reuse, R10, R12 ;  /* 0x0000000a140c723c */ /* 0x050ff6000000180c */
[----:B------:R-:W-:Y:S11]  /*52ab0*/  @!UPT UIADD3 URZ, URZ, URZ, URZ ;  /* 0x0000003f3f3ff290 */ /* 0x000ff6000fffe03f */
[----:B------:R-:W-:Y:S01]  /*52ac0*/  @!UPT UIADD3 URZ, URZ, URZ, URZ ;  /* 0x0000003f3f3ff290 */ /* 0x000fe2000fffe03f */
[----:B------:R-:W-:Y:S01]  /*52ad0*/  STL.64 [R1+0xb10], R12 ;  /* 0x000b100c01007387 */ /* 0x000fe20000100a00 */
[----:B------:R0:W-:Y:S03]  /*52ae0*/  STL.64 [R1+0xb18], R14 ;  /* 0x000b180e01007387 */ /* 0x0001e60000100a00 */
[----:B0-----:R-:W2:Y:S01]  /*52af0*/  LDL.LU.64 R14, [R1+0x6198] ;  /* 0x00619800010e7983 */ /* 0x001ea20000300a00 */
[----:B------:R-:W4:Y:S01]  /*52b00*/  LDL.LU R12, [R1+0x6190] ;  /* 0x00619000010c7983 */ /* 0x000f220000300800 */
[----:B---3--:R-:W-:Y:S01]  /*52b10*/  HMMA.16816.F32 R24, R20, R18, R24 ;  /* 0x000000121418723c */ /* 0x008fe20000001818 */
[----:B------:R-:W-:Y:S01]  /*52b20*/  IMAD.MOV.U32 R5, RZ, RZ, R11 ;  /* 0x000000ffff057224 */ /* 0x000fe200078e000b */
[----:B------:R-:W-:Y:S01]  /*52b30*/  STL.64 [R1+0x6128], R6 ;  /* 0x0061280601007387 */ /* 0x000fe20000100a00 */
[----:B------:R-:W-:-:S03]  /*52b40*/  IMAD.MOV.U32 R13, RZ, RZ, R10 ;  /* 0x000000ffff0d7224 */ /* 0x000fc600078e000a */
[----:B------:R0:W-:Y:S04]  /*52b50*/  STL.64 [R1+0x6120], R4 ;  /* 0x0061200401007387 */ /* 0x0001e80000100a00 */
[----:B0-----:R-:W3:Y:S01]  /*52b60*/  LDL.LU R4, [R1+0x2b0] ;  /* 0x0002b00001047983 */ /* 0x001ee20000300800 */
[----:B------:R-:W3:Y:S02]  /*52b70*/  LDL.LU R5, [R1+0x2b4] ;  /* 0x0002b40001057983 */ /* 0x000ee40000300800 */
[----:B------:R-:W3:Y:S02]  /*52b80*/  LDL.LU R6, [R1+0x2b8] ;  /* 0x0002b80001067983 */ /* 0x000ee40000300800 */
[----:B------:R-:W3:Y:S02]  /*52b90*/  LDL.LU R7, [R1+0x2bc] ;  /* 0x0002bc0001077983 */ /* 0x000ee40000300800 */
[----:B------:R-:W-:-:S02]  /*52ba0*/  IMAD.MOV.U32 R9, RZ, RZ, R18 ;  /* 0x000000ffff097224 */ /* 0x000fc400078e0012 */
[----:B------:R-:W-:Y:S01]  /*52bb0*/  IMAD.MOV.U32 R8, RZ, RZ, R19 ;  /* 0x000000ffff087224 */ /* 0x000fe200078e0013 */
[----:B--2---:R-:W-:Y:S01]  /*52bc0*/  STL.64 [R1+0x6110], R14 ;  /* 0x0061100e01007387 */ /* 0x004fe20000100a00 */
[----:B----4-:R0:W-:Y:S03]  /*52bd0*/  STL.64 [R1+0x6108], R12 ;  /* 0x0061080c01007387 */ /* 0x0101e60000100a00 */
[----:B0-----:R-:W2:Y:S01]  /*52be0*/  LDL.LU R12, [R1+0x2a0] ;  /* 0x0002a000010c7983 */ /* 0x001ea20000300800 */
[----:B------:R-:W2:Y:S02]  /*52bf0*/  LDL.LU R13, [R1+0x2a4] ;  /* 0x0002a400010d7983 */ /* 0x000ea40000300800 */
[----:B------:R-:W2:Y:S02]  /*52c00*/  LDL.LU R14, [R1+0x2a8] ;  /* 0x0002a800010e7983 */ /* 0x000ea40000300800 */
[----:B------:R-:W2:Y:S01]  /*52c10*/  LDL.LU R15, [R1+0x2ac] ;  /* 0x0002ac00010f7983 */ /* 0x000ea20000300800 */
[----:B------:R-:W-:Y:S01]  /*52c20*/  STL.64 [R1+0xb00], R24 ;  /* 0x000b001801007387 */ /* 0x000fe20000100a00 */
[----:B------:R0:W-:Y:S03]  /*52c30*/  STL.64 [R1+0xb08], R26 ;  /* 0x000b081a01007387 */ /* 0x0001e60000100a00 */
[----:B0-----:R-:W4:Y:S01]  /*52c40*/  LDL.LU.64 R26, [R1+0x6188] ;  /* 0x00618800011a7983 */ /* 0x001f220000300a00 */
[----:B------:R-:W4:Y:S02]  /*52c50*/  LDL.LU.64 R24, [R1+0x6180] ;  /* 0x0061800001187983 */ /* 0x000f240000300a00 */
[----:B------:R-:W4:Y:S02]  /*52c60*/  LDL.LU.64 R18, [R1+0x6178] ;  /* 0x0061780001127983 */ /* 0x000f240000300a00 */
[----:B------:R-:W-:-:S02]  /*52c70*/  IMAD.MOV.U32 R10, RZ, RZ, R2 ;  /* 0x000000ffff0a7224 */ /* 0x000fc400078e0002 */
[----:B------:R-:W-:Y:S01]  /*52c80*/  IMAD.MOV.U32 R11, RZ, RZ, R0 ;  /* 0x000000ffff0b7224 */ /* 0x000fe200078e0000 */
        /* <DEDUP_REMOVED lines=16> */
[----:B----4-:R-:W-:Y:S02]  /*52d90*/  HMMA.16816.F32 R20, R20, R18, R24 ;  /* 0x000000121414723c */ /* 0x010fe40000001818 */
[----:B------:R-:W3:Y:S01]  /*52da0*/  LDL.LU.64 R26, [R1+0x6140] ;  /* 0x00614000011a7983 */ /* 0x000ee20000300a00 */
[----:B------:R-:W3:Y:S11]  /*52db0*/  LDL.LU.64 R24, [R1+0x6138] ;  /* 0x0061380001187983 */ /* 0x000ef60000300a00 */
[----:B------:R-:W-:Y:S09]  /*52dc0*/  @!UPT UIADD3 URZ, URZ, URZ, URZ ;  /* 0x0000003f3f3ff290 */ /* 0x000ff2000fffe03f */
[----:B------:R0:W-:Y:S01]  /*52dd0*/  STL.64 [R1+0x4a0], R20 ;  /* 0x0004a01401007387 */ /* 0x0001e20000100a00 */
[----:B------:R1:W-:Y:S03]  /*52de0*/  STL.64 [R1+0x4a8], R22 ;  /* 0x0004a81601007387 */ /* 0x0003e60000100a00 */
[----:B0-----:R-:W4:Y:S01]  /*52df0*/  LDL.LU R20, [R1+0x270] ;  /* 0x0002700001147983 */ /* 0x001f220000300800 */
[----:B------:R-:W4:Y:S02]  /*52e00*/  LDL.LU R21, [R1+0x274] ;  /* 0x0002740001157983 */ /* 0x000f240000300800 */
[----:B-1----:R-:W4:Y:S02]  /*52e10*/  LDL.LU R22, [R1+0x278] ;  /* 0x0002780001167983 */ /* 0x002f240000300800 */
[----:B------:R-:W4:Y:S01]  /*52e20*/  LDL.LU R23, [R1+0x27c] ;  /* 0x00027c0001177983 */ /* 0x000f220000300800 */
[----:B------:R0:W-:Y:S02]  /*52e30*/  STL.64 [R1+0x6040], R18 ;  /* 0x0060401201007387 */ /* 0x0001e40000100a00 */
[----:B0-----:R-:W-:-:S02]  /*52e40*/  IMAD.MOV.U32 R18, RZ, RZ, R9 ;  /* 0x000000ffff127224 */ /* 0x001fc400078e0009 */
[----:B------:R-:W-:-:S05]  /*52e50*/  IMAD.MOV.U32 R19, RZ, RZ, R8 ;  /* 0x000000ffff137224 */ /* 0x000fca00078e0008 */
[----:B------:R0:W-:Y:S01]  /*52e60*/  STL.64 [R1+0x6070], R18 ;  /* 0x0060701201007387 */ /* 0x0001e20000100a00 */
[----:B------:R-:W2:Y:S02]  /*52e70*/  LDL.LU R16, [R1+0x920] ;  /* 0x0009200001107983 */ /* 0x000ea40000300800 */
[----:B------:R-:W2:Y:S01]  /*52e80*/  LDL.LU R17, [R1+0x924] ;  /* 0x0009240001117983 */ /* 0x000ea20000300800 */
[----:B0-----:R-:W2:Y:S01]  /*52e90*/  LDL.LU R18, [R1+0x928] ;  /* 0x0009280001127983 */ /* 0x001ea20000300800 */
[----:B------:R-:W2:Y:S01]  /*52ea0*/  LDL.LU R19, [R1+0x92c] ;  /* 0x00092c0001137983 */ /* 0x000ea20000300800 */
[----:B---3--:R-:W-:Y:S02]  /*52eb0*/  HMMA.16816.F32 R8, R24, R10, R4 ;  /* 0x0000000a1808723c */ /* 0x008fe40000001804 */
[----:B--2---:R0:W-:Y:S01]  /*52ec0*/  STL.64 [R1+0x6080], R18 ;  /* 0x0060801201007387 */ /* 0x0041e20000100a00 */
[----:B------:R-:W-:Y:S02]  /*52ed0*/  STL.64 [R1+0x6078], R16 ;  /* 0x0060781001007387 */ /* 0x000fe40000100a00 */
[----:B0-----:R-:W-:-:S02]  /*52ee0*/  IMAD.MOV.U32 R18, RZ, RZ, R28 ;  /* 0x000000ffff127224 */ /* 0x001fc400078e001c */
[----:B------:R-:W-:Y:S01]  /*52ef0*/  IMAD.MOV.U32 R19, RZ, RZ, R29 ;  /* 0x000000ffff137224 */ /* 0x000fe200078e001d */
[----:B------:R-:W2:Y:S01]  /*52f00*/  LDL.LU R28, [R1+0x6134] ;  /* 0x00613400011c7983 */ /* 0x000ea20000300800 */
[----:B------:R-:W3:Y:S03]  /*52f10*/  LDL.LU R29, [R1+0x6130] ;  /* 0x00613000011d7983 */ /* 0x000ee60000300800 */
[----:B------:R0:W-:Y:S04]  /*52f20*/  STL.64 [R1+0x6098], R18 ;  /* 0x0060981201007387 */ /* 0x0001e80000100a00 */
[----:B0-----:R-:W2:Y:S04]  /*52f30*/  LDL R18, [R1+0x8] ;  /* 0x0000080001127983 */ /* 0x001ea80000100800 */
[----:B------:R-:W2:Y:S01]  /*52f40*/  LDL R19, [R1+0xc] ;  /* 0x00000c0001137983 */ /* 0x000ea20000100800 */
[----:B------:R-:W2:Y:S02]  /*52f50*/  LDL.LU.64 R6, [R1+0x6128] ;  /* 0x0061280001067983 */ /* 0x000ea40000300a00 */
[----:B------:R-:W2:Y:S02]  /*52f60*/  LDL.LU.64 R4, [R1+0x6120] ;  /* 0x0061200001047983 */ /* 0x000ea40000300a00 */
[----:B------:R-:W-:Y:S01]  /*52f70*/  STL.64 [R1+0x2b0], R8 ;  /* 0x0002b00801007387 */ /* 0x000fe20000100a00 */
[----:B------:R0:W-:Y:S04]  /*52f80*/  STL.64 [R1+0x2b8], R10 ;  /* 0x0002b80a01007387 */ /* 0x0001e80000100a00 */
        /* <DEDUP_REMOVED lines=9> */
[----:B--2---:R-:W-:Y:S01]  /*53020*/  HMMA.16816.F32 R16, R24, R18, R8 ;  /* 0x000000121810723c */ /* 0x004fe20000001808 */
[----:B------:R-:W2:Y:S01]  /*53030*/  LDL.LU.64 R10, [R1+0x60f0] ;  /* 0x0060f000010a7983 */ /* 0x000ea20000300a00 */
[----:B------:R-:W3:Y:S11]  /*53040*/  LDL.LU.64 R8, [R1+0x60e8] ;  /* 0x0060e80001087983 */ /* 0x000ef60000300a00 */
[----:B------:R-:W-:Y:S10]  /*53050*/  @!UPT UIADD3 URZ, URZ, URZ, URZ ;  /* 0x0000003f3f3ff290 */ /* 0x000ff4000fffe03f */
[----:B------:R-:W-:Y:S01]  /*53060*/  STL.64 [R1+0x290], R16 ;  /* 0x0002901001007387 */ /* 0x000fe20000100a00 */
[----:B------:R0:W-:Y:S02]  /*53070*/  STL.64 [R1+0x298], R18 ;  /* 0x0002981201007387 */ /* 0x0001e40000100a00 */
[----:B0-----:R-:W-:Y:S02]  /*53080*/  IMAD.MOV.U32 R18, RZ, RZ, R15 ;  /* 0x000000ffff127224 */ /* 0x001fe400078e000f */
[----:B------:R-:W3:Y:S01]  /*53090*/  LDL.LU R15, [R1+0x60e4] ;  /* 0x0060e400010f7983 */ /* 0x000ee20000300800 */
[----:B--2---:R-:W-:-:S03]  /*530a0*/  IMAD.MOV.U32 R19, RZ, RZ, R11 ;  /* 0x000000ffff137224 */ /* 0x004fc600078e000b */
[----:B------:R-:W4:Y:S02]  /*530b0*/  LDL.LU R11, [R1+0x60e0] ;  /* 0x0060e000010b7983 */ /* 0x000f240000300800 */
[----:B------:R0:W-:Y:S02]  /*530c0*/  STL.64 [R1+0x60b0], R18 ;  /* 0x0060b01201007387 */ /* 0x0001e40000100a00 */
[----:B------:R-:W3:Y:S02]  /*530d0*/  LDL.LU R16, [R1+0x280] ;  /* 0x0002800001107983 */ /* 0x000ee40000300800 */
[----:B------:R-:W3:Y:S01]  /*530e0*/  LDL.LU R17, [R1+0x284] ;  /* 0x0002840001117983 */ /* 0x000ee20000300800 */
[----:B0-----:R-:W3:Y:S01]  /*530f0*/  LDL.LU R18, [R1+0x288] ;  /* 0x0002880001127983 */ /* 0x001ee20000300800 */
[----:B------:R-:W3:Y:S01]  /*53100*/  LDL.LU R19, [R1+0x28c] ;  /* 0x00028c0001137983 */ /* 0x000ee20000300800 */
[C---:B----4-:R-:W-:Y:S08]  /*53110*/  HMMA.16816.F32 R20, R24.reuse, R10, R20 ;  /* 0x0000000a1814723c */ /* 0x050ff00000001814 */
[C---:B---3--:R-:W-:Y:S11]  /*53120*/  HMMA.16816.F32 R16, R24.reuse, R14, R16 ;  /* 0x0000000e1810723c */ /* 0x048ff60000001810 */
[----:B------:R-:W-:Y:S11]  /*53130*/  @!UPT UIADD3 URZ, URZ, URZ, URZ ;  /* 0x0000003f3f3ff290 */ /* 0x000ff6000fffe03f */
[----:B------:R-:W-:Y:S01]  /*53140*/  @!UPT UIADD3 URZ, URZ, URZ, URZ ;  /* 0x0000003f3f3ff290 */ /* 0x000fe2000fffe03f */
[----:B------:R-:W-:Y:S01]  /*53150*/  STL.64 [R1+0x280], R16 ;  /* 0x0002801001007387 */ /* 0x000fe20000100a00 */
[----:B------:R0:W-:Y:S02]  /*53160*/  STL.64 [R1+0x288], R18 ;  /* 0x0002881201007387 */ /* 0x0001e40000100a00 */
[----:B------:R1:W-:Y:S02]  /*53170*/  STL.64 [R1+0x270], R20 ;  /* 0x0002701401007387 */ /* 0x0003e40000100a00 */
[----:B------:R2:W-:Y:S02]  /*53180*/  STL.64 [R1+0x278], R22 ;  /* 0x0002781601007387 */ /* 0x0005e40000100a00 */
[----:B0-----:R-:W-:Y:S02]  /*53190*/  IMAD.MOV.U32 R18, RZ, RZ, R9 ;  /* 0x000000ffff127224 */ /* 0x001fe400078e0009 */
[----:B------:R-:W-:Y:S01]  /*531a0*/  IMAD.MOV.U32 R19, RZ, RZ, R8 ;  /* 0x000000ffff137224 */ /* 0x000fe200078e0008 */
[----:B-1----:R-:W3:Y:S01]  /*531b0*/  LDL.LU R20, [R1+0x260] ;  /* 0x0002600001147983 */ /* 0x002ee20000300800 */
[----:B------:R-:W3:Y:S02]  /*531c0*/  LDL.LU R21, [R1+0x264] ;  /* 0x0002640001157983 */ /* 0x000ee40000300800 */
[----:B--2---:R-:W3:Y:S02]  /*531d0*/  LDL.LU R22, [R1+0x268] ;  /* 0x0002680001167983 */ /* 0x004ee40000300800 */
[----:B------:R-:W3:Y:S01]  /*531e0*/  LDL.LU R23, [R1+0x26c] ;  /* 0x00026c0001177983 */ /* 0x000ee20000300800 */
[----:B------:R-:W-:Y:S01]  /*531f0*/  STL.64 [R1+0x60c8], R18 ;  /* 0x0060c81201007387 */ /* 0x000fe20000100a00 */
[----:B------:R0:W-:Y:S02]  /*53200*/  STL.64 [R1+0x5fe0], R10 ;  /* 0x005fe00a01007387 */ /* 0x0001e40000100a00 */
[----:B------:R-:W2:Y:S02]  /*53210*/  LDL.LU R8, [R1+0x900] ;  /* 0x0009000001087983 */ /* 0x000ea40000300800 */
[----:B------:R-:W2:Y:S01]  /*53220*/  LDL.LU R9, [R1+0x904] ;  /* 0x0009040001097983 */ /* 0x000ea20000300800 */
[----:B0-----:R-:W4:Y:S01]  /*53230*/  LDL.LU R10, [R1+0x908] ;  /* 0x00090800010a7983 */ /* 0x001f220000300800 */
[----:B------:R-:W4:Y:S03]  /*53240*/  LDL.LU R11, [R1+0x90c] ;  /* 0x00090c00010b7983 */ /* 0x000f260000300800 */
[----:B----4-:R-:W-:Y:S01]  /*53250*/  STL.64 [R1+0x6090], R10 ;  /* 0x0060900a01007387 */ /* 0x010fe20000100a00 */
[----:B--2---:R0:W-:Y:S03]  /*53260*/  STL.64 [R1+0x6088], R8 ;  /* 0x0060880801007387 */ /* 0x0041e60000100a00 */
[----:B0-----:R-:W2:Y:S01]  /*53270*/  LDL.LU R8, [R1+0x930] ;  /* 0x0009300001087983 */ /* 0x001ea20000300800 */
[----:B------:R-:W2:Y:S02]  /*53280*/  LDL.LU R9, [R1+0x934] ;  /* 0x0009340001097983 */ /* 0x000ea40000300800 */
[----:B------:R-:W4:Y:S02]  /*53290*/  LDL.LU R10, [R1+0x938] ;  /* 0x00093800010a7983 */ /* 0x000f240000300800 */
[----:B------:R-:W4:Y:S02]  /*532a0*/  LDL.LU R11, [R1+0x93c] ;  /* 0x00093c00010b7983 */ /* 0x000f240000300800 */
        /* <DEDUP_REMOVED lines=11> */
[----:B------:R-:W4:Y:S01]  /*53360*/  LDL.LU R11, [R1+0x95c] ;  /* 0x00095c00010b7983 */ /* 0x000f220000300800 */
[----:B---3--:R-:W-:Y:S01]  /*53370*/  HMMA.16816.F32 R20, R24, R6, R20 ;  /* 0x000000061814723c */ /* 0x008fe20000001814 */
[----:B------:R-:W-:Y:S01]  /*53380*/  IMAD.MOV.U32 R18, RZ, RZ, R29 ;  /* 0x000000ffff127224 */ /* 0x000fe200078e001d */
[----:B----4-:R-:W-:Y:S01]  /*53390*/  STL.64 [R1+0x60d8], R10 ;  /* 0x0060d80a01007387 */ /* 0x010fe20000100a00 */
[----:B--2---:R0:W-:Y:S03]  /*533a0*/  STL.64 [R1+0x60d0], R8 ;  /* 0x0060d00801007387 */ /* 0x0041e60000100a00 */
[----:B0-----:R-:W2:Y:S01]  /*533b0*/  LDL.LU R8, [R1+0x960] ;  /* 0x0009600001087983 */ /* 0x001ea20000300800 */
[----:B------:R-:W2:Y:S02]  /*533c0*/  LDL.LU R9, [R1+0x964] ;  /* 0x0009640001097983 */ /* 0x000ea40000300800 */
[----:B------:R-:W2:Y:S02]  /*533d0*/  LDL.LU R10, [R1+0x968] ;  /* 0x00096800010a7983 */ /* 0x000ea40000300800 */
[----:B------:R-:W2:Y:S01]  /*533e0*/  LDL.LU R11, [R1+0x96c] ;  /* 0x00096c00010b7983 */ /* 0x000ea20000300800 */
[----:B------:R0:W-:Y:S11]  /*533f0*/  STL.64 [R1+0x5fd8], R6 ;  /* 0x005fd80601007387 */ /* 0x0001f60000100a00 */
[----:B------:R-:W-:Y:S02]  /*53400*/  STL.64 [R1+0x260], R20 ;  /* 0x0002601401007387 */ /* 0x000fe40000100a00 */
[----:B------:R-:W-:Y:S02]  /*53410*/  STL.64 [R1+0x268], R22 ;  /* 0x0002681601007387 */ /* 0x000fe40000100a00 */
[----:B------:R-:W1:Y:S01]  /*53420*/  LDSM.16.MT88.4 R20, [R12+0x2080] ;  /* 0x002080000c14783b */ /* 0x000e620000004200 */
[----:B------:R-:W-:-:S03]  /*53430*/  IMAD.MOV.U32 R19, RZ, RZ, R28 ;  /* 0x000000ffff137224 */ /* 0x000fc600078e001c */
[----:B------:R-:W-:Y:S01]  /*53440*/  STL.64 [R1+0x5ff0], R14 ;  /* 0x005ff00e01007387 */ /* 0x000fe20000100a00 */
[----:B------:R3:W-:Y:S02]  /*53450*/  STL [R1+0x5fe8], R12 ;  /* 0x005fe80c01007387 */ /* 0x0007e40000100800 */
[----:B0-----:R-:W-:Y:S01]  /*53460*/  IMAD.MOV.U32 R6, RZ, RZ, R13 ;  /* 0x000000ffff067224 */ /* 0x001fe200078e000d */
[----:B---3--:R-:W3:Y:S01]  /*53470*/  LDL.LU R12, [R1+0x910] ;  /* 0x00091000010c7983 */ /* 0x008ee20000300800 */
[----:B------:R-:W3:Y:S02]  /*53480*/  LDL.LU R13, [R1+0x914] ;  /* 0x00091400010d7983 */ /* 0x000ee40000300800 */
[----:B------:R-:W3:Y:S02]  /*53490*/  LDL.LU R14, [R1+0x918] ;  /* 0x00091800010e7983 */ /* 0x000ee40000300800 */
[----:B------:R-:W3:Y:S01]  /*534a0*/  LDL.LU R15, [R1+0x91c] ;  /* 0x00091c00010f7983 */ /* 0x000ee20000300800 */
[----:B-1----:R-:W-:Y:S01]  /*534b0*/  STL.64 [R1+0x5f18], R22 ;  /* 0x005f181601007387 */ /* 0x002fe20000100a00 */
[----:B------:R-:W-:Y:S01]  /*534c0*/  STL.64 [R1+0x5f10], R20 ;  /* 0x005f101401007387 */ /* 0x000fe20000100a00 */
        /* <DEDUP_REMOVED lines=22> */
[----:B------:R-:W2:Y:S01]  /*53630*/  LDL.LU.64 R10, [R1+0x6090] ;  /* 0x00609000010a7983 */ /* 0x000ea20000300a00 */
[----:B------:R-:W2:Y:S11]  /*53640*/  LDL.LU.64 R8, [R1+0x6088] ;  /* 0x0060880001087983 */ /* 0x000eb60000300a00 */
[----:B------:R-:W-:Y:S09]  /*53650*/  @!UPT UIADD3 URZ, URZ, URZ, URZ ;  /* 0x0000003f3f3ff290 */ /* 0x000ff2000fffe03f */
[----:B------:R-:W-:Y:S01]  /*53660*/  STL.64 [R1+0xaa0], R16 ;  /* 0x000aa01001007387 */ /* 0x000fe20000100a00 */
[----:B------:R0:W-:Y:S03]  /*53670*/  STL.64 [R1+0xaa8], R18 ;  /* 0x000aa81201007387 */ /* 0x0001e60000100a00 */
[----:B0-----:R-:W4:Y:S01]  /*53680*/  LDL.LU.64 R18, [R1+0x6080] ;  /* 0x0060800001127983 */ /* 0x001f220000300a00 */
[----:B------:R-:W4:Y:S02]  /*53690*/  LDL.LU.64 R16, [R1+0x6078] ;  /* 0x0060780001107983 */ /* 0x000f240000300a00 */
[----:B------:R-:W-:Y:S02]  /*536a0*/  IMAD.MOV.U32 R22, RZ, RZ, R4 ;  /* 0x000000ffff167224 */ /* 0x000fe400078e0004 */
[----:B------:R-:W-:Y:S02]  /*536b0*/  IMAD.MOV.U32 R23, RZ, RZ, R3 ;  /* 0x000000ffff177224 */ /* 0x000fe400078e0003 */
[----:B------:R-:W-:-:S05]  /*536c0*/  IMAD.MOV.U32 R7, RZ, RZ, R5 ;  /* 0x000000ffff077224 */ /* 0x000fca00078e0005 */
[C---:B----4-:R-:W-:Y:S01]  /*536d0*/  HMMA.16816.F32 R20, R24.reuse, R22, R16 ;  /* 0x000000161814723c */ /* 0x050fe20000001810 */
[----:B------:R-:W2:Y:S07]  /*536e0*/  LDL.LU.64 R18, [R1+0x6070] ;  /* 0x0060700001127983 */ /* 0x000eae0000300a00 */
[C---:B---3--:R-:W-:Y:S11]  /*536f0*/  HMMA.16816.F32 R12, R24.reuse, R6, R12 ;  /* 0x00000006180c723c */ /* 0x048ff6000000180c */
[----:B------:R-:W-:Y:S04]  /*53700*/  @!UPT UIADD3 URZ, URZ, URZ, URZ ;  /* 0x0000003f3f3ff290 */ /* 0x000fe8000fffe03f */
[----:B------:R0:W-:Y:S01]  /*53710*/  STL.64 [R1+0xa90], R20 ;  /* 0x000a901401007387 */ /* 0x0001e20000100a00 */
[----:B------:R1:W-:Y:S03]  /*53720*/  STL.64 [R1+0xa98], R22 ;  /* 0x000a981601007387 */ /* 0x0003e60000100a00 */
[----:B0-----:R-:W3:Y:S04]  /*53730*/  LDL.LU R20, [R1+0x7d0] ;  /* 0x0007d00001147983 */ /* 0x001ee80000300800 */
[----:B------:R-:W-:Y:S02]  /*53740*/  STL.64 [R1+0x960], R12 ;  /* 0x0009600c01007387 */ /* 0x000fe40000100a00 */
[----:B------:R-:W-:Y:S01]  /*53750*/  STL.64 [R1+0x968], R14 ;  /* 0x0009680e01007387 */ /* 0x000fe20000100a00 */
[----:B--2---:R-:W-:Y:S11]  /*53760*/  HMMA.16816.F32 R4, R24, R18, R8 ;  /* 0x000000121804723c */ /* 0x004ff60000001808 */
[----:B------:R-:W-:Y:S11]  /*53770*/  @!UPT UIADD3 URZ, URZ, URZ, URZ ;  /* 0x0000003f3f3ff290 */ /* 0x000ff6000fffe03f */
[----:B------:R-:W-:Y:S01]  /*53780*/  @!UPT UIADD3 URZ, URZ, URZ, URZ ;  /* 0x0000003f3f3ff290 */ /* 0x000fe2000fffe03f */
[----:B------:R-:W-:Y:S01]  /*53790*/  STL.64 [R1+0x950], R4 ;  /* 0x0009500401007387 */ /* 0x000fe20000100a00 */
[----:B------:R-:W-:Y:S02]  /*537a0*/  STL.64 [R1+0x958], R6 ;  /* 0x0009580601007387 */ /* 0x000fe40000100a00 */
[----:B------:R-:W3:Y:S02]  /*537b0*/  LDL.LU R21, [R1+0x7d4] ;  /* 0x0007d40001157983 */ /* 0x000ee40000300800 */
[----:B-1----:R-:W2:Y:S01]  /*537c0*/  LDL.LU R22, [R1+0x7d8] ;  /* 0x0007d80001167983 */ /* 0x002ea20000300800 */
[----:B------:R-:W2:Y:S01]  /*537d0*/  LDL.LU R23, [R1+0x7dc] ;  /* 0x0007dc0001177983 */ /* 0x000ea20000300800 */
[----:B------:R-:W4:Y:S03]  /*537e0*/  LDL.64 R18, [R1+0xe8] ;  /* 0x0000e80001127983 */ /* 0x000f260000100a00 */
[----:B----4-:R-:W-:Y:S01]  /*537f0*/  STL.64 [R1+0x6058], R18 ;  /* 0x0060581201007387 */ /* 0x010fe20000100a00 */
[----:B--2---:R-:W-:Y:S02]  /*53800*/  STL.64 [R1+0x6038], R22 ;  /* 0x0060381601007387 */ /* 0x004fe40000100a00 */
[----:B---3--:R0:W-:Y:S02]  /*53810*/  STL.64 [R1+0x6030], R20 ;  /* 0x0060301401007387 */ /* 0x0081e40000100a00 */
        /* <DEDUP_REMOVED lines=16> */
[----:B------:R-:W3:Y:S01]  /*53920*/  LDL.LU R8, [R1+0x7a0] ;  /* 0x0007a00001087983 */ /* 0x000ee20000300800 */
[----:B------:R-:W3:Y:S02]  /*53930*/  LDL.LU R9, [R1+0x7a4] ;  /* 0x0007a40001097983 */ /* 0x000ee40000300800 */
[----:B------:R-:W4:Y:S02]  /*53940*/  LDL.LU R10, [R1+0x7a8] ;  /* 0x0007a800010a7983 */ /* 0x000f240000300800 */
[----:B------:R-:W4:Y:S02]  /*53950*/  LDL.LU R11, [R1+0x7ac] ;  /* 0x0007ac00010b7983 */ /* 0x000f240000300800 */
[----:B----4-:R-:W-:Y:S01]  /*53960*/  STL.64 [R1+0x6000], R10 ;  /* 0x0060000a01007387 */ /* 0x010fe20000100a00 */
[----:B---3--:R0:W-:Y:S03]  /*53970*/  STL.64 [R1+0x5ff8], R8 ;  /* 0x005ff80801007387 */ /* 0x0081e60000100a00 */
[----:B0-----:R-:W3:Y:S01]  /*53980*/  LDL.LU R8, [R1+0x7b0] ;  /* 0x0007b00001087983 */ /* 0x001ee20000300800 */
[----:B------:R-:W3:Y:S02]  /*53990*/  LDL.LU R9, [R1+0x7b4] ;  /* 0x0007b40001097983 */ /* 0x000ee40000300800 */
[----:B------:R-:W4:Y:S02]  /*539a0*/  LDL.LU R10, [R1+0x7b8] ;  /* 0x0007b800010a7983 */ /* 0x000f240000300800 */
[----:B------:R-:W4:Y:S02]  /*539b0*/  LDL.LU R11, [R1+0x7bc] ;  /* 0x0007bc00010b7983 */ /* 0x000f240000300800 */
[----:B------:R-:W-:-:S02]  /*539c0*/  IMAD.MOV.U32 R18, RZ, RZ, R2 ;  /* 0x000000ffff127224 */ /* 0x000fc400078e0002 */
[----:B------:R-:W-:-:S07]  /*539d0*/  IMAD.MOV.U32 R19, RZ, RZ, R0 ;  /* 0x000000ffff137224 */ /* 0x000fce00078e0000 */
[C---:B--2---:R-:W-:Y:S01]  /*539e0*/  HMMA.16816.F32 R16, R24.reuse, R18, R20 ;  /* 0x000000121810723c */ /* 0x044fe20000001814 */
[----:B----4-:R0:W-:Y:S01]  /*539f0*/  STL.64 [R1+0x6010], R10 ;  /* 0x0060100a01007387 */ /* 0x0101e20000100a00 */
[----:B---3--:R-:W-:Y:S02]  /*53a00*/  STL.64 [R1+0x6008], R8 ;  /* 0x0060080801007387 */ /* 0x008fe40000100a00 */
[----:B------:R-:W2:Y:S01]  /*53a10*/  LDL.64 R14, [R1+0x8] ;  /* 0x00000800010e7983 */ /* 0x000ea20000100a00 */
[----:B0-----:R-:W3:Y:S04]  /*53a20*/  LDL.64 R10, [R1+0x18] ;  /* 0x00001800010a7983 */ /* 0x001ee80000100a00 */
[----:B--2---:R0:W-:Y:S01]  /*53a30*/  STL.64 [R1+0x6018], R14 ;  /* 0x0060180e01007387 */ /* 0x0041e20000100a00 */
[----:B------:R-:W3:Y:S02]  /*53a40*/  LDL.LU R12, [R1+0x7c0] ;  /* 0x0007c000010c7983 */ /* 0x000ee40000300800 */
[----:B------:R-:W3:Y:S01]  /*53a50*/  LDL.LU R13, [R1+0x7c4] ;  /* 0x0007c400010d7983 */ /* 0x000ee20000300800 */
[----:B0-----:R-:W3:Y:S01]  /*53a60*/  LDL.LU R14, [R1+0x7c8] ;  /* 0x0007c800010e7983 */ /* 0x001ee20000300800 */
[----:B------:R-:W3:Y:S02]  /*53a70*/  LDL.LU R15, [R1+0x7cc] ;  /* 0x0007cc00010f7983 */ /* 0x000ee40000300800 */
[----:B------:R-:W2:Y:S02]  /*53a80*/  LDL.LU R4, [R1+0x790] ;  /* 0x0007900001047983 */ /* 0x000ea40000300800 */
[----:B------:R-:W2:Y:S01]  /*53a90*/  LDL.LU R5, [R1+0x794] ;  /* 0x0007940001057983 */ /* 0x000ea20000300800 */
[----:B------:R-:W2:Y:S01]  /*53aa0*/  LDL.LU R6, [R1+0x798] ;  /* 0x0007980001067983 */ /* 0x000ea20000300800 */
[----:B------:R-:W2:Y:S02]  /*53ab0*/  LDL.LU R7, [R1+0x79c] ;  /* 0x00079c0001077983 */ /* 0x000ea40000300800 */
[----:B------:R-:W4:Y:S02]  /*53ac0*/  LDL.LU.64 R22, [R1+0x6068] ;  /* 0x0060680001167983 */ /* 0x000f240000300a00 */
[----:B------:R-:W4:Y:S01]  /*53ad0*/  LDL.LU.64 R20, [R1+0x6060] ;  /* 0x0060600001147983 */ /* 0x000f220000300a00 */
[----:B------:R-:W-:Y:S01]  /*53ae0*/  STL.64 [R1+0x940], R16 ;  /* 0x0009401001007387 */ /* 0x000fe20000100a00 */
[----:B------:R0:W-:Y:S03]  /*53af0*/  STL.64 [R1+0x948], R18 ;  /* 0x0009481201007387 */ /* 0x0001e60000100a00 */
        /* <DEDUP_REMOVED lines=12> */
[----:B----4-:R-:W-:Y:S03]  /*53bc0*/  HMMA.16816.F32 R24, R24, R18, R20 ;  /* 0x000000121818723c */ /* 0x010fe60000001814 */
[----:B------:R-:W4:Y:S01]  /*53bd0*/  LDL.LU.64 R22, [R1+0x6038] ;  /* 0x0060380001167983 */ /* 0x000f220000300a00 */
[----:B------:R-:W4:Y:S02]  /*53be0*/  LDL.LU.64 R20, [R1+0x6030] ;  /* 0x0060300001147983 */ /* 0x000f240000300a00 */
[----:B------:R-:W-:-:S02]  /*53bf0*/  IMAD.MOV.U32 R2, RZ, RZ, R18 ;  /* 0x000000ffff027224 */ /* 0x000fc400078e0012 */
[----:B------:R-:W-:Y:S11]  /*53c00*/  IMAD.MOV.U32 R0, RZ, RZ, R19 ;  /* 0x000000ffff007224 */ /* 0x000ff600078e0013 */
[----:B------:R-:W-:Y:S04]  /*53c10*/  @!UPT UIADD3 URZ, URZ, URZ, URZ ;  /* 0x0000003f3f3ff290 */ /* 0x000fe8000fffe03f */
[----:B------:R-:W-:Y:S01]  /*53c20*/  STL.64 [R1+0x250], R24 ;  /* 0x0002501801007387 */ /* 0x000fe20000100a00 */
[----:B------:R0:W-:Y:S02]  /*53c30*/  STL.64 [R1+0x258], R26 ;  /* 0x0002581a01007387 */ /* 0x0001e40000100a00 */
[----:B------:R-:W3:Y:S02]  /*53c40*/  LDL.LU.64 R18, [R1+0x6028] ;  /* 0x0060280001127983 */ /* 0x000ee40000300a00 */
[----:B------:R-:W3:Y:S01]  /*53c50*/  LDL.LU.64 R16, [R1+0x6020] ;  /* 0x0060200001107983 */ /* 0x000ee20000300a00 */
[----:B0-----:R-:W4:Y:S01]  /*53c60*/  LDL.64 R26, [R1+0x28] ;  /* 0x00002800011a7983 */ /* 0x001f220000100a00 */
[C---:B---3--:R-:W-:Y:S08]  /*53c70*/  HMMA.16816.F32 R12, R16.reuse, R10, R12 ;  /* 0x0000000a100c723c */ /* 0x048ff0000000180c */
[----:B----4-:R-:W-:Y:S11]  /*53c80*/  HMMA.16816.F32 R20, R16, R26, R20 ;  /* 0x0000001a1014723c */ /* 0x010ff60000001814 */
[----:B------:R-:W-:Y:S11]  /*53c90*/  @!UPT UIADD3 URZ, URZ, URZ, URZ ;  /* 0x0000003f3f3ff290 */ /* 0x000ff6000fffe03f */
[----:B------:R-:W-:Y:S01]  /*53ca0*/  @!UPT UIADD3 URZ, URZ, URZ, URZ ;  /* 0x0000003f3f3ff290 */ /* 0x000fe2000fffe03f */
[----:B------:R0:W-:Y:S01]  /*53cb0*/  STL.64 [R1+0x820], R20 ;  /* 0x0008201401007387 */ /* 0x0001e20000100a00 */
[----:B------:R1:W-:Y:S02]  /*53cc0*/  STL.64 [R1+0x828], R22 ;  /* 0x0008281601007387 */ /* 0x0003e40000100a00 */
[----:B------:R-:W3:Y:S02]  /*53cd0*/  LDL.LU R24, [R1+0x780] ;  /* 0x0007800001187983 */ /* 0x000ee40000300800 */
[----:B------:R-:W3:Y:S02]  /*53ce0*/  LDL.LU R25, [R1+0x784] ;  /* 0x0007840001197983 */ /* 0x000ee40000300800 */
[----:B0-----:R-:W-:Y:S02]  /*53cf0*/  IMAD.MOV.U32 R21, RZ, RZ, R26 ;  /* 0x000000ffff157224 */ /* 0x001fe400078e001a */
[----:B------:R-:W-:Y:S01]  /*53d00*/  IMAD.MOV.U32 R20, RZ, RZ, R27 ;  /* 0x000000ffff147224 */ /* 0x000fe200078e001b */
[----:B------:R-:W3:Y:S01]  /*53d10*/  LDL.LU R26, [R1+0x788] ;  /* 0x00078800011a7983 */ /* 0x000ee20000300800 */
[----:B------:R-:W3:Y:S02]  /*53d20*/  LDL.LU R27, [R1+0x78c] ;  /* 0x00078c00011b7983 */ /* 0x000ee40000300800 */
[----:B------:R-:W-:Y:S02]  /*53d30*/  STL.64 [R1+0x810], R12 ;  /* 0x0008100c01007387 */ /* 0x000fe40000100a00 */
[----:B-1----:R-:W-:-:S02]  /*53d40*/  IMAD.MOV.U32 R23, RZ, RZ, R10 ;  /* 0x000000ffff177224 */ /* 0x002fc400078e000a */
[----:B------:R-:W-:Y:S01]  /*53d50*/  IMAD.MOV.U32 R22, RZ, RZ, R11 ;  /* 0x000000ffff167224 */ /* 0x000fe200078e000b */
[----:B------:R0:W-:Y:S04]  /*53d60*/  STL.64 [R1+0x818], R14 ;  /* 0x0008180e01007387 */ /* 0x0001e80000100a00 */
[----:B0-----:R-:W4:Y:S01]  /*53d70*/  LDL.LU.64 R14, [R1+0x6018] ;  /* 0x00601800010e7983 */ /* 0x001f220000300a00 */
[----:B------:R-:W4:Y:S02]  /*53d80*/  LDL.LU.64 R10, [R1+0x6010] ;  /* 0x00601000010a7983 */ /* 0x000f240000300a00 */
[----:B------:R-:W4:Y:S02]  /*53d90*/  LDL.LU.64 R8, [R1+0x6008] ;  /* 0x0060080001087983 */ /* 0x000f240000300a00 */
[----:B------:R0:W-:Y:S01]  /*53da0*/  STL.64 [R1+0x5f98], R22 ;  /* 0x005f981601007387 */ /* 0x0001e20000100a00 */
[----:B------:R-:W-:Y:S04]  /*53db0*/  STL.64 [R1+0x5f90], R20 ;  /* 0x005f901401007387 */ /* 0x000fe80000100a00 */
[----:B0-----:R-:W2:Y:S04]  /*53dc0*/  LDL.64 R22, [R1+0x148] ;  /* 0x0001480001167983 */ /* 0x001ea80000100a00 */
[----:B--2---:R0:W-:Y:S04]  /*53dd0*/  STL.64 [R1+0x5fa8], R22 ;  /* 0x005fa81601007387 */ /* 0x0041e80000100a00 */
[----:B0-----:R-:W2:Y:S01]  /*53de0*/  LDL.64 R22, [R1+0x158] ;  /* 0x0001580001167983 */ /* 0x001ea20000100a00 */
[----:B----4-:R-:W-:Y:S01]  /*53df0*/  HMMA.16816.F32 R8, R16, R14, R8 ;  /* 0x0000000e1008723c */ /* 0x010fe20000001808 */
[----:B------:R-:W-:-:S02]  /*53e00*/  IMAD.MOV.U32 R28, RZ, RZ, R14 ;  /* 0x000000ffff1c7224 */ /* 0x000fc400078e000e */
[----:B------:R-:W-:Y:S01]  /*53e10*/  IMAD.MOV.U32 R29, RZ, RZ, R15 ;  /* 0x000000ffff1d7224 */ /* 0x000fe200078e000f */
[----:B--2---:R0:W-:Y:S04]  /*53e20*/  STL.64 [R1+0x5fc0], R22 ;  /* 0x005fc01601007387 */ /* 0x0041e80000100a00 */
[----:B0-----:R-:W2:Y:S11]  /*53e30*/  LDL.64 R22, [R1+0x38] ;  /* 0x0000380001167983 */ /* 0x001eb60000100a00 */
[----:B------:R-:W-:Y:S04]  /*53e40*/  @!UPT UIADD3 URZ, URZ, URZ, URZ ;  /* 0x0000003f3f3ff290 */ /* 0x000fe8000fffe03f */
[----:B------:R-:W-:Y:S02]  /*53e50*/  STL.64 [R1+0x800], R8 ;  /* 0x0008000801007387 */ /* 0x000fe40000100a00 */
[----:B------:R0:W-:Y:S02]  /*53e60*/  STL.64 [R1+0x808], R10 ;  /* 0x0008080a01007387 */ /* 0x0001e40000100a00 */
[----:B0-----:R-:W4:Y:S01]  /*53e70*/  LDL.LU.64 R10, [R1+0x6000] ;  /* 0x00600000010a7983 */ /* 0x001f220000300a00 */
[----:B------:R-:W4:Y:S02]  /*53e80*/  LDL.LU.64 R8, [R1+0x5ff8] ;  /* 0x005ff80001087983 */ /* 0x000f240000300a00 */
[----:B------:R-:W4:Y:S02]  /*53e90*/  LDL.LU.64 R14, [R1+0x5ff0] ;  /* 0x005ff000010e7983 */ /* 0x000f240000300a00 */
[----:B------:R-:W2:Y:S01]  /*53ea0*/  LDL.LU R12, [R1+0x5fe8] ;  /* 0x005fe800010c7983 */ /* 0x000ea20000300800 */
[C---:B----4-:R-:W-:Y:S11]  /*53eb0*/  HMMA.16816.F32 R8, R16.reuse, R14, R8 ;  /* 0x0000000e1008723c */ /* 0x050ff60000001808 */
[----:B------:R-:W-:Y:S11]  /*53ec0*/  @!UPT UIADD3 URZ, URZ, URZ, URZ ;  /* 0x0000003f3f3ff290 */ /* 0x000ff6000fffe03f */
[----:B------:R-:W-:Y:S01]  /*53ed0*/  @!UPT UIADD3 URZ, URZ, URZ, URZ ;  /* 0x0000003f3f3ff290 */ /* 0x000fe2000fffe03f */
[----:B------:R-:W-:Y:S01]  /*53ee0*/  STL.64 [R1+0x7f0], R8 ;  /* 0x0007f00801007387 */ /* 0x000fe20000100a00 */
[----:B------:R0:W-:Y:S03]  /*53ef0*/  STL.64 [R1+0x7f8], R10 ;  /* 0x0007f80a01007387 */ /* 0x0001e60000100a00 */
[----:B0-----:R-:W4:Y:S02]  /*53f00*/  LDL.LU.64 R10, [R1+0x5fe0] ;  /* 0x005fe000010a7983 */ /* 0x001f240000300a00 */
[C---:B----4-:R-:W-:Y:S11]  /*53f10*/  HMMA.16816.F32 R4, R16.reuse, R10, R4 ;  /* 0x0000000a1004723c */ /* 0x050ff60000001804 */
[----:B------:R-:W-:Y:S11]  /*53f20*/  @!UPT UIADD3 URZ, URZ, URZ, URZ ;  /* 0x0000003f3f3ff290 */ /* 0x000ff6000fffe03f */
[----:B------:R-:W-:Y:S01]  /*53f30*/  @!UPT UIADD3 URZ, URZ, URZ, URZ ;  /* 0x0000003f3f3ff290 */ /* 0x000fe2000fffe03f */
[----:B------:R-:W-:Y:S01]  /*53f40*/  STL.64 [R1+0x7e0], R4 ;  /* 0x0007e00401007387 */ /* 0x000fe20000100a00 */
[----:B------:R0:W-:Y:S03]  /*53f50*/  STL.64 [R1+0x7e8], R6 ;  /* 0x0007e80601007387 */ /* 0x0001e60000100a00 */
[----:B0-----:R-:W3:Y:S01]  /*53f60*/  LDL.LU.64 R6, [R1+0x5fd8] ;  /* 0x005fd80001067983 */ /* 0x001ee20000300a00 */
[----:B------:R0:W-:Y:S02]  /*53f70*/  STL.64 [R1+0x5fa0], R10 ;  /* 0x005fa00a01007387 */ /* 0x0001e40000100a00 */
[----:B------:R-:W4:Y:S02]  /*53f80*/  LDL.LU R8, [R1+0xf30] ;  /* 0x000f300001087983 */ /* 0x000f240000300800 */
[----:B------:R-:W4:Y:S01]  /*53f90*/  LDL.LU R9, [R1+0xf34] ;  /* 0x000f340001097983 */ /* 0x000f220000300800 */
[----:B0-----:R-:W2:Y:S01]  /*53fa0*/  LDL.LU R10, [R1+0xf38] ;  /* 0x000f3800010a7983 */ /* 0x001ea20000300800 */
[----:B------:R-:W2:Y:S03]  /*53fb0*/  LDL.LU R11, [R1+0xf3c] ;  /* 0x000f3c00010b7983 */ /* 0x000ea60000300800 */
[----:B--2---:R-:W-:Y:S01]  /*53fc0*/  STL.64 [R1+0x5fb8], R10 ;  /* 0x005fb80a01007387 */ /* 0x004fe20000100a00 */
[----:B----4-:R0:W-:Y:S03]  /*53fd0*/  STL.64 [R1+0x5fb0], R8 ;  /* 0x005fb00801007387 */ /* 0x0101e60000100a00 */
[----:B0-----:R-:W2:Y:S01]  /*53fe0*/  LDL.LU R8, [R1+0xf40] ;  /* 0x000f400001087983 */ /* 0x001ea20000300800 */
[----:B------:R-:W2:Y:S02]  /*53ff0*/  LDL.LU R9, [R1+0xf44] ;  /* 0x000f440001097983 */ /* 0x000ea40000300800 */
[----:B------:R-:W4:Y:S02]  /*54000*/  LDL.LU R10, [R1+0xf48] ;  /* 0x000f4800010a7983 */ /* 0x000f240000300800 */
[----:B------:R-:W4:Y:S01]  /*54010*/  LDL.LU R11, [R1+0xf4c] ;  /* 0x000f4c00010b7983 */ /* 0x000f220000300800 */
[----:B---3--:R-:W-:Y:S01]  /*54020*/  HMMA.16816.F32 R24, R16, R6, R24 ;  /* 0x000000061018723c */ /* 0x008fe20000001818 */
[----:B----4-:R-:W-:Y:S01]  /*54030*/  STL.64 [R1+0x5fd0], R10 ;  /* 0x005fd00a01007387 */ /* 0x010fe20000100a00 */
[----:B--2---:R0:W-:Y:S03]  /*54040*/  STL.64 [R1+0x5fc8], R8 ;  /* 0x005fc80801007387 */ /* 0x0041e60000100a00 */
[----:B0-----:R-:W2:Y:S01]  /*54050*/  LDL.LU R8, [R1+0xf50] ;  /* 0x000f500001087983 */ /* 0x001ea20000300800 */
[----:B------:R-:W2:Y:S02]  /*54060*/  LDL.LU R9, [R1+0xf54] ;  /* 0x000f540001097983 */ /* 0x000ea40000300800 */
[----:B------:R-:W2:Y:S02]  /*54070*/  LDL.LU R10, [R1+0xf58] ;  /* 0x000f5800010a7983 */ /* 0x000ea40000300800 */
[----:B------:R-:W2:Y:S11]  /*54080*/  LDL.LU R11, [R1+0xf5c] ;  /* 0x000f5c00010b7983 */ /* 0x000eb60000300800 */
[----:B------:R-:W-:Y:S02]  /*54090*/  @!UPT UIADD3 URZ, URZ, URZ, URZ ;  /* 0x0000003f3f3ff290 */ /* 0x000fe4000fffe03f */
[----:B------:R-:W-:Y:S01]  /*540a0*/  STL.64 [R1+0x7d0], R24 ;  /* 0x0007d01801007387 */ /* 0x000fe20000100a00 */
[----:B------:R-:W-:Y:S02]  /*540b0*/  STL.64 [R1+0x7d8], R26 ;  /* 0x0007d81a01007387 */ /* 0x000fe40000100a00 */
[----:B------:R-:W0:Y:S04]  /*540c0*/  LDSM.16.MT88.4 R24, [R12+0x2100] ;  /* 0x002100000c18783b */ /* 0x000e280000004200 */
[----:B------:R-:W-:Y:S01]  /*540d0*/  IMAD.MOV.U32 R13, RZ, RZ, R23 ;  /* 0x000000ffff0d7224 */ /* 0x000fe200078e0017 */
[----:B0-----:R0:W-:Y:S01]  /*540e0*/  STL.64 [R1+0x5dc8], R26 ;  /* 0x005dc81a01007387 */ /* 0x0011e20000100a00 */
[----:B------:R-:W-:Y:S02]  /*540f0*/  STL.64 [R1+0x5dc0], R24 ;  /* 0x005dc01801007387 */ /* 0x000fe40000100a00 */
[----:B0-----:R-:W-:-:S02]  /*54100*/  IMAD.MOV.U32 R26, RZ, RZ, R2 ;  /* 0x000000ffff1a7224 */ /* 0x001fc400078e0002 */
[----:B------:R-:W-:-:S05]  /*54110*/  IMAD.MOV.U32 R27, RZ, RZ, R0 ;  /* 0x000000ffff1b7224 */ /* 0x000fca00078e0000 */
[----:B------:R0:W-:Y:S04]  /*54120*/  STL.64 [R1+0x5f80], R26 ;  /* 0x005f801a01007387 */ /* 0x0001e80000100a00 */
[----:B0-----:R-:W3:Y:S01]  /*54130*/  LDL.64 R26, [R1+0x138] ;  /* 0x00013800011a7983 */ /* 0x001ee20000100a00 */
        /* <DEDUP_REMOVED lines=8> */
[----:B------:R-:W-:Y:S01]  /*541c0*/  STL.64 [R1+0x5ec8], R14 ;  /* 0x005ec80e01007387 */ /* 0x000fe20000100a00 */
[----:B------:R0:W-:Y:S04]  /*541d0*/  STL.64 [R1+0x5ec0], R12 ;  /* 0x005ec00c01007387 */ /* 0x0001e80000100a00 */
[----:B0-----:R-:W3:Y:S01]  /*541e0*/  LDL.LU R12, [R1+0xf20] ;  /* 0x000f2000010c7983 */ /* 0x001ee20000300800 */
[----:B------:R-:W3:Y:S02]  /*541f0*/  LDL.LU R13, [R1+0xf24] ;  /* 0x000f2400010d7983 */ /* 0x000ee40000300800 */
[----:B------:R-:W3:Y:S02]  /*54200*/  LDL.LU R14, [R1+0xf28] ;  /* 0x000f2800010e7983 */ /* 0x000ee40000300800 */
[----:B------:R-:W3:Y:S01]  /*54210*/  LDL.LU R15, [R1+0xf2c] ;  /* 0x000f2c00010f7983 */ /* 0x000ee20000300800 */
        /* <DEDUP_REMOVED lines=19> */
[----:B------:R-:W4:Y:S01]  /*54350*/  LDL.LU.64 R22, [R1+0x5f98] ;  /* 0x005f980001167983 */ /* 0x000f220000300a00 */
[----:B------:R-:W4:Y:S02]  /*54360*/  LDL.LU.64 R20, [R1+0x5f90] ;  /* 0x005f900001147983 */ /* 0x000f240000300a00 */
[----:B------:R-:W-:Y:S02]  /*54370*/  STL [R1+0x5e9c], R4 ;  /* 0x005e9c0401007387 */ /* 0x000fe40000100800 */
[----:B------:R-:W-:Y:S01]  /*54380*/  STL [R1+0x5e98], R5 ;  /* 0x005e980501007387 */ /* 0x000fe20000100800 */
[----:B------:R3:W-:Y:S01]  /*54390*/  STL.64 [R1+0x5f40], R6 ;  /* 0x005f400601007387 */ /* 0x0007e20000100a00 */
[----:B------:R-:W4:Y:S01]  /*543a0*/  LDL R2, [R1+0x1dc8] ;  /* 0x001dc80001027983 */ /* 0x000f220000100800 */
[----:B---3--:R-:W-:Y:S01]  /*543b0*/  HMMA.16816.F32 R4, R16, R26, R12 ;  /* 0x0000001a1004723c */ /* 0x008fe2000000180c */
[----:B------:R-:W-:-:S02]  /*543c0*/  IMAD.MOV.U32 R9, RZ, RZ, R26 ;  /* 0x000000ffff097224 */ /* 0x000fc400078e001a */
[----:B------:R-:W-:-:S04]  /*543d0*/  IMAD.MOV.U32 R8, RZ, RZ, R27 ;  /* 0x000000ffff087224 */ /* 0x000fc800078e001b */
[----:B------:R-:W-:Y:S02]  /*543e0*/  IMAD.MOV.U32 R14, RZ, RZ, R28 ;  /* 0x000000ffff0e7224 */ /* 0x000fe400078e001c */
[----:B------:R-:W-:Y:S11]  /*543f0*/  IMAD.MOV.U32 R15, RZ, RZ, R29 ;  /* 0x000000ffff0f7224 */ /* 0x000ff600078e001d */
[----:B------:R-:W-:Y:S03]  /*54400*/  @!UPT UIADD3 URZ, URZ, URZ, URZ ;  /* 0x0000003f3f3ff290 */ /* 0x000fe6000fffe03f */
[----:B------:R-:W-:Y:S01]  /*54410*/  STL.64 [R1+0x12d0], R4 ;  /* 0x0012d00401007387 */ /* 0x000fe20000100a00 */
[----:B------:R-:W-:Y:S02]  /*54420*/  STL.64 [R1+0x12d8], R6 ;  /* 0x0012d80601007387 */ /* 0x000fe40000100a00 */
[----:B------:R-:W3:Y:S02]  /*54430*/  LDL.LU R28, [R1+0x5f8c] ;  /* 0x005f8c00011c7983 */ /* 0x000ee40000300800 */
[----:B------:R-:W3:Y:S01]  /*54440*/  LDL.LU R29, [R1+0x5f88] ;  /* 0x005f8800011d7983 */ /* 0x000ee20000300800 */
[----:B------:R-:W-:Y:S04]  /*54450*/  STL.64 [R1+0x5ee0], R14 ;  /* 0x005ee00e01007387 */ /* 0x000fe80000100a00 */
[----:B--2---:R-:W-:Y:S01]  /*54460*/  STL.64 [R1+0x5eb8], R10 ;  /* 0x005eb80a01007387 */ /* 0x004fe20000100a00 */
[----:B------:R0:W-:Y:S03]  /*54470*/  STL.64 [R1+0x5eb0], R8 ;  /* 0x005eb00801007387 */ /* 0x0001e60000100a00 */
[----:B0-----:R-:W2:Y:S01]  /*54480*/  LDL.LU R8, [R1+0x5c0] ;  /* 0x0005c00001087983 */ /* 0x001ea20000300800 */
[----:B------:R-:W2:Y:S02]  /*54490*/  LDL.LU R9, [R1+0x5c4] ;  /* 0x0005c40001097983 */ /* 0x000ea40000300800 */
[----:B------:R-:W2:Y:S02]  /*544a0*/  LDL.LU R10, [R1+0x5c8] ;  /* 0x0005c800010a7983 */ /* 0x000ea40000300800 */
[----:B------:R-:W2:Y:S02]  /*544b0*/  LDL.LU R11, [R1+0x5cc] ;  /* 0x0005cc00010b7983 */ /* 0x000ea40000300800 */
[----:B----4-:R-:W-:-:S02]  /*544c0*/  IMAD.MOV.U32 R14, RZ, RZ, R23 ;  /* 0x000000ffff0e7224 */ /* 0x010fc400078e0017 */
[----:B------:R-:W-:-:S05]  /*544d0*/  IMAD.MOV.U32 R15, RZ, RZ, R22 ;  /* 0x000000ffff0f7224 */ /* 0x000fca00078e0016 */
[----:B------:R0:W-:Y:S02]  /*544e0*/  STL.64 [R1+0x5ef8], R14 ;  /* 0x005ef80e01007387 */ /* 0x0001e40000100a00 */
[----:B0-----:R-:W-:Y:S02]  /*544f0*/  IMAD.MOV.U32 R14, RZ, RZ, R21 ;  /* 0x000000ffff0e7224 */ /* 0x001fe400078e0015 */
[----:B------:R-:W-:Y:S01]  /*54500*/  IMAD.MOV.U32 R15, RZ, RZ, R20 ;  /* 0x000000ffff0f7224 */ /* 0x000fe200078e0014 */
[----:B--2---:R-:W-:Y:S01]  /*54510*/  STL.64 [R1+0x5ed8], R10 ;  /* 0x005ed80a01007387 */ /* 0x004fe20000100a00 */
[----:B------:R0:W-:Y:S03]  /*54520*/  STL.64 [R1+0x5ed0], R8 ;  /* 0x005ed00801007387 */ /* 0x0001e60000100a00 */
[----:B0-----:R-:W2:Y:S01]  /*54530*/  LDL.LU R8, [R1+0x5d0] ;  /* 0x0005d00001087983 */ /* 0x001ea20000300800 */
[----:B------:R-:W2:Y:S02]  /*54540*/  LDL.LU R9, [R1+0x5d4] ;  /* 0x0005d40001097983 */ /* 0x000ea40000300800 */
[----:B------:R-:W4:Y:S02]  /*54550*/  LDL.LU R10, [R1+0x5d8] ;  /* 0x0005d800010a7983 */ /* 0x000f240000300800 */
[----:B------:R-:W4:Y:S01]  /*54560*/  LDL.LU R11, [R1+0x5dc] ;  /* 0x0005dc00010b7983 */ /* 0x000f220000300800 */
[----:B------:R-:W-:Y:S01]  /*54570*/  STL.64 [R1+0x5f20], R14 ;  /* 0x005f200e01007387 */ /* 0x000fe20000100a00 */
        /* <DEDUP_REMOVED lines=8> */
[----:B------:R-:W3:Y:S02]  /*54600*/  LDL.LU R24, [R1+0xf10] ;  /* 0x000f100001187983 */ /* 0x000ee40000300800 */
[----:B------:R-:W3:Y:S02]  /*54610*/  LDL.LU R25, [R1+0xf14] ;  /* 0x000f140001197983 */ /* 0x000ee40000300800 */
[----:B------:R-:W3:Y:S01]  /*54620*/  LDL.LU R26, [R1+0xf18] ;  /* 0x000f1800011a7983 */ /* 0x000ee20000300800 */
[----:B------:R-:W3:Y:S04]  /*54630*/  LDL.LU R27, [R1+0xf1c] ;  /* 0x000f1c00011b7983 */ /* 0x000ee80000300800 */
[----:B--2---:R0:W-:Y:S01]  /*54640*/  STL.64 [R1+0x5f50], R6 ;  /* 0x005f500601007387 */ /* 0x0041e20000100a00 */
[----:B------:R-:W-:Y:S03]  /*54650*/  STL.64 [R1+0x5f48], R4 ;  /* 0x005f480401007387 */ /* 0x000fe60000100a00 */
[----:B0-----:R-:W2:Y:S04]  /*54660*/  LDL.64 R6, [R1+0x108] ;  /* 0x0001080001067983 */ /* 0x001ea80000100a00 */
[----:B--2---:R0:W-:Y:S04]  /*54670*/  STL.64 [R1+0x5f60], R6 ;  /* 0x005f600601007387 */ /* 0x0041e80000100a00 */
[----:B0-----:R-:W2:Y:S01]  /*54680*/  LDL.64 R6, [R1+0x118] ;  /* 0x0001180001067983 */ /* 0x001ea20000100a00 */
[----:B---3--:R-:W-:-:S02]  /*54690*/  IMAD.MOV.U32 R14, RZ, RZ, R29 ;  /* 0x000000ffff0e7224 */ /* 0x008fc400078e001d */
[----:B------:R-:W-:Y:S01]  /*546a0*/  IMAD.MOV.U32 R15, RZ, RZ, R28 ;  /* 0x000000ffff0f7224 */ /* 0x000fe200078e001c */
[----:B--2---:R0:W-:Y:S04]  /*546b0*/  STL.64 [R1+0x5f78], R6 ;  /* 0x005f780601007387 */ /* 0x0041e80000100a00 */
[----:B0-----:R-:W2:Y:S01]  /*546c0*/  LDL.64 R6, [R1+0x128] ;  /* 0x0001280001067983 */ /* 0x001ea20000100a00 */
[----:B------:R-:W-:Y:S02]  /*546d0*/  STL.64 [R1+0x5f30], R22 ;  /* 0x005f301601007387 */ /* 0x000fe40000100a00 */
[----:B------:R-:W-:Y:S02]  /*546e0*/  STL.64 [R1+0x5f28], R20 ;  /* 0x005f281401007387 */ /* 0x000fe40000100a00 */
[----:B------:R0:W-:Y:S02]  /*546f0*/  STL.64 [R1+0x5f38], R14 ;  /* 0x005f380e01007387 */ /* 0x0001e40000100a00 */
[----:B0-----:R-:W3:Y:S04]  /*54700*/  LDL.64 R14, [R1+0xf8] ;  /* 0x0000f800010e7983 */ /* 0x001ee80000100a00 */
[----:B---3--:R0:W-:Y:S01]  /*54710*/  STL.64 [R1+0x5f58], R14 ;  /* 0x005f580e01007387 */ /* 0x0081e20000100a00 */
[----:B------:R-:W3:Y:S02]  /*54720*/  LDL.LU R12, [R1+0xef0] ;  /* 0x000ef000010c7983 */ /* 0x000ee40000300800 */
[----:B------:R-:W3:Y:S01]  /*54730*/  LDL.LU R13, [R1+0xef4] ;  /* 0x000ef400010d7983 */ /* 0x000ee20000300800 */
[----:B0-----:R-:W3:Y:S01]  /*54740*/  LDL.LU R14, [R1+0xef8] ;  /* 0x000ef800010e7983 */ /* 0x001ee20000300800 */
[----:B------:R-:W3:Y:S01]  /*54750*/  LDL.LU R15, [R1+0xefc] ;  /* 0x000efc00010f7983 */ /* 0x000ee20000300800 */
[----:B--2---:R-:W-:Y:S02]  /*54760*/  HMMA.16816.F32 R24, R16, R6, R24 ;  /* 0x000000061018723c */ /* 0x004fe40000001818 */
[----:B---3--:R-:W-:Y:S01]  /*54770*/  STL.64 [R1+0x5f70], R14 ;  /* 0x005f700e01007387 */ /* 0x008fe20000100a00 */
[----:B------:R0:W-:Y:S03]  /*54780*/  STL.64 [R1+0x5f68], R12 ;  /* 0x005f680c01007387 */ /* 0x0001e60000100a00 */
[----:B0-----:R-:W2:Y:S01]  /*54790*/  LDL.LU R12, [R1+0xf00] ;  /* 0x000f0000010c7983 */ /* 0x001ea20000300800 */
[----:B------:R-:W2:Y:S02]  /*547a0*/  LDL.LU R13, [R1+0xf04] ;  /* 0x000f0400010d7983 */ /* 0x000ea40000300800 */
[----:B------:R-:W2:Y:S02]  /*547b0*/  LDL.LU R14, [R1+0xf08] ;  /* 0x000f0800010e7983 */ /* 0x000ea40000300800 */
[----:B------:R-:W2:Y:S01]  /*547c0*/  LDL.LU R15, [R1+0xf0c] ;  /* 0x000f0c00010f7983 */ /* 0x000ea20000300800 */
[----:B------:R-:W3:Y:S01]  /*547d0*/  LDL.LU R20, [R1+0xed0] ;  /* 0x000ed00001147983 */ /* 0x000ee20000300800 */
[----:B------:R-:W3:Y:S02]  /*547e0*/  LDL.LU R21, [R1+0xed4] ;  /* 0x000ed40001157983 */ /* 0x000ee40000300800 */
[----:B------:R-:W3:Y:S02]  /*547f0*/  LDL.LU R22, [R1+0xed8] ;  /* 0x000ed80001167983 */ /* 0x000ee40000300800 */
[----:B------:R-:W3:Y:S01]  /*54800*/  LDL.LU R23, [R1+0xedc] ;  /* 0x000edc0001177983 */ /* 0x000ee20000300800 */
[----:B----4-:R-:W-:Y:S01]  /*54810*/  STL.64 [R1+0x5ef0], R10 ;  /* 0x005ef00a01007387 */ /* 0x010fe20000100a00 */
[----:B------:R0:W-:Y:S03]  /*54820*/  STL.64 [R1+0x5ee8], R8 ;  /* 0x005ee80801007387 */ /* 0x0001e60000100a00 */
[----:B0-----:R-:W4:Y:S01]  /*54830*/  LDL.LU R8, [R1+0x5e0] ;  /* 0x0005e00001087983 */ /* 0x001f220000300800 */
[----:B------:R-:W4:Y:S02]  /*54840*/  LDL.LU R9, [R1+0x5e4] ;  /* 0x0005e40001097983 */ /* 0x000f240000300800 */
[----:B------:R-:W2:Y:S02]  /*54850*/  LDL.LU R10, [R1+0x5e8] ;  /* 0x0005e800010a7983 */ /* 0x000ea40000300800 */
[----:B------:R-:W2:Y:S02]  /*54860*/  LDL.LU R11, [R1+0x5ec] ;  /* 0x0005ec00010b7983 */ /* 0x000ea40000300800 */
[----:B--2---:R-:W-:Y:S01]  /*54870*/  STL.64 [R1+0x5f08], R10 ;  /* 0x005f080a01007387 */ /* 0x004fe20000100a00 */
[----:B----4-:R0:W-:Y:S03]  /*54880*/  STL.64 [R1+0x5f00], R8 ;  /* 0x005f000801007387 */ /* 0x0101e60000100a00 */
[----:B0-----:R-:W2:Y:S01]  /*54890*/  LDL.LU R8, [R1+0x5f0] ;  /* 0x0005f00001087983 */ /* 0x001ea20000300800 */
[----:B------:R-:W2:Y:S02]  /*548a0*/  LDL.LU R9, [R1+0x5f4] ;  /* 0x0005f40001097983 */ /* 0x000ea40000300800 */
[----:B------:R-:W2:Y:S02]  /*548b0*/  LDL.LU R10, [R1+0x5f8] ;  /* 0x0005f800010a7983 */ /* 0x000ea40000300800 */
[----:B------:R-:W2:Y:S01]  /*548c0*/  LDL.LU R11, [R1+0x5fc] ;  /* 0x0005fc00010b7983 */ /* 0x000ea20000300800 */
[----:B------:R0:W-:Y:S01]  /*548d0*/  STL.64 [R1+0x12c0], R24 ;  /* 0x0012c01801007387 */ /* 0x0001e20000100a00 */
[----:B------:R1:W-:Y:S02]  /*548e0*/  STL.64 [R1+0x12c8], R26 ;  /* 0x0012c81a01007387 */ /* 0x0003e40000100a00 */
[----:B0-----:R-:W-:Y:S01]  /*548f0*/  IMAD.MOV.U32 R25, RZ, RZ, R6 ;  /* 0x000000ffff197224 */ /* 0x001fe200078e0006 */
[----:B-1----:R-:W4:Y:S01]  /*54900*/  LDL.LU.64 R26, [R1+0x5f80] ;  /* 0x005f8000011a7983 */ /* 0x002f220000300a00 */
[----:B------:R-:W-:-:S02]  /*54910*/  IMAD.MOV.U32 R24, RZ, RZ, R7 ;  /* 0x000000ffff187224 */ /* 0x000fc400078e0007 */
        /* <DEDUP_REMOVED lines=27> */
[----:B------:R-:W3:Y:S04]  /*54ad0*/  LDL.LU.64 R14, [R1+0x5f38] ;  /* 0x005f3800010e7983 */ /* 0x000ee80000300a00 */
[----:B--2---:R-:W-:Y:S01]  /*54ae0*/  STL.64 [R1+0x5ea8], R6 ;  /* 0x005ea80601007387 */ /* 0x004fe20000100a00 */
[----:B------:R0:W-:Y:S01]  /*54af0*/  STL.64 [R1+0x5ea0], R4 ;  /* 0x005ea00401007387 */ /* 0x0001e20000100a00 */
[C---:B---3--:R-:W-:Y:S02]  /*54b00*/  HMMA.16816.F32 R12, R16.reuse, R14, R20 ;  /* 0x0000000e100c723c */ /* 0x048fe40000001814 */
[----:B0-----:R-:W2:Y:S01]  /*54b10*/  LDL.LU R4, [R1+0x5b0] ;  /* 0x0005b00001047983 */ /* 0x001ea20000300800 */
[----:B------:R-:W2:Y:S02]  /*54b20*/  LDL.LU R5, [R1+0x5b4] ;  /* 0x0005b40001057983 */ /* 0x000ea40000300800 */
[----:B------:R-:W2:Y:S02]  /*54b30*/  LDL.LU R6, [R1+0x5b8] ;  /* 0x0005b80001067983 */ /* 0x000ea40000300800 */
[----:B------:R-:W2:Y:S01]  /*54b40*/  LDL.LU R7, [R1+0x5bc] ;  /* 0x0005bc0001077983 */ /* 0x000ea20000300800 */
[----:B------:R-:W4:Y:S01]  /*54b50*/  LDL.LU.64 R22, [R1+0x5f30] ;  /* 0x005f300001167983 */ /* 0x000f220000300a00 */
[----:B------:R-:W4:Y:S11]  /*54b60*/  LDL.LU.64 R20, [R1+0x5f28] ;  /* 0x005f280001147983 */ /* 0x000f360000300a00 */
[----:B------:R-:W-:Y:S03]  /*54b70*/  @!UPT UIADD3 URZ, URZ, URZ, URZ ;  /* 0x0000003f3f3ff290 */ /* 0x000fe6000fffe03f */
[----:B------:R-:W-:Y:S01]  /*54b80*/  STL.64 [R1+0xf20], R12 ;  /* 0x000f200c01007387 */ /* 0x000fe20000100a00 */
[----:B------:R0:W-:Y:S03]  /*54b90*/  STL.64 [R1+0xf28], R14 ;  /* 0x000f280e01007387 */ /* 0x0001e60000100a00 */
[----:B0-----:R-:W3:Y:S01]  /*54ba0*/  LDL.LU.64 R14, [R1+0x5f20] ;  /* 0x005f2000010e7983 */ /* 0x001ee20000300a00 */
[----:B----4-:R-:W-:Y:S03]  /*54bb0*/  HMMA.16816.F32 R16, R16, R26, R20 ;  /* 0x0000001a1010723c */ /* 0x010fe60000001814 */
[----:B------:R-:W3:Y:S01]  /*54bc0*/  LDL.LU.64 R22, [R1+0x5f18] ;  /* 0x005f180001167983 */ /* 0x000ee20000300a00 */
[----:B------:R-:W3:Y:S11]  /*54bd0*/  LDL.LU.64 R20, [R1+0x5f10] ;  /* 0x005f100001147983 */ /* 0x000ef60000300a00 */
[----:B------:R-:W-:Y:S08]  /*54be0*/  @!UPT UIADD3 URZ, URZ, URZ, URZ ;  /* 0x0000003f3f3ff290 */ /* 0x000ff0000fffe03f */
[----:B------:R0:W-:Y:S01]  /*54bf0*/  STL.64 [R1+0x7c0], R16 ;  /* 0x0007c01001007387 */ /* 0x0001e20000100a00 */
[----:B------:R1:W-:Y:S03]  /*54c00*/  STL.64 [R1+0x7c8], R18 ;  /* 0x0007c81201007387 */ /* 0x0003e60000100a00 */
[----:B0-----:R-:W4:Y:S01]  /*54c10*/  LDL.LU R16, [R1+0x5a0] ;  /* 0x0005a00001107983 */ /* 0x001f220000300800 */
[----:B------:R-:W4:Y:S02]  /*54c20*/  LDL.LU R17, [R1+0x5a4] ;  /* 0x0005a40001117983 */ /* 0x000f240000300800 */
[----:B-1----:R-:W4:Y:S02]  /*54c30*/  LDL.LU R18, [R1+0x5a8] ;  /* 0x0005a80001127983 */ /* 0x002f240000300800 */
[----:B------:R-:W4:Y:S01]  /*54c40*/  LDL.LU R19, [R1+0x5ac] ;  /* 0x0005ac0001137983 */ /* 0x000f220000300800 */
[----:B------:R-:W-:Y:S01]  /*54c50*/  STL.64 [R1+0x5de0], R26 ;  /* 0x005de01a01007387 */ /* 0x000fe20000100a00 */
[C---:B---3--:R-:W-:Y:S03]  /*54c60*/  HMMA.16816.F32 R12, R20.reuse, R14, R8 ;  /* 0x0000000e140c723c */ /* 0x048fe60000001808 */
[----:B------:R-:W3:Y:S01]  /*54c70*/  LDL.LU.64 R10, [R1+0x5f08] ;  /* 0x005f0800010a7983 */ /* 0x000ee20000300a00 */
[----:B------:R-:W3:Y:S11]  /*54c80*/  LDL.LU.64 R8, [R1+0x5f00] ;  /* 0x005f000001087983 */ /* 0x000ef60000300a00 */
[----:B------:R-:W-:Y:S08]  /*54c90*/  @!UPT UIADD3 URZ, URZ, URZ, URZ ;  /* 0x0000003f3f3ff290 */ /* 0x000ff0000fffe03f */
        /* <DEDUP_REMOVED lines=16> */
[----:B0-----:R-:W3:Y:S01]  /*54da0*/  LDL.LU.64 R14, [R1+0x5ec8] ;  /* 0x005ec800010e7983 */ /* 0x001ee20000300a00 */
[----:B------:R-:W2:Y:S01]  /*54db0*/  LDL.LU.64 R12, [R1+0x5ec0] ;  /* 0x005ec000010c7983 */ /* 0x000ea20000300a00 */
[C---:B---3--:R-:W-:Y:S11]  /*54dc0*/  HMMA.16816.F32 R8, R20.reuse, R14, R8 ;  /* 0x0000000e1408723c */ /* 0x048ff60000001808 */
[----:B------:R-:W-:Y:S11]  /*54dd0*/  @!UPT UIADD3 URZ, URZ, URZ, URZ ;  /* 0x0000003f3f3ff290 */ /* 0x000ff6000fffe03f */
[----:B------:R-:W-:Y:S01]  /*54de0*/  @!UPT UIADD3 URZ, URZ, URZ, URZ ;  /* 0x0000003f3f3ff290 */ /* 0x000fe2000fffe03f */
[----:B------:R-:W-:Y:S01]  /*54df0*/  STL.64 [R1+0x630], R8 ;  /* 0x0006300801007387 */ /* 0x000fe20000100a00 */
[----:B------:R0:W-:Y:S03]  /*54e00*/  STL.64 [R1+0x638], R10 ;  /* 0x0006380a01007387 */ /* 0x0001e60000100a00 */
[----:B0-----:R-:W2:Y:S01]  /*54e10*/  LDL.LU.64 R10, [R1+0x5eb8] ;  /* 0x005eb800010a7983 */ /* 0x001ea20000300a00 */
[----:B------:R-:W3:Y:S02]  /*54e20*/  LDL.LU.64 R8, [R1+0x5eb0] ;  /* 0x005eb00001087983 */ /* 0x000ee40000300a00 */
[----:B------:R0:W-:Y:S02]  /*54e30*/  STL.64 [R1+0x5db8], R14 ;  /* 0x005db80e01007387 */ /* 0x0001e40000100a00 */
[----:B0-----:R-:W3:Y:S01]  /*54e40*/  LDL R14, [R1+0x38] ;  /* 0x00003800010e7983 */ /* 0x001ee20000100800 */
[C---:B--2---:R-:W-:Y:S11]  /*54e50*/  HMMA.16816.F32 R4, R20.reuse, R10, R4 ;  /* 0x0000000a1404723c */ /* 0x044ff60000001804 */
[----:B------:R-:W-:Y:S11]  /*54e60*/  @!UPT UIADD3 URZ, URZ, URZ, URZ ;  /* 0x0000003f3f3ff290 */ /* 0x000ff6000fffe03f */
[----:B------:R-:W-:Y:S01]  /*54e70*/  @!UPT UIADD3 URZ, URZ, URZ, URZ ;  /* 0x0000003f3f3ff290 */ /* 0x000fe2000fffe03f */
[----:B------:R-:W-:Y:S01]  /*54e80*/  STL.64 [R1+0x620], R4 ;  /* 0x0006200401007387 */ /* 0x000fe20000100a00 */
[----:B------:R0:W-:Y:S03]  /*54e90*/  STL.64 [R1+0x628], R6 ;  /* 0x0006280601007387 */ /* 0x0001e60000100a00 */
[----:B0-----:R-:W4:Y:S01]  /*54ea0*/  LDL.LU.64 R6, [R1+0x5ea8] ;  /* 0x005ea80001067983 */ /* 0x001f220000300a00 */
[----:B------:R-:W2:Y:S02]  /*54eb0*/  LDL.LU.64 R4, [R1+0x5ea0] ;  /* 0x005ea00001047983 */ /* 0x000ea40000300a00 */
[----:B------:R-:W-:Y:S01]  /*54ec0*/  STL.64 [R1+0x5d80], R10 ;  /* 0x005d800a01007387 */ /* 0x000fe20000100a00 */
[----:B----4-:R-:W-:Y:S01]  /*54ed0*/  HMMA.16816.F32 R16, R20, R6, R16 ;  /* 0x000000061410723c */ /* 0x010fe20000001810 */
[----:B------:R-:W-:Y:S11]  /*54ee0*/  STL.64 [R1+0x5d78], R6 ;  /* 0x005d780601007387 */ /* 0x000ff60000100a00 */
[----:B------:R-:W-:Y:S11]  /*54ef0*/  @!UPT UIADD3 URZ, URZ, URZ, URZ ;  /* 0x0000003f3f3ff290 */ /* 0x000ff6000fffe03f */
[----:B------:R-:W-:Y:S01]  /*54f00*/  STL.64 [R1+0x610], R16 ;  /* 0x0006101001007387 */ /* 0x000fe20000100a00 */
[----:B------:R-:W-:Y:S02]  /*54f10*/  STL.64 [R1+0x618], R18 ;  /* 0x0006181201007387 */ /* 0x000fe40000100a00 */
[----:B------:R-:W0:Y:S02]  /*54f20*/  LDSM.16.MT88.4 R16, [R12+0x2180] ;  /* 0x002180000c10783b */ /* 0x000e240000004200 */
[----:B0-----:R0:W-:Y:S02]  /*54f30*/  STL [R1+0x5cd4], R16 ;  /* 0x005cd41001007387 */ /* 0x0011e40000100800 */
[----:B------:R1:W-:Y:S02]  /*54f40*/  STL [R1+0x5cd0], R17 ;  /* 0x005cd01101007387 */ /* 0x0003e40000100800 */
[----:B------:R4:W-:Y:S02]  /*54f50*/  STL [R1+0x5ccc], R18 ;  /* 0x005ccc1201007387 */ /* 0x0009e40000100800 */
[----:B------:R2:W-:Y:S01]  /*54f60*/  STL [R1+0x5cc8], R19 ;  /* 0x005cc81301007387 */ /* 0x0005e20000100800 */
[----:B0-----:R-:W3:Y:S01]  /*54f70*/  LDL.LU R16, [R1+0xd20] ;  /* 0x000d200001107983 */ /* 0x001ee20000300800 */
[----:B-1----:R-:W3:Y:S02]  /*54f80*/  LDL.LU R17, [R1+0xd24] ;  /* 0x000d240001117983 */ /* 0x002ee40000300800 */
[----:B----4-:R-:W3:Y:S02]  /*54f90*/  LDL.LU R18, [R1+0xd28] ;  /* 0x000d280001127983 */ /* 0x010ee40000300800 */
[----:B--2---:R-:W3:Y:S02]  /*54fa0*/  LDL.LU R19, [R1+0xd2c] ;  /* 0x000d2c0001137983 */ /* 0x004ee40000300800 */
[----:B------:R-:W-:-:S07]  /*54fb0*/  IMAD.MOV.U32 R15, RZ, RZ, R13 ;  /* 0x000000ffff0f7224 */ /* 0x000fce00078e000d */
[----:B---3--:R-:W-:Y:S01]  /*54fc0*/  HMMA.16816.F32 R12, R20, R14, R16 ;  /* 0x0000000e140c723c */ /* 0x008fe20000001810 */
[----:B------:R-:W2:Y:S11]  /*54fd0*/  LDL.LU R16, [R1+0x470] ;  /* 0x0004700001107983 */ /* 0x000eb60000300800 */
[----:B------:R-:W-:Y:S11]  /*54fe0*/  @!UPT UIADD3 URZ, URZ, URZ, URZ ;  /* 0x0000003f3f3ff290 */ /* 0x000ff6000fffe03f */
[----:B------:R0:W-:Y:S01]  /*54ff0*/  STL.64 [R1+0x1250], R12 ;  /* 0x0012500c01007387 */ /* 0x0001e20000100a00 */
[----:B------:R1:W-:Y:S02]  /*55000*/  STL.64 [R1+0x1258], R14 ;  /* 0x0012580e01007387 */ /* 0x0003e40000100a00 */
[----:B------:R-:W2:Y:S02]  /*55010*/  LDL.LU R17, [R1+0x474] ;  /* 0x0004740001117983 */ /* 0x000ea40000300800 */
[----:B------:R-:W3:Y:S01]  /*55020*/  LDL.LU R18, [R1+0x478] ;  /* 0x0004780001127983 */ /* 0x000ee20000300800 */
[----:B------:R-:W3:Y:S04]  /*55030*/  LDL.LU R19, [R1+0x47c] ;  /* 0x00047c0001137983 */ /* 0x000ee80000300800 */
[----:B0-----:R-:W4:Y:S01]  /*55040*/  LDL.LU R12, [R1+0x490] ;  /* 0x00049000010c7983 */ /* 0x001f220000300800 */
[----:B------:R-:W4:Y:S02]  /*55050*/  LDL.LU R13, [R1+0x494] ;  /* 0x00049400010d7983 */ /* 0x000f240000300800 */
[----:B-1----:R-:W2:Y:S02]  /*55060*/  LDL.LU R14, [R1+0x498] ;  /* 0x00049800010e7983 */ /* 0x002ea40000300800 */
[----:B------:R-:W2:Y:S01]  /*55070*/  LDL.LU R15, [R1+0x49c] ;  /* 0x00049c00010f7983 */ /* 0x000ea20000300800 */
[----:B------:R-:W2:Y:S04]  /*55080*/  LDL.64 R26, [R1+0xe8] ;  /* 0x0000e800011a7983 */ /* 0x000ea80000100a00 */
[----:B--2---:R-:W-:Y:S01]  /*55090*/  STL.64 [R1+0x5df8], R26 ;  /* 0x005df81a01007387 */ /* 0x004fe20000100a00 */
[----:B------:R-:W-:Y:S02]  /*550a0*/  STL.64 [R1+0x5dd8], R14 ;  /* 0x005dd80e01007387 */ /* 0x000fe40000100a00 */
[----:B----4-:R0:W-:Y:S02]  /*550b0*/  STL.64 [R1+0x5dd0], R12 ;  /* 0x005dd00c01007387 */ /* 0x0101e40000100a00 */
[----:B0-----:R-:W2:Y:S01]  /*550c0*/  LDL.LU R12, [R1+0x590] ;  /* 0x00059000010c7983 */ /* 0x001ea20000300800 */
[----:B------:R-:W2:Y:S02]  /*550d0*/  LDL.LU R13, [R1+0x594] ;  /* 0x00059400010d7983 */ /* 0x000ea40000300800 */
[----:B------:R-:W4:Y:S02]  /*550e0*/  LDL.LU R14, [R1+0x598] ;  /* 0x00059800010e7983 */ /* 0x000f240000300800 */
[----:B------:R-:W4:Y:S02]  /*550f0*/  LDL.LU R15, [R1+0x59c] ;  /* 0x00059c00010f7983 */ /* 0x000f240000300800 */
[----:B------:R-:W-:-:S02]  /*55100*/  IMAD.MOV.U32 R26, RZ, RZ, R4 ;  /* 0x000000ffff1a7224 */ /* 0x000fc400078e0004 */
[----:B------:R-:W-:Y:S01]  /*55110*/  IMAD.MOV.U32 R27, RZ, RZ, R5 ;  /* 0x000000ffff1b7224 */ /* 0x000fe200078e0005 */
[----:B------:R-:W3:Y:S01]  /*55120*/  LDL.LU R4, [R1+0x5e9c] ;  /* 0x005e9c0001047983 */ /* 0x000ee20000300800 */
[----:B------:R-:W3:Y:S03]  /*55130*/  LDL.LU R5, [R1+0x5e98] ;  /* 0x005e980001057983 */ /* 0x000ee60000300800 */
[----:B------:R-:W-:Y:S04]  /*55140*/  STL.64 [R1+0x5e10], R26 ;  /* 0x005e101a01007387 */ /* 0x000fe80000100a00 */
[----:B----4-:R-:W-:Y:S01]  /*55150*/  STL.64 [R1+0x5df0], R14 ;  /* 0x005df00e01007387 */ /* 0x010fe20000100a00 */
[----:B--2---:R0:W-:Y:S03]  /*55160*/  STL.64 [R1+0x5de8], R12 ;  /* 0x005de80c01007387 */ /* 0x0041e60000100a00 */
        /* <DEDUP_REMOVED lines=16> */
[----:B------:R-:W-:Y:S02]  /*55270*/  IMAD.MOV.U32 R27, RZ, RZ, R28 ;  /* 0x000000ffff1b7224 */ /* 0x000fe400078e001c */
[----:B------:R-:W-:Y:S02]  /*55280*/  IMAD.MOV.U32 R6, RZ, RZ, R9 ;  /* 0x000000ffff067224 */ /* 0x000fe400078e0009 */
[----:B------:R-:W-:Y:S01]  /*55290*/  IMAD.MOV.U32 R7, RZ, RZ, R8 ;  /* 0x000000ffff077224 */ /* 0x000fe200078e0008 */
[----:B------:R0:W-:Y:S02]  /*552a0*/  STL.64 [R1+0x5e40], R26 ;  /* 0x005e401a01007387 */ /* 0x0001e40000100a00 */
[----:B0-----:R-:W-:Y:S02]  /*552b0*/  IMAD.MOV.U32 R26, RZ, RZ, R25 ;  /* 0x000000ffff1a7224 */ /* 0x001fe400078e0019 */
[----:B------:R-:W-:Y:S01]  /*552c0*/  IMAD.MOV.U32 R27, RZ, RZ, R24 ;  /* 0x000000ffff1b7224 */ /* 0x000fe200078e0018 */
[----:B----4-:R-:W-:Y:S01]  /*552d0*/  STL.64 [R1+0x5e20], R14 ;  /* 0x005e200e01007387 */ /* 0x010fe20000100a00 */
[----:B--2---:R0:W-:Y:S03]  /*552e0*/  STL.64 [R1+0x5e18], R12 ;  /* 0x005e180c01007387 */ /* 0x0041e60000100a00 */
[----:B0-----:R-:W2:Y:S01]  /*552f0*/  LDL.LU R12, [R1+0xcc0] ;  /* 0x000cc000010c7983 */ /* 0x001ea20000300800 */
[----:B------:R-:W2:Y:S02]  /*55300*/  LDL.LU R13, [R1+0xcc4] ;  /* 0x000cc400010d7983 */ /* 0x000ea40000300800 */
[----:B------:R-:W4:Y:S02]  /*55310*/  LDL.LU R14, [R1+0xcc8] ;  /* 0x000cc800010e7983 */ /* 0x000f240000300800 */
[----:B------:R-:W4:Y:S01]  /*55320*/  LDL.LU R15, [R1+0xccc] ;  /* 0x000ccc00010f7983 */ /* 0x000f220000300800 */
[----:B------:R0:W-:Y:S01]  /*55330*/  STL.64 [R1+0x5e58], R26 ;  /* 0x005e581a01007387 */ /* 0x0001e20000100a00 */
[----:B------:R3:W-:Y:S02]  /*55340*/  STL.64 [R1+0x5e60], R6 ;  /* 0x005e600601007387 */ /* 0x0007e40000100a00 */
[----:B------:R-:W2:Y:S02]  /*55350*/  LDL.LU R24, [R1+0xcf0] ;  /* 0x000cf00001187983 */ /* 0x000ea40000300800 */
[----:B------:R-:W2:Y:S01]  /*55360*/  LDL.LU R25, [R1+0xcf4] ;  /* 0x000cf40001197983 */ /* 0x000ea20000300800 */
[----:B0-----:R-:W2:Y:S01]  /*55370*/  LDL.LU R26, [R1+0xcf8] ;  /* 0x000cf800011a7983 */ /* 0x001ea20000300800 */
[----:B------:R-:W2:Y:S02]  /*55380*/  LDL.LU R27, [R1+0xcfc] ;  /* 0x000cfc00011b7983 */ /* 0x000ea40000300800 */
[----:B---3--:R-:W-:-:S02]  /*55390*/  IMAD.MOV.U32 R6, RZ, RZ, R5 ;  /* 0x000000ffff067224 */ /* 0x008fc400078e0005 */
[----:B------:R-:W-:Y:S01]  /*553a0*/  IMAD.MOV.U32 R7, RZ, RZ, R4 ;  /* 0x000000ffff077224 */ /* 0x000fe200078e0004 */
[----:B--2---:R-:W-:Y:S01]  /*553b0*/  STL.64 [R1+0x5e70], R26 ;  /* 0x005e701a01007387 */ /* 0x004fe20000100a00 */
[----:B------:R0:W-:Y:S03]  /*553c0*/  STL.64 [R1+0x5e68], R24 ;  /* 0x005e681801007387 */ /* 0x0001e60000100a00 */
[----:B------:R-:W-:Y:S01]  /*553d0*/  STL.64 [R1+0x5e78], R6 ;  /* 0x005e780601007387 */ /* 0x000fe20000100a00 */
        /* <DEDUP_REMOVED lines=10> */
[----:B----4-:R-:W-:Y:S01]  /*55480*/  STL.64 [R1+0x5e38], R14 ;  /* 0x005e380e01007387 */ /* 0x010fe20000100a00 */
[----:B------:R0:W-:Y:S03]  /*55490*/  STL.64 [R1+0x5e30], R12 ;  /* 0x005e300c01007387 */ /* 0x0001e60000100a00 */
[----:B0-----:R-:W3:Y:S01]  /*554a0*/  LDL.LU R12, [R1+0xcd0] ;  /* 0x000cd000010c7983 */ /* 0x001ee20000300800 */
[----:B------:R-:W3:Y:S02]  /*554b0*/  LDL.LU R13, [R1+0xcd4] ;  /* 0x000cd400010d7983 */ /* 0x000ee40000300800 */
[----:B------:R-:W4:Y:S02]  /*554c0*/  LDL.LU R14, [R1+0xcd8] ;  /* 0x000cd800010e7983 */ /* 0x000f240000300800 */
[----:B------:R-:W4:Y:S02]  /*554d0*/  LDL.LU R15, [R1+0xcdc] ;  /* 0x000cdc00010f7983 */ /* 0x000f240000300800 */
[----:B----4-:R-:W-:Y:S01]  /*554e0*/  STL.64 [R1+0x5e50], R14 ;  /* 0x005e500e01007387 */ /* 0x010fe20000100a00 */
[----:B---3--:R0:W-:Y:S03]  /*554f0*/  STL.64 [R1+0x5e48], R12 ;  /* 0x005e480c01007387 */ /* 0x0081e60000100a00 */
[----:B0-----:R-:W3:Y:S01]  /*55500*/  LDL.LU R12, [R1+0xce0] ;  /* 0x000ce000010c7983 */ /* 0x001ee20000300800 */
[----:B------:R-:W3:Y:S02]  /*55510*/  LDL.LU R13, [R1+0xce4] ;  /* 0x000ce400010d7983 */ /* 0x000ee40000300800 */
[----:B------:R-:W3:Y:S02]  /*55520*/  LDL.LU R14, [R1+0xce8] ;  /* 0x000ce800010e7983 */ /* 0x000ee40000300800 */
[----:B------:R-:W3:Y:S01]  /*55530*/  LDL.LU R15, [R1+0xcec] ;  /* 0x000cec00010f7983 */ /* 0x000ee20000300800 */
[----:B------:R0:W-:Y:S01]  /*55540*/  STL.64 [R1+0x5da0], R18 ;  /* 0x005da01201007387 */ /* 0x0001e20000100a00 */
[----:B------:R-:W-:Y:S03]  /*55550*/  STL.64 [R1+0x5d98], R16 ;  /* 0x005d981001007387 */ /* 0x000fe60000100a00 */
[----:B0-----:R-:W4:Y:S04]  /*55560*/  LDL.64 R18, [R1+0x18] ;  /* 0x0000180001127983 */ /* 0x001f280000100a00 */
[----:B----4-:R0:W-:Y:S04]  /*55570*/  STL.64 [R1+0x5db0], R18 ;  /* 0x005db01201007387 */ /* 0x0101e80000100a00 */
[----:B0-----:R-:W4:Y:S01]  /*55580*/  LDL.64 R18, [R1+0x28] ;  /* 0x0000280001127983 */ /* 0x001f220000100a00 */
[----:B------:R-:W3:Y:S02]  /*55590*/  LDL.LU R8, [R1+0x460] ;  /* 0x0004600001087983 */ /* 0x000ee40000300800 */
[----:B------:R-:W3:Y:S02]  /*555a0*/  LDL.LU R9, [R1+0x464] ;  /* 0x0004640001097983 */ /* 0x000ee40000300800 */
[----:B------:R-:W3:Y:S01]  /*555b0*/  LDL.LU R10, [R1+0x468] ;  /* 0x00046800010a7983 */ /* 0x000ee20000300800 */
[----:B------:R-:W3:Y:S01]  /*555c0*/  LDL.LU R11, [R1+0x46c] ;  /* 0x00046c00010b7983 */ /* 0x000ee20000300800 */
[----:B------:R-:W-:-:S02]  /*555d0*/  IMAD.MOV.U32 R6, RZ, RZ, R3 ;  /* 0x000000ffff067224 */ /* 0x000fc400078e0003 */
[----:B------:R-:W-:-:S07]  /*555e0*/  IMAD.MOV.U32 R7, RZ, RZ, R0 ;  /* 0x000000ffff077224 */ /* 0x000fce00078e0000 */
[C---:B--2---:R-:W-:Y:S01]  /*555f0*/  HMMA.16816.F32 R4, R20.reuse, R6, R24 ;  /* 0x000000061404723c */ /* 0x044fe20000001818 */
[----:B---3--:R0:W-:Y:S01]  /*55600*/  STL.64 [R1+0x5d90], R10 ;  /* 0x005d900a01007387 */ /* 0x0081e20000100a00 */
[----:B------:R1:W-:Y:S03]  /*55610*/  STL.64 [R1+0x5d88], R8 ;  /* 0x005d880801007387 */ /* 0x0003e60000100a00 */
[----:B0-----:R-:W2:Y:S04]  /*55620*/  LDL.64 R10, [R1+0x8] ;  /* 0x00000800010a7983 */ /* 0x001ea80000100a00 */
[----:B--2---:R0:W-:Y:S01]  /*55630*/  STL.64 [R1+0x5da8], R10 ;  /* 0x005da80a01007387 */ /* 0x0041e20000100a00 */
[----:B-1----:R-:W2:Y:S02]  /*55640*/  LDL.LU R8, [R1+0x480] ;  /* 0x0004800001087983 */ /* 0x002ea40000300800 */
[----:B------:R-:W2:Y:S01]  /*55650*/  LDL.LU R9, [R1+0x484] ;  /* 0x0004840001097983 */ /* 0x000ea20000300800 */
[----:B0-----:R-:W2:Y:S01]  /*55660*/  LDL.LU R10, [R1+0x488] ;  /* 0x00048800010a7983 */ /* 0x001ea20000300800 */
[----:B------:R-:W2:Y:S02]  /*55670*/  LDL.LU R11, [R1+0x48c] ;  /* 0x00048c00010b7983 */ /* 0x000ea40000300800 */
[----:B------:R-:W3:Y:S02]  /*55680*/  LDL.LU.64 R26, [R1+0x5e88] ;  /* 0x005e8800011a7983 */ /* 0x000ee40000300a00 */
[----:B------:R-:W3:Y:S05]  /*55690*/  LDL.LU.64 R24, [R1+0x5e80] ;  /* 0x005e800001187983 */ /* 0x000eea0000300a00 */
        /* <DEDUP_REMOVED lines=11> */
[----:B------:R-:W3:Y:S11]  /*55750*/  LDL.LU.64 R26, [R1+0x5e58] ;  /* 0x005e5800011a7983 */ /* 0x000ef60000300a00 */
[----:B------:R-:W-:Y:S10]  /*55760*/  @!UPT UIADD3 URZ, URZ, URZ, URZ ;  /* 0x0000003f3f3ff290 */ /* 0x000ff4000fffe03f */
[----:B------:R0:W-:Y:S01]  /*55770*/  STL.64 [R1+0x1220], R4 ;  /* 0x0012200401007387 */ /* 0x0001e20000100a00 */
[----:B------:R1:W-:Y:S03]  /*55780*/  STL.64 [R1+0x1228], R6 ;  /* 0x0012280601007387 */ /* 0x0003e60000100a00 */
[----:B0-----:R-:W2:Y:S01]  /*55790*/  LDL.LU R4, [R1+0x450] ;  /* 0x0004500001047983 */ /* 0x001ea20000300800 */
[----:B------:R-:W2:Y:S02]  /*557a0*/  LDL.LU R5, [R1+0x454] ;  /* 0x0004540001057983 */ /* 0x000ea40000300800 */
[----:B-1----:R-:W2:Y:S02]  /*557b0*/  LDL.LU R6, [R1+0x458] ;  /* 0x0004580001067983 */ /* 0x002ea40000300800 */
[----:B------:R-:W2:Y:S01]  /*557c0*/  LDL.LU R7, [R1+0x45c] ;  /* 0x00045c0001077983 */ /* 0x000ea20000300800 */
        /* <DEDUP_REMOVED lines=38> */
[----:B------:R-:W4:Y:S01]  /*55a30*/  LDL.LU.64 R14, [R1+0x5dd8] ;  /* 0x005dd800010e7983 */ /* 0x000f220000300a00 */
[----:B------:R-:W4:Y:S02]  /*55a40*/  LDL.LU.64 R12, [R1+0x5dd0] ;  /* 0x005dd000010c7983 */ /* 0x000f240000300a00 */
[----:B------:R-:W4:Y:S02]  /*55a50*/  LDL.LU.64 R26, [R1+0x5dc8] ;  /* 0x005dc800011a7983 */ /* 0x000f240000300a00 */
[----:B------:R-:W4:Y:S11]  /*55a60*/  LDL.LU.64 R24, [R1+0x5dc0] ;  /* 0x005dc00001187983 */ /* 0x000f360000300a00 */
[----:B------:R-:W-:Y:S06]  /*55a70*/  @!UPT UIADD3 URZ, URZ, URZ, URZ ;  /* 0x0000003f3f3ff290 */ /* 0x000fec000fffe03f */
[----:B------:R0:W-:Y:S01]  /*55a80*/  STL.64 [R1+0x600], R20 ;  /* 0x0006001401007387 */ /* 0x0001e20000100a00 */
[----:B------:R1:W-:Y:S03]  /*55a90*/  STL.64 [R1+0x608], R22 ;  /* 0x0006081601007387 */ /* 0x0003e60000100a00 */
[----:B0-----:R-:W3:Y:S01]  /*55aa0*/  LDL.LU R20, [R1+0x440] ;  /* 0x0004400001147983 */ /* 0x001ee20000300800 */
[----:B------:R-:W3:Y:S02]  /*55ab0*/  LDL.LU R21, [R1+0x444] ;  /* 0x0004440001157983 */ /* 0x000ee40000300800 */
[----:B-1----:R-:W3:Y:S02]  /*55ac0*/  LDL.LU R22, [R1+0x448] ;  /* 0x0004480001167983 */ /* 0x002ee40000300800 */
[----:B------:R-:W3:Y:S01]  /*55ad0*/  LDL.LU R23, [R1+0x44c] ;  /* 0x00044c0001177983 */ /* 0x000ee20000300800 */
[C---:B----4-:R-:W-:Y:S11]  /*55ae0*/  HMMA.16816.F32 R12, R24.reuse, R18, R12 ;  /* 0x00000012180c723c */ /* 0x050ff6000000180c */
[----:B------:R-:W-:Y:S11]  /*55af0*/  @!UPT UIADD3 URZ, URZ, URZ, URZ ;  /* 0x0000003f3f3ff290 */ /* 0x000ff6000fffe03f */
[----:B------:R-:W-:Y:S01]  /*55b00*/  @!UPT UIADD3 URZ, URZ, URZ, URZ ;  /* 0x0000003f3f3ff290 */ /* 0x000fe2000fffe03f */
[----:B------:R0:W-:Y:S01]  /*55b10*/  STL.64 [R1+0x490], R12 ;  /* 0x0004900c01007387 */ /* 0x0001e20000100a00 */
[----:B------:R1:W-:Y:S02]  /*55b20*/  STL.64 [R1+0x498], R14 ;  /* 0x0004980e01007387 */ /* 0x0003e40000100a00 */
[----:B0-----:R-:W-:Y:S01]  /*55b30*/  IMAD.MOV.U32 R13, RZ, RZ, R18 ;  /* 0x000000ffff0d7224 */ /* 0x001fe200078e0012 */
[----:B-1----:R-:W4:Y:S01]  /*55b40*/  LDL.LU.64 R14, [R1+0x5db8] ;  /* 0x005db800010e7983 */ /* 0x002f220000300a00 */
[----:B------:R-:W-:Y:S02]  /*55b50*/  IMAD.MOV.U32 R12, RZ, RZ, R19 ;  /* 0x000000ffff0c7224 */ /* 0x000fe400078e0013 */
        /* <DEDUP_REMOVED lines=17> */
[----:B------:R-:W4:Y:S01]  /*55c70*/  LDL.LU.64 R10, [R1+0x5d90] ;  /* 0x005d9000010a7983 */ /* 0x000f220000300a00 */
[----:B------:R-:W4:Y:S02]  /*55c80*/  LDL.LU.64 R8, [R1+0x5d88] ;  /* 0x005d880001087983 */ /* 0x000f240000300a00 */
[----:B------:R0:W-:Y:S02]  /*55c90*/  STL.64 [R1+0x5d40], R18 ;  /* 0x005d401201007387 */ /* 0x0001e40000100a00 */
[----:B0-----:R-:W2:Y:S01]  /*55ca0*/  LDL.64 R18, [R1+0x158] ;  /* 0x0001580001127983 */ /* 0x001ea20000100a00 */
[C---:B----4-:R-:W-:Y:S11]  /*55cb0*/  HMMA.16816.F32 R8, R24.reuse, R14, R8 ;  /* 0x0000000e1808723c */ /* 0x050ff60000001808 */
[----:B------:R-:W-:Y:S11]  /*55cc0*/  @!UPT UIADD3 URZ, URZ, URZ, URZ ;  /* 0x0000003f3f3ff290 */ /* 0x000ff6000fffe03f */
[----:B------:R-:W-:Y:S01]  /*55cd0*/  @!UPT UIADD3 URZ, URZ, URZ, URZ ;  /* 0x0000003f3f3ff290 */ /* 0x000fe2000fffe03f */
[----:B------:R-:W-:Y:S01]  /*55ce0*/  STL.64 [R1+0x460], R8 ;  /* 0x0004600801007387 */ /* 0x000fe20000100a00 */
[----:B------:R0:W-:Y:S03]  /*55cf0*/  STL.64 [R1+0x468], R10 ;  /* 0x0004680a01007387 */ /* 0x0001e60000100a00 */
[----:B0-----:R-:W4:Y:S01]  /*55d00*/  LDL.LU.64 R10, [R1+0x5d80] ;  /* 0x005d8000010a7983 */ /* 0x001f220000300a00 */
[----:B------:R-:W-:Y:S02]  /*55d10*/  STL.64 [R1+0x5c80], R14 ;  /* 0x005c800e01007387 */ /* 0x000fe40000100a00 */
[----:B------:R0:W-:Y:S02]  /*55d20*/  STL.64 [R1+0x5d70], R12 ;  /* 0x005d700c01007387 */ /* 0x0001e40000100a00 */
[----:B0-----:R-:W2:Y:S01]  /*55d30*/  LDL.LU R12, [R1+0xa70] ;  /* 0x000a7000010c7983 */ /* 0x001ea20000300800 */
[----:B------:R-:W2:Y:S02]  /*55d40*/  LDL.LU R13, [R1+0xa74] ;  /* 0x000a7400010d7983 */ /* 0x000ea40000300800 */
[----:B------:R-:W2:Y:S02]  /*55d50*/  LDL.LU R14, [R1+0xa78] ;  /* 0x000a7800010e7983 */ /* 0x000ea40000300800 */
[----:B------:R-:W2:Y:S01]  /*55d60*/  LDL.LU R15, [R1+0xa7c] ;  /* 0x000a7c00010f7983 */ /* 0x000ea20000300800 */
[C---:B----4-:R-:W-:Y:S11]  /*55d70*/  HMMA.16816.F32 R4, R24.reuse, R10, R4 ;  /* 0x0000000a1804723c */ /* 0x050ff60000001804 */
[----:B------:R-:W-:Y:S11]  /*55d80*/  @!UPT UIADD3 URZ, URZ, URZ, URZ ;  /* 0x0000003f3f3ff290 */ /* 0x000ff6000fffe03f */
[----:B------:R-:W-:Y:S01]  /*55d90*/  @!UPT UIADD3 URZ, URZ, URZ, URZ ;  /* 0x0000003f3f3ff290 */ /* 0x000fe2000fffe03f */
[----:B------:R-:W-:Y:S01]  /*55da0*/  STL.64 [R1+0x450], R4 ;  /* 0x0004500401007387 */ /* 0x000fe20000100a00 */
[----:B------:R0:W-:Y:S03]  /*55db0*/  STL.64 [R1+0x458], R6 ;  /* 0x0004580601007387 */ /* 0x0001e60000100a00 */
[----:B0-----:R-:W3:Y:S01]  /*55dc0*/  LDL.LU.64 R6, [R1+0x5d78] ;  /* 0x005d780001067983 */ /* 0x001ee20000300a00 */
[----:B------:R0:W-:Y:S03]  /*55dd0*/  STL.64 [R1+0x5d18], R10 ;  /* 0x005d180a01007387 */ /* 0x0001e60000100a00 */
[----:B0-----:R-:W4:Y:S01]  /*55de0*/  LDL.64 R10, [R1+0x38] ;  /* 0x00003800010a7983 */ /* 0x001f220000100a00 */
[C---:B---3--:R-:W-:Y:S03]  /*55df0*/  HMMA.16816.F32 R20, R24.reuse, R6, R20 ;  /* 0x000000061814723c */ /* 0x048fe60000001814 */
[----:B------:R0:W-:Y:S01]  /*55e00*/  STL.64 [R1+0x5c68], R6 ;  /* 0x005c680601007387 */ /* 0x0001e20000100a00 */
[----:B------:R-:W4:Y:S11]  /*55e10*/  LDL.LU R4, [R1+0xa80] ;  /* 0x000a800001047983 */ /* 0x000f360000300800 */
[----:B------:R-:W-:Y:S08]  /*55e20*/  @!UPT UIADD3 URZ, URZ, URZ, URZ ;  /* 0x0000003f3f3ff290 */ /* 0x000ff0000fffe03f */
[----:B------:R-:W-:Y:S01]  /*55e30*/  STL.64 [R1+0x430], R20 ;  /* 0x0004301401007387 */ /* 0x000fe20000100a00 */
[----:B------:R-:W-:Y:S02]  /*55e40*/  STL.64 [R1+0x438], R22 ;  /* 0x0004381601007387 */ /* 0x000fe40000100a00 */
[----:B------:R-:W1:Y:S04]  /*55e50*/  LDSM.16.MT88.4 R20, [R2+0x2000] ;  /* 0x002000000214783b */ /* 0x000e680000004200 */
[----:B------:R-:W4:Y:S01]  /*55e60*/  LDL.LU R5, [R1+0xa84] ;  /* 0x000a840001057983 */ /* 0x000f220000300800 */
[----:B0-----:R-:W4:Y:S01]  /*55e70*/  LDL.LU R6, [R1+0xa88] ;  /* 0x000a880001067983 */ /* 0x001f220000300800 */
[----:B------:R-:W4:Y:S03]  /*55e80*/  LDL.LU R7, [R1+0xa8c] ;  /* 0x000a8c0001077983 */ /* 0x000f260000300800 */
[----:B-1----:R0:W-:Y:S01]  /*55e90*/  STL.64 [R1+0x5bb0], R22 ;  /* 0x005bb01601007387 */ /* 0x0021e20000100a00 */
[----:B------:R-:W-:Y:S03]  /*55ea0*/  STL.64 [R1+0x5ba8], R20 ;  /* 0x005ba81401007387 */ /* 0x000fe60000100a00 */
[----:B0-----:R-:W3:Y:S04]  /*55eb0*/  LDL.64 R22, [R1+0xd8] ;  /* 0x0000d80001167983 */ /* 0x001ee80000100a00 */
[----:B---3--:R4:W-:Y:S02]  /*55ec0*/  STL.64 [R1+0x5d58], R22 ;  /* 0x005d581601007387 */ /* 0x0089e40000100a00 */
[----:B----4-:R-:W-:Y:S07]  /*55ed0*/  HMMA.16816.F32 R20, R24, R10, R4 ;  /* 0x0000000a1814723c */ /* 0x010fee0000001804 */
[----:B------:R-:W-:-:S02]  /*55ee0*/  IMAD.MOV.U32 R5, RZ, RZ, R10 ;  /* 0x000000ffff057224 */ /* 0x000fc400078e000a */
[----:B------:R-:W-:Y:S02]  /*55ef0*/  IMAD.MOV.U32 R4, RZ, RZ, R11 ;  /* 0x000000ffff047224 */ /* 0x000fe400078e000b */
[----:B--2---:R-:W-:Y:S01]  /*55f00*/  HMMA.16816.F32 R8, R24, R18, R12 ;  /* 0x000000121808723c */ /* 0x004fe2000000180c */
[----:B------:R-:W-:Y:S02]  /*55f10*/  IMAD.MOV.U32 R7, RZ, RZ, R18 ;  /* 0x000000ffff077224 */ /* 0x000fe400078e0012 */
[----:B------:R-:W-:-:S09]  /*55f20*/  IMAD.MOV.U32 R6, RZ, RZ, R19 ;  /* 0x000000ffff067224 */ /* 0x000fd200078e0013 */
[----:B------:R-:W-:Y:S01]  /*55f30*/  STL.64 [R1+0x11c0], R20 ;  /* 0x0011c01401007387 */ /* 0x000fe20000100a00 */
[----:B------:R-:W-:Y:S10]  /*55f40*/  STL.64 [R1+0x11c8], R22 ;  /* 0x0011c81601007387 */ /* 0x000ff40000100a00 */
[----:B------:R0:W-:Y:S01]  /*55f50*/  STL.64 [R1+0x11b0], R8 ;  /* 0x0011b00801007387 */ /* 0x0001e20000100a00 */
[----:B------:R1:W-:Y:S03]  /*55f60*/  STL.64 [R1+0x11b8], R10 ;  /* 0x0011b80a01007387 */ /* 0x0003e60000100a00 */
[----:B0-----:R-:W2:Y:S01]  /*55f70*/  LDL.LU R8, [R1+0xa20] ;  /* 0x000a200001087983 */ /* 0x001ea20000300800 */
[----:B------:R-:W2:Y:S02]  /*55f80*/  LDL.LU R9, [R1+0xa24] ;  /* 0x000a240001097983 */ /* 0x000ea40000300800 */
[----:B-1----:R-:W3:Y:S02]  /*55f90*/  LDL.LU R10, [R1+0xa28] ;  /* 0x000a2800010a7983 */ /* 0x002ee40000300800 */
[----:B------:R-:W3:Y:S01]  /*55fa0*/  LDL.LU R11, [R1+0xa2c] ;  /* 0x000a2c00010b7983 */ /* 0x000ee20000300800 */
[----:B------:R-:W4:Y:S01]  /*55fb0*/  LDL.LU R16, [R1+0xa40] ;  /* 0x000a400001107983 */ /* 0x000f220000300800 */
[----:B------:R-:W4:Y:S02]  /*55fc0*/  LDL.LU R17, [R1+0xa44] ;  /* 0x000a440001117983 */ /* 0x000f240000300800 */
[----:B------:R-:W2:Y:S02]  /*55fd0*/  LDL.LU R18, [R1+0xa48] ;  /* 0x000a480001127983 */ /* 0x000ea40000300800 */
[----:B------:R-:W2:Y:S01]  /*55fe0*/  LDL.LU R19, [R1+0xa4c] ;  /* 0x000a4c0001137983 */ /* 0x000ea20000300800 */
[----:B------:R-:W2:Y:S01]  /*55ff0*/  LDL.LU R20, [R1+0xa50] ;  /* 0x000a500001147983 */ /* 0x000ea20000300800 */
[----:B------:R-:W2:Y:S02]  /*56000*/  LDL.LU R21, [R1+0xa54] ;  /* 0x000a540001157983 */ /* 0x000ea40000300800 */
[----:B------:R-:W2:Y:S02]  /*56010*/  LDL.LU R22, [R1+0xa58] ;  /* 0x000a580001167983 */ /* 0x000ea40000300800 */
[----:B------:R-:W2:Y:S01]  /*56020*/  LDL.LU R23, [R1+0xa5c] ;  /* 0x000a5c0001177983 */ /* 0x000ea20000300800 */
[----:B------:R-:W3:Y:S01]  /*56030*/  LDL.LU R12, [R1+0xa60] ;  /* 0x000a6000010c7983 */ /* 0x000ee20000300800 */
[----:B------:R-:W3:Y:S02]  /*56040*/  LDL.LU R13, [R1+0xa64] ;  /* 0x000a6400010d7983 */ /* 0x000ee40000300800 */
[----:B------:R-:W3:Y:S02]  /*56050*/  LDL.LU R14, [R1+0xa68] ;  /* 0x000a6800010e7983 */ /* 0x000ee40000300800 */
[----:B------:R-:W3:Y:S01]  /*56060*/  LDL.LU R15, [R1+0xa6c] ;  /* 0x000a6c00010f7983 */ /* 0x000ee20000300800 */
[----:B--2---:R0:W-:Y:S01]  /*56070*/  STL.64 [R1+0x5d68], R22 ;  /* 0x005d681601007387 */ /* 0x0041e20000100a00 */
[----:B------:R-:W-:Y:S03]  /*56080*/  STL.64 [R1+0x5d60], R20 ;  /* 0x005d601401007387 */ /* 0x000fe60000100a00 */
[----:B0-----:R-:W2:Y:S01]  /*56090*/  LDL.64 R22, [R1+0x148] ;  /* 0x0001480001167983 */ /* 0x001ea20000100a00 */
[----:B------:R0:W-:Y:S02]  /*560a0*/  STL.64 [R1+0x5d50], R18 ;  /* 0x005d501201007387 */ /* 0x0001e40000100a00 */
[----:B----4-:R-:W-:Y:S01]  /*560b0*/  STL.64 [R1+0x5d48], R16 ;  /* 0x005d481001007387 */ /* 0x010fe20000100a00 */
[----:B0-----:R-:W4:Y:S01]  /*560c0*/  LDL.64 R18, [R1+0x138] ;  /* 0x0001380001127983 */ /* 0x001f220000100a00 */
[----:B---3--:R0:W-:Y:S02]  /*560d0*/  STL.64 [R1+0x5d28], R10 ;  /* 0x005d280a01007387 */ /* 0x0081e40000100a00 */
[----:B------:R-:W-:Y:S01]  /*560e0*/  STL.64 [R1+0x5d20], R8 ;  /* 0x005d200801007387 */ /* 0x000fe20000100a00 */
[----:B0-----:R-:W3:Y:S04]  /*560f0*/  LDL.64 R10, [R1+0x118] ;  /* 0x00011800010a7983 */ /* 0x001ee80000100a00 */
[----:B---3--:R0:W-:Y:S04]  /*56100*/  STL.64 [R1+0x5d38], R10 ;  /* 0x005d380a01007387 */ /* 0x0081e80000100a00 */
[----:B0-----:R-:W3:Y:S01]  /*56110*/  LDL.64 R10, [R1+0x128] ;  /* 0x00012800010a7983 */ /* 0x001ee20000100a00 */
[----:B------:R-:W-:Y:S02]  /*56120*/  STL.64 [R1+0x5ce0], R6 ;  /* 0x005ce00601007387 */ /* 0x000fe40000100a00 */
[----:B------:R0:W-:Y:S02]  /*56130*/  STL.64 [R1+0x5cd8], R4 ;  /* 0x005cd80401007387 */ /* 0x0001e40000100a00 */
[----:B0-----:R-:W2:Y:S01]  /*56140*/  LDL.LU R4, [R1+0x420] ;  /* 0x0004200001047983 */ /* 0x001ea20000300800 */
[----:B------:R-:W2:Y:S02]  /*56150*/  LDL.LU R5, [R1+0x424] ;  /* 0x0004240001057983 */ /* 0x000ea40000300800 */
[----:B------:R-:W2:Y:S02]  /*56160*/  LDL.LU R6, [R1+0x428] ;  /* 0x0004280001067983 */ /* 0x000ea40000300800 */
[----:B------:R-:W2:Y:S02]  /*56170*/  LDL.LU R7, [R1+0x42c] ;  /* 0x00042c0001077983 */ /* 0x000ea40000300800 */
[----:B--2---:R0:W-:Y:S01]  /*56180*/  STL.64 [R1+0x5cf0], R6 ;  /* 0x005cf00601007387 */ /* 0x0041e20000100a00 */
[----:B------:R-:W-:Y:S02]  /*56190*/  STL.64 [R1+0x5ce8], R4 ;  /* 0x005ce80401007387 */ /* 0x000fe40000100a00 */
[----:B0-----:R-:W-:-:S02]  /*561a0*/  IMAD.MOV.U32 R6, RZ, RZ, R3 ;  /* 0x000000ffff067224 */ /* 0x001fc400078e0003 */
[----:B------:R-:W-:-:S05]  /*561b0*/  IMAD.MOV.U32 R7, RZ, RZ, R0 ;  /* 0x000000ffff077224 */ /* 0x000fca00078e0000 */
[----:B------:R0:W-:Y:S04]  /*561c0*/  STL.64 [R1+0x5d08], R6 ;  /* 0x005d080601007387 */ /* 0x0001e80000100a00 */
[----:B0-----:R-:W2:Y:S01]  /*561d0*/  LDL.64 R6, [R1+0xf8] ;  /* 0x0000f80001067983 */ /* 0x001ea20000100a00 */
[----:B------:R-:W-:Y:S03]  /*561e0*/  HMMA.16816.F32 R12, R24, R22, R12 ;  /* 0x00000016180c723c */ /* 0x000fe6000000180c */
[----:B--2---:R0:W-:Y:S04]  /*561f0*/  STL.64 [R1+0x5d10], R6 ;  /* 0x005d100601007387 */ /* 0x0041e80000100a00 */
[----:B0-----:R-:W2:Y:S04]  /*56200*/  LDL.64 R6, [R1+0x108] ;  /* 0x0001080001067983 */ /* 0x001ea80000100a00 */
[----:B--2---:R0:W-:Y:S01]  /*56210*/  STL.64 [R1+0x5d30], R6 ;  /* 0x005d300601007387 */ /* 0x0041e20000100a00 */
[----:B------:R-:W2:Y:S02]  /*56220*/  LDL.LU R4, [R1+0xa30] ;  /* 0x000a300001047983 */ /* 0x000ea40000300800 */
[----:B------:R-:W2:Y:S01]  /*56230*/  LDL.LU R5, [R1+0xa34] ;  /* 0x000a340001057983 */ /* 0x000ea20000300800 */
[----:B0-----:R-:W2:Y:S01]  /*56240*/  LDL.LU R6, [R1+0xa38] ;  /* 0x000a380001067983 */ /* 0x001ea20000300800 */
[----:B------:R-:W2:Y:S07]  /*56250*/  LDL.LU R7, [R1+0xa3c] ;  /* 0x000a3c0001077983 */ /* 0x000eae0000300800 */
[----:B------:R0:W-:Y:S02]  /*56260*/  STL.64 [R1+0xf10], R12 ;  /* 0x000f100c01007387 */ /* 0x0001e40000100a00 */
[----:B------:R1:W-:Y:S01]  /*56270*/  STL.64 [R1+0xf18], R14 ;  /* 0x000f180e01007387 */ /* 0x0003e20000100a00 */
[----:B0-----:R-:W2:Y:S01]  /*56280*/  LDL.LU.64 R12, [R1+0x5d70] ;  /* 0x005d7000010c7983 */ /* 0x001ea20000300a00 */
[----:B-1----:R-:W-:-:S02]  /*56290*/  IMAD.MOV.U32 R15, RZ, RZ, R22 ;  /* 0x000000ffff0f7224 */ /* 0x002fc400078e0016 */
[----:B------:R-:W-:Y:S02]  /*562a0*/  IMAD.MOV.U32 R14, RZ, RZ, R23 ;  /* 0x000000ffff0e7224 */ /* 0x000fe400078e0017 */
[----:B------:R-:W4:Y:S01]  /*562b0*/  LDL.LU.64 R22, [R1+0x5d68] ;  /* 0x005d680001167983 */ /* 0x000f220000300a00 */
[----:B------:R-:W4:Y:S02]  /*562c0*/  LDL.LU.64 R20, [R1+0x5d60] ;  /* 0x005d600001147983 */ /* 0x000f240000300a00 */
[----:B------:R-:W-:Y:S01]  /*562d0*/  STL.64 [R1+0x5d00], R14 ;  /* 0x005d000e01007387 */ /* 0x000fe20000100a00 */
[C---:B----4-:R-:W-:Y:S01]  /*562e0*/  HMMA.16816.F32 R20, R24.reuse, R18, R20 ;  /* 0x000000121814723c */ /* 0x050fe20000001814 */
[----:B--2---:R0:W-:Y:S04]  /*562f0*/  STL.64 [R1+0x5cf8], R12 ;  /* 0x005cf80c01007387 */ /* 0x0041e80000100a00 */
        /* <DEDUP_REMOVED lines=8> */
[----:B-1----:R-:W4:Y:S01]  /*56380*/  LDL.LU.64 R22, [R1+0x5d58] ;  /* 0x005d580001167983 */ /* 0x002f220000300a00 */
[----:B------:R-:W-:Y:S02]  /*56390*/  IMAD.MOV.U32 R20, RZ, RZ, R19 ;  /* 0x000000ffff147224 */ /* 0x000fe400078e0013 */
[----:B------:R-:W3:Y:S02]  /*563a0*/  LDL.LU.64 R18, [R1+0x5d50] ;  /* 0x005d500001127983 */ /* 0x000ee40000300a00 */
[----:B------:R-:W3:Y:S02]  /*563b0*/  LDL.LU.64 R16, [R1+0x5d48] ;  /* 0x005d480001107983 */ /* 0x000ee40000300a00 */
[C---:B---3--:R-:W-:Y:S11]  /*563c0*/  HMMA.16816.F32 R16, R24.reuse, R10, R16 ;  /* 0x0000000a1810723c */ /* 0x048ff60000001810 */
[----:B------:R-:W-:Y:S11]  /*563d0*/  @!UPT UIADD3 URZ, URZ, URZ, URZ ;  /* 0x0000003f3f3ff290 */ /* 0x000ff6000fffe03f */
[----:B------:R-:W-:Y:S01]  /*563e0*/  @!UPT UIADD3 URZ, URZ, URZ, URZ ;  /* 0x0000003f3f3ff290 */ /* 0x000fe2000fffe03f */
[----:B------:R0:W-:Y:S01]  /*563f0*/  STL.64 [R1+0xef0], R16 ;  /* 0x000ef01001007387 */ /* 0x0001e20000100a00 */
[----:B------:R1:W-:Y:S02]  /*56400*/  STL.64 [R1+0xef8], R18 ;  /* 0x000ef81201007387 */ /* 0x0003e40000100a00 */
[----:B0-----:R-:W-:Y:S01]  /*56410*/  IMAD.MOV.U32 R16, RZ, RZ, R10 ;  /* 0x000000ffff107224 */ /* 0x001fe200078e000a */
[----:B-1----:R-:W3:Y:S01]  /*56420*/  LDL.LU.64 R18, [R1+0x5d40] ;  /* 0x005d400001127983 */ /* 0x002ee20000300a00 */
        /* <DEDUP_REMOVED lines=21> */
[----:B------:R0:W-:Y:S03]  /*56580*/  STL.64 [R1+0x5c70], R8 ;  /* 0x005c700801007387 */ /* 0x0001e60000100a00 */
[----:B0-----:R-:W3:Y:S01]  /*56590*/  LDL.LU R8, [R1+0xa10] ;  /* 0x000a100001087983 */ /* 0x001ee20000300800 */
[----:B------:R-:W3:Y:S02]  /*565a0*/  LDL.LU R9, [R1+0xa14] ;  /* 0x000a140001097983 */ /* 0x000ee40000300800 */
[----:B------:R-:W3:Y:S02]  /*565b0*/  LDL.LU R10, [R1+0xa18] ;  /* 0x000a1800010a7983 */ /* 0x000ee40000300800 */
[----:B------:R-:W3:Y:S02]  /*565c0*/  LDL.LU R11, [R1+0xa1c] ;  /* 0x000a1c00010b7983 */ /* 0x000ee40000300800 */
[C---:B---3--:R-:W-:Y:S11]  /*565d0*/  HMMA.16816.F32 R8, R24.reuse, R6, R8 ;  /* 0x000000061808723c */ /* 0x048ff60000001808 */
[----:B------:R-:W-:Y:S11]  /*565e0*/  @!UPT UIADD3 URZ, URZ, URZ, URZ ;  /* 0x0000003f3f3ff290 */ /* 0x000ff6000fffe03f */
[----:B------:R-:W-:Y:S01]  /*565f0*/  @!UPT UIADD3 URZ, URZ, URZ, URZ ;  /* 0x0000003f3f3ff290 */ /* 0x000fe2000fffe03f */
[----:B------:R0:W-:Y:S01]  /*56600*/  STL.64 [R1+0xa60], R8 ;  /* 0x000a600801007387 */ /* 0x0001e20000100a00 */
[----:B------:R-:W-:Y:S02]  /*56610*/  STL.64 [R1+0xa68], R10 ;  /* 0x000a680a01007387 */ /* 0x000fe40000100a00 */
[----:B0-----:R-:W-:Y:S02]  /*56620*/  IMAD.MOV.U32 R9, RZ, RZ, R6 ;  /* 0x000000ffff097224 */ /* 0x001fe400078e0006 */
[----:B------:R-:W-:Y:S02]  /*56630*/  IMAD.MOV.U32 R8, RZ, RZ, R7 ;  /* 0x000000ffff087224 */ /* 0x000fe400078e0007 */
[----:B------:R-:W2:Y:S02]  /*56640*/  LDL.LU.64 R6, [R1+0x5d08] ;  /* 0x005d080001067983 */ /* 0x000ea40000300a00 */
[C---:B--2---:R-:W-:Y:S02]  /*56650*/  HMMA.16816.F32 R4, R24.reuse, R6, R12 ;  /* 0x000000061804723c */ /* 0x044fe4000000180c */
[----:B------:R-:W2:Y:S01]  /*56660*/  LDL.LU.64 R14, [R1+0x5d00] ;  /* 0x005d0000010e7983 */ /* 0x000ea20000300a00 */
[----:B------:R-:W3:Y:S11]  /*56670*/  LDL.LU.64 R12, [R1+0x5cf8] ;  /* 0x005cf800010c7983 */ /* 0x000ef60000300a00 */
[----:B------:R-:W-:Y:S09]  /*56680*/  @!UPT UIADD3 URZ, URZ, URZ, URZ ;  /* 0x0000003f3f3ff290 */ /* 0x000ff2000fffe03f */
[----:B------:R-:W-:Y:S01]  /*56690*/  STL.64 [R1+0xa50], R4 ;  /* 0x000a500401007387 */ /* 0x000fe20000100a00 */
[----:B------:R0:W-:Y:S03]  /*566a0*/  STL.64 [R1+0xa58], R6 ;  /* 0x000a580601007387 */ /* 0x0001e60000100a00 */
[----:B0-----:R-:W4:Y:S01]  /*566b0*/  LDL.LU.64 R6, [R1+0x5cf0] ;  /* 0x005cf00001067983 */ /* 0x001f220000300a00 */
[----:B------:R-:W4:Y:S02]  /*566c0*/  LDL.LU.64 R4, [R1+0x5ce8] ;  /* 0x005ce80001047983 */ /* 0x000f240000300a00 */
[----:B----4-:R-:W-:Y:S01]  /*566d0*/  HMMA.16816.F32 R24, R24, R22, R4 ;  /* 0x000000161818723c */ /* 0x010fe20000001804 */
[----:B------:R-:W4:Y:S01]  /*566e0*/  LDL.LU.64 R6, [R1+0x5ce0] ;  /* 0x005ce00001067983 */ /* 0x000f220000300a00 */
[----:B------:R-:W2:Y:S11]  /*566f0*/  LDL.LU.64 R4, [R1+0x5cd8] ;  /* 0x005cd80001047983 */ /* 0x000eb60000300a00 */
[----:B------:R-:W-:Y:S10]  /*56700*/  @!UPT UIADD3 URZ, URZ, URZ, URZ ;  /* 0x0000003f3f3ff290 */ /* 0x000ff4000fffe03f */
[----:B------:R-:W-:Y:S01]  /*56710*/  STL.64 [R1+0x420], R24 ;  /* 0x0004201801007387 */ /* 0x000fe20000100a00 */
[----:B------:R0:W-:Y:S02]  /*56720*/  STL.64 [R1+0x428], R26 ;  /* 0x0004281a01007387 */ /* 0x0001e40000100a00 */
[----:B0-----:R-:W-:Y:S02]  /*56730*/  IMAD.MOV.U32 R26, RZ, RZ, R9 ;  /* 0x000000ffff1a7224 */ /* 0x001fe400078e0009 */
[----:B------:R-:W-:-:S05]  /*56740*/  IMAD.MOV.U32 R27, RZ, RZ, R8 ;  /* 0x000000ffff1b7224 */ /* 0x000fca00078e0008 */
[----:B------:R0:W-:Y:S01]  /*56750*/  STL.64 [R1+0x5bd8], R26 ;  /* 0x005bd81a01007387 */ /* 0x0001e20000100a00 */
        /* <DEDUP_REMOVED lines=12> */
[----:B------:R-:W-:-:S05]  /*56820*/  IMAD.MOV.U32 R27, RZ, RZ, R20 ;  /* 0x000000ffff1b7224 */ /* 0x000fca00078e0014 */
[----:B------:R-:W-:Y:S01]  /*56830*/  STL.64 [R1+0x5c18], R26 ;  /* 0x005c181a01007387 */ /* 0x000fe20000100a00 */
[----:B------:R0:W-:Y:S02]  /*56840*/  STL.64 [R1+0x5bc8], R22 ;  /* 0x005bc81601007387 */ /* 0x0001e40000100a00 */
[----:B------:R-:W2:Y:S02]  /*56850*/  LDL.LU R20, [R1+0x160] ;  /* 0x0001600001147983 */ /* 0x000ea40000300800 */
[----:B------:R-:W2:Y:S01]  /*56860*/  LDL.LU R21, [R1+0x164] ;  /* 0x0001640001157983 */ /* 0x000ea20000300800 */
[----:B0-----:R-:W2:Y:S01]  /*56870*/  LDL.LU R22, [R1+0x168] ;  /* 0x0001680001167983 */ /* 0x001ea20000300800 */
[----:B------:R-:W2:Y:S02]  /*56880*/  LDL.LU R23, [R1+0x16c] ;  /* 0x00016c0001177983 */ /* 0x000ea40000300800 */
[----:B------:R-:W-:Y:S02]  /*56890*/  IMAD.MOV.U32 R26, RZ, RZ, R15 ;  /* 0x000000ffff1a7224 */ /* 0x000fe400078e000f */
[----:B------:R-:W-:-:S05]  /*568a0*/  IMAD.MOV.U32 R27, RZ, RZ, R14 ;  /* 0x000000ffff1b7224 */ /* 0x000fca00078e000e */
[----:B------:R4:W-:Y:S02]  /*568b0*/  STL.64 [R1+0x5c30], R26 ;  /* 0x005c301a01007387 */ /* 0x0009e40000100a00 */
[----:B----4-:R-:W-:Y:S02]  /*568c0*/  IMAD.MOV.U32 R26, RZ, RZ, R7 ;  /* 0x000000ffff1a7224 */ /* 0x010fe400078e0007 */
[----:B------:R-:W-:Y:S01]  /*568d0*/  IMAD.MOV.U32 R27, RZ, RZ, R6 ;  /* 0x000000ffff1b7224 */ /* 0x000fe200078e0006 */
[----:B--2---:R-:W-:Y:S01]  /*568e0*/  STL.64 [R1+0x5bf8], R22 ;  /* 0x005bf81601007387 */ /* 0x004fe20000100a00 */
[----:B------:R0:W-:Y:S03]  /*568f0*/  STL.64 [R1+0x5bf0], R20 ;  /* 0x005bf01401007387 */ /* 0x0001e60000100a00 */
[----:B0-----:R-:W2:Y:S01]  /*56900*/  LDL.LU R20, [R1+0x190] ;  /* 0x0001900001147983 */ /* 0x001ea20000300800 */
[----:B------:R-:W2:Y:S02]  /*56910*/  LDL.LU R21, [R1+0x194] ;  /* 0x0001940001157983 */ /* 0x000ea40000300800 */
[----:B------:R-:W4:Y:S02]  /*56920*/  LDL.LU R22, [R1+0x198] ;  /* 0x0001980001167983 */ /* 0x000f240000300800 */
[----:B------:R-:W4:Y:S01]  /*56930*/  LDL.LU R23, [R1+0x19c] ;  /* 0x00019c0001177983 */ /* 0x000f220000300800 */
[----:B------:R0:W-:Y:S02]  /*56940*/  STL.64 [R1+0x5c48], R26 ;  /* 0x005c481a01007387 */ /* 0x0001e40000100a00 */
[----:B0-----:R-:W-:-:S02]  /*56950*/  IMAD.MOV.U32 R27, RZ, RZ, R4 ;  /* 0x000000ffff1b7224 */ /* 0x001fc400078e0004 */
[----:B------:R-:W-:Y:S01]  /*56960*/  IMAD.MOV.U32 R26, RZ, RZ, R5 ;  /* 0x000000ffff1a7224 */ /* 0x000fe200078e0005 */
[----:B------:R-:W2:Y:S01]  /*56970*/  LDL.LU R4, [R1+0x1f0] ;  /* 0x0001f00001047983 */ /* 0x000ea20000300800 */
[----:B------:R-:W2:Y:S02]  /*56980*/  LDL.LU R5, [R1+0x1f4] ;  /* 0x0001f40001057983 */ /* 0x000ea40000300800 */
[----:B------:R-:W2:Y:S02]  /*56990*/  LDL.LU R6, [R1+0x1f8] ;  /* 0x0001f80001067983 */ /* 0x000ea40000300800 */
[----:B------:R-:W2:Y:S02]  /*569a0*/  LDL.LU R7, [R1+0x1fc] ;  /* 0x0001fc0001077983 */ /* 0x000ea40000300800 */
[----:B--2---:R-:W-:Y:S01]  /*569b0*/  STL.64 [R1+0x5c90], R6 ;  /* 0x005c900601007387 */ /* 0x004fe20000100a00 */
[----:B------:R0:W-:Y:S02]  /*569c0*/  STL.64 [R1+0x5c88], R4 ;  /* 0x005c880401007387 */ /* 0x0001e40000100a00 */
[----:B------:R-:W2:Y:S02]  /*569d0*/  LDL.LU R8, [R1+0x200] ;  /* 0x0002000001087983 */ /* 0x000ea40000300800 */
[----:B------:R-:W2:Y:S01]  /*569e0*/  LDL.LU R9, [R1+0x204] ;  /* 0x0002040001097983 */ /* 0x000ea20000300800 */
[----:B------:R-:W2:Y:S01]  /*569f0*/  LDL.LU R10, [R1+0x208] ;  /* 0x00020800010a7983 */ /* 0x000ea20000300800 */
[----:B------:R-:W2:Y:S02]  /*56a00*/  LDL.LU R11, [R1+0x20c] ;  /* 0x00020c00010b7983 */ /* 0x000ea40000300800 */
[----:B------:R-:W-:-:S02]  /*56a10*/  IMAD.MOV.U32 R14, RZ, RZ, R18 ;  /* 0x000000ffff0e7224 */ /* 0x000fc400078e0012 */
[----:B------:R-:W-:Y:S01]  /*56a20*/  IMAD.MOV.U32 R15, RZ, RZ, R19 ;  /* 0x000000ffff0f7224 */ /* 0x000fe200078e0013 */
[----:B--2---:R1:W-:Y:S01]  /*56a30*/  STL.64 [R1+0x5ca0], R10 ;  /* 0x005ca00a01007387 */ /* 0x0043e20000100a00 */
[----:B------:R2:W-:Y:S02]  /*56a40*/  STL.64 [R1+0x5c98], R8 ;  /* 0x005c980801007387 */ /* 0x0005e40000100a00 */
[----:B------:R-:W2:Y:S02]  /*56a50*/  LDL.LU R18, [R1+0x5ccc] ;  /* 0x005ccc0001127983 */ /* 0x000ea40000300800 */
[----:B------:R-:W2:Y:S01]  /*56a60*/  LDL.LU R19, [R1+0x5cc8] ;  /* 0x005cc80001137983 */ /* 0x000ea20000300800 */
[----:B------:R-:W-:Y:S01]  /*56a70*/  STL.64 [R1+0x5ca8], R14 ;  /* 0x005ca80e01007387 */ /* 0x000fe20000100a00 */
[----:B0-----:R-:W2:Y:S02]  /*56a80*/  LDL.LU R4, [R1+0x210] ;  /* 0x0002100001047983 */ /* 0x001ea40000300800 */
[----:B------:R-:W2:Y:S02]  /*56a90*/  LDL.LU R5, [R1+0x214] ;  /* 0x0002140001057983 */ /* 0x000ea40000300800 */
[----:B------:R-:W2:Y:S01]  /*56aa0*/  LDL.LU R6, [R1+0x218] ;  /* 0x0002180001067983 */ /* 0x000ea20000300800 */
[----:B------:R-:W2:Y:S01]  /*56ab0*/  LDL.LU R7, [R1+0x21c] ;  /* 0x00021c0001077983 */ /* 0x000ea20000300800 */
[----:B-1----:R-:W-:-:S02]  /*56ac0*/  IMAD.MOV.U32 R10, RZ, RZ, R29 ;  /* 0x000000ffff0a7224 */ /* 0x002fc400078e001d */
[----:B------:R-:W-:Y:S01]  /*56ad0*/  IMAD.MOV.U32 R11, RZ, RZ, R28 ;  /* 0x000000ffff0b7224 */ /* 0x000fe200078e001c */
[----:B--2---:R3:W-:Y:S01]  /*56ae0*/  STL.64 [R1+0x5cb8], R6 ;  /* 0x005cb80601007387 */ /* 0x0047e20000100a00 */
[----:B------:R-:W-:Y:S03]  /*56af0*/  STL.64 [R1+0x5cb0], R4 ;  /* 0x005cb00401007387 */ /* 0x000fe60000100a00 */
[----:B------:R0:W-:Y:S02]  /*56b00*/  STL.64 [R1+0x5cc0], R10 ;  /* 0x005cc00a01007387 */ /* 0x0001e40000100a00 */
[----:B------:R-:W2:Y:S01]  /*56b10*/  LDL.LU R8, [R1+0x240] ;  /* 0x0002400001087983 */ /* 0x000ea20000300800 */
[----:B------:R-:W2:Y:S01]  /*56b20*/  LDL.LU R9, [R1+0x244] ;  /* 0x0002440001097983 */ /* 0x000ea20000300800 */
[----:B---3--:R-:W-:-:S03]  /*56b30*/  IMAD.MOV.U32 R7, RZ, RZ, R12 ;  /* 0x000000ffff077224 */ /* 0x008fc600078e000c */
[----:B0-----:R-:W2:Y:S01]  /*56b40*/  LDL.LU R10, [R1+0x248] ;  /* 0x00024800010a7983 */ /* 0x001ea20000300800 */
[----:B------:R-:W2:Y:S02]  /*56b50*/  LDL.LU R11, [R1+0x24c] ;  /* 0x00024c00010b7983 */ /* 0x000ea40000300800 */
[----:B------:R-:W-:Y:S02]  /*56b60*/  IMAD.MOV.U32 R6, RZ, RZ, R13 ;  /* 0x000000ffff067224 */ /* 0x000fe400078e000d */
[----:B------:R-:W3:Y:S01]  /*56b70*/  LDL.LU R12, [R1+0x220] ;  /* 0x00022000010c7983 */ /* 0x000ee20000300800 */
[----:B------:R-:W3:Y:S01]  /*56b80*/  LDL.LU R13, [R1+0x224] ;  /* 0x00022400010d7983 */ /* 0x000ee20000300800 */
[----:B------:R-:W3:Y:S02]  /*56b90*/  LDL.LU R14, [R1+0x228] ;  /* 0x00022800010e7983 */ /* 0x000ee40000300800 */
[----:B------:R-:W3:Y:S02]  /*56ba0*/  LDL.LU R15, [R1+0x22c] ;  /* 0x00022c00010f7983 */ /* 0x000ee40000300800 */
[----:B------:R-:W-:Y:S01]  /*56bb0*/  STL.64 [R1+0x5c60], R26 ;  /* 0x005c601a01007387 */ /* 0x000fe20000100a00 */
[----:B----4-:R-:W-:Y:S01]  /*56bc0*/  STL.64 [R1+0x5c10], R22 ;  /* 0x005c101601007387 */ /* 0x010fe20000100a00 */
[----:B------:R0:W-:Y:S03]  /*56bd0*/  STL.64 [R1+0x5c08], R20 ;  /* 0x005c081401007387 */ /* 0x0001e60000100a00 */
[----:B0-----:R-:W4:Y:S01]  /*56be0*/  LDL.LU R20, [R1+0x1a0] ;  /* 0x0001a00001147983 */ /* 0x001f220000300800 */
[----:B------:R-:W4:Y:S02]  /*56bf0*/  LDL.LU R21, [R1+0x1a4] ;  /* 0x0001a40001157983 */ /* 0x000f240000300800 */
[----:B------:R-:W2:Y:S02]  /*56c00*/  LDL.LU R22, [R1+0x1a8] ;  /* 0x0001a80001167983 */ /* 0x000ea40000300800 */
[----:B------:R-:W2:Y:S01]  /*56c10*/  LDL.LU R23, [R1+0x1ac] ;  /* 0x0001ac0001177983 */ /* 0x000ea20000300800 */
[----:B------:R-:W3:Y:S01]  /*56c20*/  LDL.LU R24, [R1+0x1e0] ;  /* 0x0001e00001187983 */ /* 0x000ee20000300800 */
[----:B------:R-:W3:Y:S02]  /*56c30*/  LDL.LU R25, [R1+0x1e4] ;  /* 0x0001e40001197983 */ /* 0x000ee40000300800 */
[----:B------:R-:W3:Y:S02]  /*56c40*/  LDL.LU R26, [R1+0x1e8] ;  /* 0x0001e800011a7983 */ /* 0x000ee40000300800 */
[----:B------:R-:W3:Y:S01]  /*56c50*/  LDL.LU R27, [R1+0x1ec] ;  /* 0x0001ec00011b7983 */ /* 0x000ee20000300800 */
[----:B--2---:R-:W-:Y:S01]  /*56c60*/  STL.64 [R1+0x5c28], R22 ;  /* 0x005c281601007387 */ /* 0x004fe20000100a00 */
[----:B----4-:R0:W-:Y:S03]  /*56c70*/  STL.64 [R1+0x5c20], R20 ;  /* 0x005c201401007387 */ /* 0x0101e60000100a00 */
        /* <DEDUP_REMOVED lines=10> */
[C---:B------:R-:W-:Y:S01]  /*56d20*/  HMMA.16816.F32 R4, R16.reuse, R6, R8 ;  /* 0x000000061004723c */ /* 0x040fe20000001808 */
[----:B----4-:R-:W-:Y:S01]  /*56d30*/  STL.64 [R1+0x5c58], R22 ;  /* 0x005c581601007387 */ /* 0x010fe20000100a00 */
[----:B--2---:R0:W-:Y:S03]  /*56d40*/  STL.64 [R1+0x5c50], R20 ;  /* 0x005c501401007387 */ /* 0x0041e60000100a00 */
[----:B0-----:R-:W2:Y:S01]  /*56d50*/  LDL.LU R20, [R1+0x1d0] ;  /* 0x0001d00001147983 */ /* 0x001ea20000300800 */
[----:B------:R-:W2:Y:S02]  /*56d60*/  LDL.LU R21, [R1+0x1d4] ;  /* 0x0001d40001157983 */ /* 0x000ea40000300800 */
[----:B------:R-:W2:Y:S02]  /*56d70*/  LDL.LU R22, [R1+0x1d8] ;  /* 0x0001d80001167983 */ /* 0x000ea40000300800 */
[----:B------:R-:W2:Y:S01]  /*56d80*/  LDL.LU R23, [R1+0x1dc] ;  /* 0x0001dc0001177983 */ /* 0x000ea20000300800 */
[----:B------:R-:W3:Y:S11]  /*56d90*/  LDL.LU.64 R10, [R1+0x5cc0] ;  /* 0x005cc000010a7983 */ /* 0x000ef60000300a00 */
[----:B------:R-:W-:Y:S01]  /*56da0*/  @!UPT UIADD3 URZ, URZ, URZ, URZ ;  /* 0x0000003f3f3ff290 */ /* 0x000fe2000fffe03f */
[----:B------:R-:W-:Y:S02]  /*56db0*/  STL.64 [R1+0x230], R4 ;  /* 0x0002300401007387 */ /* 0x000fe40000100a00 */
[----:B------:R0:W-:Y:S02]  /*56dc0*/  STL.64 [R1+0x238], R6 ;  /* 0x0002380601007387 */ /* 0x0001e40000100a00 */
[----:B0-----:R-:W4:Y:S01]  /*56dd0*/  LDL.LU.64 R6, [R1+0x5cb8] ;  /* 0x005cb80001067983 */ /* 0x001f220000300a00 */
[----:B------:R-:W4:Y:S01]  /*56de0*/  LDL.LU.64 R4, [R1+0x5cb0] ;  /* 0x005cb00001047983 */ /* 0x000f220000300a00 */
[C---:B---3--:R-:W-:Y:S02]  /*56df0*/  HMMA.16816.F32 R8, R16.reuse, R10, R12 ;  /* 0x0000000a1008723c */ /* 0x048fe4000000180c */
[----:B------:R-:W4:Y:S11]  /*56e00*/  LDL.LU.64 R14, [R1+0x5ca8] ;  /* 0x005ca800010e7983 */ /* 0x000f360000300a00 */
[----:B------:R-:W-:Y:S10]  /*56e10*/  @!UPT UIADD3 URZ, URZ, URZ, URZ ;  /* 0x0000003f3f3ff290 */ /* 0x000ff4000fffe03f */
[----:B------:R-:W-:Y:S01]  /*56e20*/  STL.64 [R1+0x220], R8 ;  /* 0x0002200801007387 */ /* 0x000fe20000100a00 */
[----:B------:R0:W-:Y:S03]  /*56e30*/  STL.64 [R1+0x228], R10 ;  /* 0x0002280a01007387 */ /* 0x0001e60000100a00 */
[----:B0-----:R-:W3:Y:S01]  /*56e40*/  LDL.LU.64 R10, [R1+0x5ca0] ;  /* 0x005ca000010a7983 */ /* 0x001ee20000300a00 */
[----:B------:R-:W3:Y:S01]  /*56e50*/  LDL.LU.64 R8, [R1+0x5c98] ;  /* 0x005c980001087983 */ /* 0x000ee20000300a00 */
[C---:B----4-:R-:W-:Y:S02]  /*56e60*/  HMMA.16816.F32 R12, R16.reuse, R14, R4 ;  /* 0x0000000e100c723c */ /* 0x050fe40000001804 */
[----:B------:R-:W4:Y:S01]  /*56e70*/  LDL.LU.64 R6, [R1+0x5c90] ;  /* 0x005c900001067983 */ /* 0x000f220000300a00 */
[----:B------:R-:W4:Y:S11]  /*56e80*/  LDL.LU.64 R4, [R1+0x5c88] ;  /* 0x005c880001047983 */ /* 0x000f360000300a00 */
        /* <DEDUP_REMOVED lines=9> */
[----:B0-----:R-:W4:Y:S01]  /*56f20*/  LDL.LU.64 R10, [R1+0x5c78] ;  /* 0x005c7800010a7983 */ /* 0x001f220000300a00 */
[----:B------:R-:W3:Y:S02]  /*56f30*/  LDL.LU.64 R8, [R1+0x5c70] ;  /* 0x005c700001087983 */ /* 0x000ee40000300a00 */
[----:B------:R-:W-:Y:S01]  /*56f40*/  STL.64 [R1+0x5b88], R14 ;  /* 0x005b880e01007387 */ /* 0x000fe20000100a00 */
[C---:B----4-:R-:W-:Y:S11]  /*56f50*/  HMMA.16816.F32 R4, R16.reuse, R10, R4 ;  /* 0x0000000a1004723c */ /* 0x050ff60000001804 */
[----:B------:R-:W-:Y:S11]  /*56f60*/  @!UPT UIADD3 URZ, URZ, URZ, URZ ;  /* 0x0000003f3f3ff290 */ /* 0x000ff6000fffe03f */
[----:B------:R-:W-:Y:S01]  /*56f70*/  @!UPT UIADD3 URZ, URZ, URZ, URZ ;  /* 0x0000003f3f3ff290 */ /* 0x000fe2000fffe03f */
[----:B------:R-:W-:Y:S01]  /*56f80*/  STL.64 [R1+0x1f0], R4 ;  /* 0x0001f00401007387 */ /* 0x000fe20000100a00 */
[----:B------:R0:W-:Y:S03]  /*56f90*/  STL.64 [R1+0x1f8], R6 ;  /* 0x0001f80601007387 */ /* 0x0001e60000100a00 */
[----:B0-----:R-:W4:Y:S01]  /*56fa0*/  LDL.LU.64 R6, [R1+0x5c68] ;  /* 0x005c680001067983 */ /* 0x001f220000300a00 */
[----:B---3--:R-:W-:Y:S02]  /*56fb0*/  IMAD.MOV.U32 R15, RZ, RZ, R8 ;  /* 0x000000ffff0f7224 */ /* 0x008fe400078e0008 */
[----:B------:R0:W-:Y:S02]  /*56fc0*/  STL.64 [R1+0x5bd0], R10 ;  /* 0x005bd00a01007387 */ /* 0x0001e40000100a00 */
[----:B------:R-:W-:Y:S01]  /*56fd0*/  IMAD.MOV.U32 R14, RZ, RZ, R9 ;  /* 0x000000ffff0e7224 */ /* 0x000fe200078e0009 */
[----:B------:R-:W3:Y:S01]  /*56fe0*/  LDL.LU R8, [R1+0x170] ;  /* 0x0001700001087983 */ /* 0x000ee20000300800 */
[----:B------:R-:W3:Y:S03]  /*56ff0*/  LDL.LU R9, [R1+0x174] ;  /* 0x0001740001097983 */ /* 0x000ee60000300800 */
[----:B0-----:R-:W3:Y:S01]  /*57000*/  LDL.LU R10, [R1+0x178] ;  /* 0x00017800010a7983 */ /* 0x001ee20000300800 */
[----:B------:R-:W3:Y:S01]  /*57010*/  LDL.LU R11, [R1+0x17c] ;  /* 0x00017c00010b7983 */ /* 0x000ee20000300800 */
[C---:B----4-:R-:W-:Y:S11]  /*57020*/  HMMA.16816.F32 R24, R16.reuse, R6, R24 ;  /* 0x000000061018723c */ /* 0x050ff60000001818 */
[----:B------:R-:W-:Y:S11]  /*57030*/  @!UPT UIADD3 URZ, URZ, URZ, URZ ;  /* 0x0000003f3f3ff290 */ /* 0x000ff6000fffe03f */
[----:B------:R-:W-:Y:S01]  /*57040*/  @!UPT UIADD3 URZ, URZ, URZ, URZ ;  /* 0x0000003f3f3ff290 */ /* 0x000fe2000fffe03f */
[----:B------:R-:W-:Y:S01]  /*57050*/  STL.64 [R1+0x1e0], R24 ;  /* 0x0001e01801007387 */ /* 0x000fe20000100a00 */
[----:B------:R0:W-:Y:S03]  /*57060*/  STL.64 [R1+0x1e8], R26 ;  /* 0x0001e81a01007387 */ /* 0x0001e60000100a00 */
[----:B0-----:R-:W2:Y:S01]  /*57070*/  LDL.LU.64 R26, [R1+0x5c60] ;  /* 0x005c6000011a7983 */ /* 0x001ea20000300a00 */
        /* <DEDUP_REMOVED lines=38> */
[----:B------:R-:W-:-:S07]  /*572e0*/  IMAD.MOV.U32 R7, RZ, RZ, R0 ;  /* 0x000000ffff077224 */ /* 0x000fce00078e0000 */
[C---:B----4-:R-:W-:Y:S01]  /*572f0*/  HMMA.16816.F32 R4, R16.reuse, R6, R24 ;  /* 0x000000061004723c */ /* 0x050fe20000001818 */
[----:B------:R-:W2:Y:S07]  /*57300*/  LDL.LU.64 R26, [R1+0x5bd8] ;  /* 0x005bd800011a7983 */ /* 0x000eae0000300a00 */
[C---:B---3--:R-:W-:Y:S11]  /*57310*/  HMMA.16816.F32 R8, R16.reuse, R14, R8 ;  /* 0x0000000e1008723c */ /* 0x048ff60000001808 */
[----:B------:R-:W-:Y:S04]  /*57320*/  @!UPT UIADD3 URZ, URZ, URZ, URZ ;  /* 0x0000003f3f3ff290 */ /* 0x000fe8000fffe03f */
[----:B------:R-:W-:Y:S01]  /*57330*/  STL.64 [R1+0xcc0], R4 ;  /* 0x000cc00401007387 */ /* 0x000fe20000100a00 */
[----:B------:R2:W-:Y:S07]  /*57340*/  STL.64 [R1+0xcc8], R6 ;  /* 0x000cc80601007387 */ /* 0x0005ee0000100a00 */
[----:B------:R-:W-:Y:S02]  /*57350*/  STL.64 [R1+0xcb0], R8 ;  /* 0x000cb00801007387 */ /* 0x000fe40000100a00 */
[----:B------:R-:W-:Y:S01]  /*57360*/  STL.64 [R1+0xcb8], R10 ;  /* 0x000cb80a01007387 */ /* 0x000fe20000100a00 */
[C---:B--2---:R-:W-:Y:S01]  /*57370*/  HMMA.16816.F32 R4, R16.reuse, R26, R20 ;  /* 0x0000001a1004723c */ /* 0x044fe20000001814 */
[----:B------:R-:W0:Y:S04]  /*57380*/  LDSM.16.MT88.4 R24, [R2+0x2080] ;  /* 0x002080000218783b */ /* 0x000e280000004200 */
[----:B0-----:R0:W-:Y:S11]  /*57390*/  STL [R1+0x5a84], R24 ;  /* 0x005a841801007387 */ /* 0x0011f60000100800 */
[----:B------:R-:W-:Y:S07]  /*573a0*/  @!UPT UIADD3 URZ, URZ, URZ, URZ ;  /* 0x0000003f3f3ff290 */ /* 0x000fee000fffe03f */
[----:B------:R-:W-:Y:S02]  /*573b0*/  STL.64 [R1+0xca0], R4 ;  /* 0x000ca00401007387 */ /* 0x000fe40000100a00 */
[----:B------:R-:W-:Y:S01]  /*573c0*/  STL.64 [R1+0xca8], R6 ;  /* 0x000ca80601007387 */ /* 0x000fe20000100a00 */
[----:B0-----:R-:W2:Y:S01]  /*573d0*/  LDL R24, [R1+0x1dc8] ;  /* 0x001dc80001187983 */ /* 0x001ea20000100800 */
[----:B------:R-:W-:Y:S02]  /*573e0*/  STL [R1+0x5a80], R25 ;  /* 0x005a801901007387 */ /* 0x000fe40000100800 */
[----:B------:R-:W-:Y:S02]  /*573f0*/  STL [R1+0x5a7c], R26 ;  /* 0x005a7c1a01007387 */ /* 0x000fe40000100800 */
[----:B------:R-:W-:Y:S01]  /*57400*/  STL [R1+0x5a78], R27 ;  /* 0x005a781b01007387 */ /* 0x000fe20000100800 */
[----:B--2---:R0:W-:Y:S04]  /*57410*/  STL [R1+0x5b30], R24 ;  /* 0x005b301801007387 */ /* 0x0041e80000100800 */
        /* <DEDUP_REMOVED lines=9> */
[----:B------:R-:W3:Y:S01]  /*574b0*/  LDL.LU R27, [R1+0x71c] ;  /* 0x00071c00011b7983 */ /* 0x000ee20000300800 */
[----:B------:R-:W4:Y:S01]  /*574c0*/  LDL.LU R8, [R1+0x8d0] ;  /* 0x0008d00001087983 */ /* 0x000f220000300800 */
[----:B------:R-:W4:Y:S02]  /*574d0*/  LDL.LU R9, [R1+0x8d4] ;  /* 0x0008d40001097983 */ /* 0x000f240000300800 */
[----:B------:R-:W4:Y:S02]  /*574e0*/  LDL.LU R10, [R1+0x8d8] ;  /* 0x0008d800010a7983 */ /* 0x000f240000300800 */
[----:B------:R-:W4:Y:S01]  /*574f0*/  LDL.LU R11, [R1+0x8dc] ;  /* 0x0008dc00010b7983 */ /* 0x000f220000300800 */
[----:B------:R-:W4:Y:S01]  /*57500*/  LDL.64 R22, [R1+0xe8] ;  /* 0x0000e80001167983 */ /* 0x000f220000100a00 */
[----:B------:R-:W2:Y:S02]  /*57510*/  LDL.LU R4, [R1+0x760] ;  /* 0x0007600001047983 */ /* 0x000ea40000300800 */
[----:B------:R-:W2:Y:S02]  /*57520*/  LDL.LU R5, [R1+0x764] ;  /* 0x0007640001057983 */ /* 0x000ea40000300800 */
[----:B------:R-:W2:Y:S01]  /*57530*/  LDL.LU R6, [R1+0x768] ;  /* 0x0007680001067983 */ /* 0x000ea20000300800 */
[----:B------:R-:W2:Y:S04]  /*57540*/  LDL.LU R7, [R1+0x76c] ;  /* 0x00076c0001077983 */ /* 0x000ea80000300800 */
[----:B--2---:R-:W-:Y:S01]  /*57550*/  STL.64 [R1+0x5bc0], R6 ;  /* 0x005bc00601007387 */ /* 0x004fe20000100a00 */
[----:B------:R0:W-:Y:S03]  /*57560*/  STL.64 [R1+0x5bb8], R4 ;  /* 0x005bb80401007387 */ /* 0x0001e60000100a00 */
[----:B0-----:R-:W2:Y:S01]  /*57570*/  LDL.LU R4, [R1+0xc0] ;  /* 0x0000c00001047983 */ /* 0x001ea20000300800 */
[----:B------:R-:W2:Y:S02]  /*57580*/  LDL.LU R5, [R1+0xc4] ;  /* 0x0000c40001057983 */ /* 0x000ea40000300800 */
[----:B------:R-:W2:Y:S02]  /*57590*/  LDL.LU R6, [R1+0xc8] ;  /* 0x0000c80001067983 */ /* 0x000ea40000300800 */
[----:B------:R-:W2:Y:S01]  /*575a0*/  LDL.LU R7, [R1+0xcc] ;  /* 0x0000cc0001077983 */ /* 0x000ea20000300800 */
[----:B------:R-:W2:Y:S04]  /*575b0*/  LDL.64 R14, [R1+0x18] ;  /* 0x00001800010e7983 */ /* 0x000ea80000100a00 */
[----:B--2---:R0:W-:Y:S04]  /*575c0*/  STL.64 [R1+0x5b98], R14 ;  /* 0x005b980e01007387 */ /* 0x0041e80000100a00 */
[----:B0-----:R-:W2:Y:S01]  /*575d0*/  LDL.64 R14, [R1+0x28] ;  /* 0x00002800010e7983 */ /* 0x001ea20000100a00 */
[----:B---3--:R-:W-:Y:S02]  /*575e0*/  STL.64 [R1+0x5b50], R26 ;  /* 0x005b501a01007387 */ /* 0x008fe40000100a00 */
[----:B------:R0:W-:Y:S02]  /*575f0*/  STL.64 [R1+0x5b48], R24 ;  /* 0x005b481801007387 */ /* 0x0001e40000100a00 */
[----:B0-----:R-:W3:Y:S01]  /*57600*/  LDL.LU R24, [R1+0x720] ;  /* 0x0007200001187983 */ /* 0x001ee20000300800 */
[----:B------:R-:W3:Y:S02]  /*57610*/  LDL.LU R25, [R1+0x724] ;  /* 0x0007240001197983 */ /* 0x000ee40000300800 */
[----:B------:R-:W2:Y:S02]  /*57620*/  LDL.LU R26, [R1+0x728] ;  /* 0x00072800011a7983 */ /* 0x000ea40000300800 */
[----:B------:R-:W2:Y:S02]  /*57630*/  LDL.LU R27, [R1+0x72c] ;  /* 0x00072c00011b7983 */ /* 0x000ea40000300800 */
[----:B--2---:R-:W-:Y:S01]  /*57640*/  STL.64 [R1+0x5b60], R26 ;  /* 0x005b601a01007387 */ /* 0x004fe20000100a00 */
[----:B---3--:R0:W-:Y:S03]  /*57650*/  STL.64 [R1+0x5b58], R24 ;  /* 0x005b581801007387 */ /* 0x0081e60000100a00 */
[----:B0-----:R-:W2:Y:S01]  /*57660*/  LDL.LU R24, [R1+0x730] ;  /* 0x0007300001187983 */ /* 0x001ea20000300800 */
[----:B------:R-:W2:Y:S02]  /*57670*/  LDL.LU R25, [R1+0x734] ;  /* 0x0007340001197983 */ /* 0x000ea40000300800 */
[----:B------:R-:W3:Y:S02]  /*57680*/  LDL.LU R26, [R1+0x738] ;  /* 0x00073800011a7983 */ /* 0x000ee40000300800 */
[----:B------:R-:W3:Y:S01]  /*57690*/  LDL.LU R27, [R1+0x73c] ;  /* 0x00073c00011b7983 */ /* 0x000ee20000300800 */
[C---:B----4-:R-:W-:Y:S01]  /*576a0*/  HMMA.16816.F32 R8, R16.reuse, R22, R8 ;  /* 0x000000161008723c */ /* 0x050fe20000001808 */
[----:B---3--:R0:W-:Y:S01]  /*576b0*/  STL.64 [R1+0x5b70], R26 ;  /* 0x005b701a01007387 */ /* 0x0081e20000100a00 */
[----:B--2---:R1:W-:Y:S03]  /*576c0*/  STL.64 [R1+0x5b68], R24 ;  /* 0x005b681801007387 */ /* 0x0043e60000100a00 */
[----:B0-----:R-:W2:Y:S04]  /*576d0*/  LDL.64 R26, [R1+0x8] ;  /* 0x00000800011a7983 */ /* 0x001ea80000100a00 */
[----:B--2---:R0:W-:Y:S01]  /*576e0*/  STL.64 [R1+0x5b90], R26 ;  /* 0x005b901a01007387 */ /* 0x0041e20000100a00 */
[----:B-1----:R-:W2:Y:S02]  /*576f0*/  LDL.LU R24, [R1+0x750] ;  /* 0x0007500001187983 */ /* 0x002ea40000300800 */
[----:B------:R-:W2:Y:S01]  /*57700*/  LDL.LU R25, [R1+0x754] ;  /* 0x0007540001197983 */ /* 0x000ea20000300800 */
[----:B0-----:R-:W2:Y:S01]  /*57710*/  LDL.LU R26, [R1+0x758] ;  /* 0x00075800011a7983 */ /* 0x001ea20000300800 */
[----:B------:R-:W2:Y:S09]  /*57720*/  LDL.LU R27, [R1+0x75c] ;  /* 0x00075c00011b7983 */ /* 0x000eb20000300800 */
[----:B------:R0:W-:Y:S02]  /*57730*/  STL.64 [R1+0x920], R8 ;  /* 0x0009200801007387 */ /* 0x0001e40000100a00 */
[----:B------:R1:W-:Y:S02]  /*57740*/  STL.64 [R1+0x928], R10 ;  /* 0x0009280a01007387 */ /* 0x0003e40000100a00 */
[----:B0-----:R-:W-:Y:S01]  /*57750*/  IMAD.MOV.U32 R9, RZ, RZ, R23 ;  /* 0x000000ffff097224 */ /* 0x001fe200078e0017 */
[----:B-1----:R-:W3:Y:S01]  /*57760*/  LDL.LU.64 R10, [R1+0x5bd0] ;  /* 0x005bd000010a7983 */ /* 0x002ee20000300a00 */
[----:B------:R-:W4:Y:S02]  /*57770*/  LDL.LU.64 R22, [R1+0x5bc8] ;  /* 0x005bc80001167983 */ /* 0x000f240000300a00 */
[----:B----4-:R-:W-:Y:S01]  /*57780*/  HMMA.16816.F32 R16, R16, R22, R4 ;  /* 0x000000161010723c */ /* 0x010fe20000001804 */
[----:B------:R-:W4:Y:S01]  /*57790*/  LDL.LU.64 R6, [R1+0x5bc0] ;  /* 0x005bc00001067983 */ /* 0x000f220000300a00 */
[----:B------:R-:W4:Y:S02]  /*577a0*/  LDL.LU.64 R4, [R1+0x5bb8] ;  /* 0x005bb80001047983 */ /* 0x000f240000300a00 */
[----:B------:R-:W-:-:S02]  /*577b0*/  IMAD.MOV.U32 R8, RZ, RZ, R22 ;  /* 0x000000ffff087224 */ /* 0x000fc400078e0016 */
[----:B------:R-:W-:Y:S11]  /*577c0*/  IMAD.MOV.U32 R2, RZ, RZ, R23 ;  /* 0x000000ffff027224 */ /* 0x000ff600078e0017 */
[----:B------:R-:W-:Y:S06]  /*577d0*/  @!UPT UIADD3 URZ, URZ, URZ, URZ ;  /* 0x0000003f3f3ff290 */ /* 0x000fec000fffe03f */
[----:B------:R-:W-:Y:S01]  /*577e0*/  STL.64 [R1+0x1d0], R16 ;  /* 0x0001d01001007387 */ /* 0x000fe20000100a00 */
[----:B------:R-:W-:Y:S02]  /*577f0*/  STL.64 [R1+0x1d8], R18 ;  /* 0x0001d81201007387 */ /* 0x000fe40000100a00 */
        /* <DEDUP_REMOVED lines=8> */
[----:B------:R-:W2:Y:S01]  /*57880*/  LDL.64 R18, [R1+0x38] ;  /* 0x0000380001127983 */ /* 0x000ea20000100a00 */
        /* <DEDUP_REMOVED lines=9> */
[C---:B--2---:R-:W-:Y:S11]  /*57920*/  HMMA.16816.F32 R24, R20.reuse, R14, R24 ;  /* 0x0000000e1418723c */ /* 0x044ff60000001818 */
[----:B------:R-:W-:Y:S11]  /*57930*/  @!UPT UIADD3 URZ, URZ, URZ, URZ ;  /* 0x0000003f3f3ff290 */ /* 0x000ff6000fffe03f */
[----:B------:R-:W-:Y:S01]  /*57940*/  @!UPT UIADD3 URZ, URZ, URZ, URZ ;  /* 0x0000003f3f3ff290 */ /* 0x000fe2000fffe03f */
[----:B------:R-:W-:Y:S01]  /*57950*/  STL.64 [R1+0x7a0], R24 ;  /* 0x0007a01801007387 */ /* 0x000fe20000100a00 */
[----:B------:R0:W-:Y:S03]  /*57960*/  STL.64 [R1+0x7a8], R26 ;  /* 0x0007a81a01007387 */ /* 0x0001e60000100a00 */
[----:B0-----:R-:W3:Y:S01]  /*57970*/  LDL.LU.64 R26, [R1+0x5b90] ;  /* 0x005b9000011a7983 */ /* 0x001ee20000300a00 */
[----:B------:R-:W-:Y:S02]  /*57980*/  IMAD.MOV.U32 R28, RZ, RZ, R14 ;  /* 0x000000ffff1c7224 */ /* 0x000fe400078e000e */
[----:B------:R-:W-:Y:S02]  /*57990*/  IMAD.MOV.U32 R13, RZ, RZ, R15 ;  /* 0x000000ffff0d7224 */ /* 0x000fe400078e000f */
[----:B------:R-:W2:Y:S01]  /*579a0*/  LDL.LU.64 R14, [R1+0x5b88] ;  /* 0x005b8800010e7983 */ /* 0x000ea20000300a00 */
[----:B---3--:R-:W-:Y:S01]  /*579b0*/  HMMA.16816.F32 R8, R20, R26, R8 ;  /* 0x0000001a1408723c */ /* 0x008fe20000001808 */
[----:B------:R-:W-:-:S02]  /*579c0*/  IMAD.MOV.U32 R3, RZ, RZ, R26 ;  /* 0x000000ffff037224 */ /* 0x000fc400078e001a */
[----:B------:R-:W-:Y:S11]  /*579d0*/  IMAD.MOV.U32 R29, RZ, RZ, R27 ;  /* 0x000000ffff1d7224 */ /* 0x000ff600078e001b */
[----:B------:R-:W-:Y:S09]  /*579e0*/  @!UPT UIADD3 URZ, URZ, URZ, URZ ;  /* 0x0000003f3f3ff290 */ /* 0x000ff2000fffe03f */
[----:B------:R-:W-:Y:S01]  /*579f0*/  STL.64 [R1+0x790], R8 ;  /* 0x0007900801007387 */ /* 0x000fe20000100a00 */
[----:B------:R0:W-:Y:S03]  /*57a00*/  STL.64 [R1+0x798], R10 ;  /* 0x0007980a01007387 */ /* 0x0001e60000100a00 */
[----:B0-----:R-:W3:Y:S01]  /*57a10*/  LDL.LU.64 R10, [R1+0x5b80] ;  /* 0x005b8000010a7983 */ /* 0x001ee20000300a00 */
[----:B------:R-:W2:Y:S02]  /*57a20*/  LDL.LU.64 R8, [R1+0x5b78] ;  /* 0x005b780001087983 */ /* 0x000ea40000300a00 */
[----:B------:R-:W2:Y:S02]  /*57a30*/  LDL.LU.64 R26, [R1+0x5b70] ;  /* 0x005b7000011a7983 */ /* 0x000ea40000300a00 */
[----:B------:R-:W2:Y:S02]  /*57a40*/  LDL.LU.64 R24, [R1+0x5b68] ;  /* 0x005b680001187983 */ /* 0x000ea40000300a00 */
[C---:B--2---:R-:W-:Y:S11]  /*57a50*/  HMMA.16816.F32 R24, R20.reuse, R14, R24 ;  /* 0x0000000e1418723c */ /* 0x044ff60000001818 */
[----:B------:R-:W-:Y:S11]  /*57a60*/  @!UPT UIADD3 URZ, URZ, URZ, URZ ;  /* 0x0000003f3f3ff290 */ /* 0x000ff6000fffe03f */
[----:B------:R-:W-:Y:S01]  /*57a70*/  @!UPT UIADD3 URZ, URZ, URZ, URZ ;  /* 0x0000003f3f3ff290 */ /* 0x000fe2000fffe03f */
[----:B------:R-:W-:Y:S01]  /*57a80*/  STL.64 [R1+0x780], R24 ;  /* 0x0007801801007387 */ /* 0x000fe20000100a00 */
[----:B------:R0:W-:Y:S03]  /*57a90*/  STL.64 [R1+0x788], R26 ;  /* 0x0007881a01007387 */ /* 0x0001e60000100a00 */
[----:B0-----:R-:W3:Y:S01]  /*57aa0*/  LDL.LU.64 R26, [R1+0x5b60] ;  /* 0x005b6000011a7983 */ /* 0x001ee20000300a00 */
[----:B------:R-:W3:Y:S02]  /*57ab0*/  LDL.LU.64 R24, [R1+0x5b58] ;  /* 0x005b580001187983 */ /* 0x000ee40000300a00 */
[----:B------:R-:W-:Y:S01]  /*57ac0*/  STL.64 [R1+0x5a28], R14 ;  /* 0x005a280e01007387 */ /* 0x000fe20000100a00 */
[C---:B---3--:R-:W-:Y:S11]  /*57ad0*/  HMMA.16816.F32 R24, R20.reuse, R10, R24 ;  /* 0x0000000a1418723c */ /* 0x048ff60000001818 */
[----:B------:R-:W-:Y:S11]  /*57ae0*/  @!UPT UIADD3 URZ, URZ, URZ, URZ ;  /* 0x0000003f3f3ff290 */ /* 0x000ff6000fffe03f */
[----:B------:R-:W-:Y:S01]  /*57af0*/  @!UPT UIADD3 URZ, URZ, URZ, URZ ;  /* 0x0000003f3f3ff290 */ /* 0x000fe2000fffe03f */
[----:B------:R-:W-:Y:S01]  /*57b00*/  STL.64 [R1+0x770], R24 ;  /* 0x0007701801007387 */ /* 0x000fe20000100a00 */
[----:B------:R0:W-:Y:S03]  /*57b10*/  STL.64 [R1+0x778], R26 ;  /* 0x0007781a01007387 */ /* 0x0001e60000100a00 */
[----:B0-----:R-:W4:Y:S01]  /*57b20*/  LDL.LU.64 R26, [R1+0x5b50] ;  /* 0x005b5000011a7983 */ /* 0x001f220000300a00 */
[----:B------:R-:W4:Y:S02]  /*57b30*/  LDL.LU.64 R24, [R1+0x5b48] ;  /* 0x005b480001187983 */ /* 0x000f240000300a00 */
[----:B------:R-:W-:Y:S01]  /*57b40*/  STL.64 [R1+0x5a20], R10 ;  /* 0x005a200a01007387 */ /* 0x000fe20000100a00 */
[C---:B----4-:R-:W-:Y:S11]  /*57b50*/  HMMA.16816.F32 R24, R20.reuse, R6, R24 ;  /* 0x000000061418723c */ /* 0x050ff60000001818 */
        /* <DEDUP_REMOVED lines=10> */
[----:B------:R0:W-:Y:S01]  /*57c00*/  STL.64 [R1+0x12b0], R24 ;  /* 0x0012b01801007387 */ /* 0x0001e20000100a00 */
[----:B------:R-:W-:Y:S03]  /*57c10*/  STL.64 [R1+0x12b8], R26 ;  /* 0x0012b81a01007387 */ /* 0x000fe60000100a00 */
[----:B0-----:R-:W2:Y:S01]  /*57c20*/  LDL.LU R24, [R1+0x5b30] ;  /* 0x005b300001187983 */ /* 0x001ea20000300800 */
[----:B------:R-:W-:Y:S02]  /*57c30*/  IMAD.MOV.U32 R12, RZ, RZ, R18 ;  /* 0x000000ffff0c7224 */ /* 0x000fe400078e0012 */
[----:B------:R-:W-:-:S03]  /*57c40*/  IMAD.MOV.U32 R0, RZ, RZ, R19 ;  /* 0x000000ffff007224 */ /* 0x000fc600078e0013 */
[----:B------:R-:W-:Y:S01]  /*57c50*/  STL.64 [R1+0x5b08], R12 ;  /* 0x005b080c01007387 */ /* 0x000fe20000100a00 */
[----:B------:R-:W3:Y:S03]  /*57c60*/  LDL.64 R14, [R1+0x158] ;  /* 0x00015800010e7983 */ /* 0x000ee60000100a00 */
[----:B--2---:R-:W0:Y:S04]  /*57c70*/  LDSM.16.MT88.4 R16, [R24+0x2100] ;  /* 0x002100001810783b */ /* 0x004e280000004200 */
[----:B------:R1:W-:Y:S04]  /*57c80*/  STL [R1+0x5ad8], R24 ;  /* 0x005ad81801007387 */ /* 0x0003e80000100800 */
[----:B-1----:R-:W2:Y:S01]  /*57c90*/  LDL.LU R24, [R1+0xec0] ;  /* 0x000ec00001187983 */ /* 0x002ea20000300800 */
[----:B------:R-:W2:Y:S02]  /*57ca0*/  LDL.LU R25, [R1+0xec4] ;  /* 0x000ec40001197983 */ /* 0x000ea40000300800 */
[----:B------:R-:W2:Y:S02]  /*57cb0*/  LDL.LU R26, [R1+0xec8] ;  /* 0x000ec800011a7983 */ /* 0x000ea40000300800 */
[----:B------:R-:W2:Y:S01]  /*57cc0*/  LDL.LU R27, [R1+0xecc] ;  /* 0x000ecc00011b7983 */ /* 0x000ea20000300800 */
[----:B0-----:R0:W-:Y:S01]  /*57cd0*/  STL.64 [R1+0x5940], R18 ;  /* 0x0059401201007387 */ /* 0x0011e20000100a00 */
[----:B------:R-:W-:Y:S03]  /*57ce0*/  STL.64 [R1+0x5938], R16 ;  /* 0x0059381001007387 */ /* 0x000fe60000100a00 */
[----:B0-----:R-:W4:Y:S01]  /*57cf0*/  LDL R18, [R1+0xe8] ;  /* 0x0000e80001127983 */ /* 0x001f220000100800 */
[----:B------:R-:W-:-:S02]  /*57d00*/  IMAD.MOV.U32 R19, RZ, RZ, R9 ;  /* 0x000000ffff137224 */ /* 0x000fc400078e0009 */
[----:B---3--:R-:W-:Y:S02]  /*57d10*/  IMAD.MOV.U32 R7, RZ, RZ, R14 ;  /* 0x000000ffff077224 */ /* 0x008fe400078e000e */
[----:B------:R-:W-:Y:S01]  /*57d20*/  IMAD.MOV.U32 R6, RZ, RZ, R15 ;  /* 0x000000ffff067224 */ /* 0x000fe200078e000f */
[----:B----4-:R2:W-:Y:S02]  /*57d30*/  STL.64 [R1+0x5af0], R18 ;  /* 0x005af01201007387 */ /* 0x0105e40000100a00 */
[----:B--2---:R-:W-:Y:S11]  /*57d40*/  HMMA.16816.F32 R16, R20, R14, R24 ;  /* 0x0000000e1410723c */ /* 0x004ff60000001818 */
[----:B------:R-:W-:Y:S11]  /*57d50*/  @!UPT UIADD3 URZ, URZ, URZ, URZ ;  /* 0x0000003f3f3ff290 */ /* 0x000ff6000fffe03f */
[----:B------:R-:W-:Y:S01]  /*57d60*/  @!UPT UIADD3 URZ, URZ, URZ, URZ ;  /* 0x0000003f3f3ff290 */ /* 0x000fe2000fffe03f */
[----:B------:R0:W-:Y:S01]  /*57d70*/  STL.64 [R1+0x12a0], R16 ;  /* 0x0012a01001007387 */ /* 0x0001e20000100a00 */
[----:B------:R1:W-:Y:S02]  /*57d80*/  STL.64 [R1+0x12a8], R18 ;  /* 0x0012a81201007387 */ /* 0x0003e40000100a00 */
[----:B------:R2:W-:Y:S02]  /*57d90*/  STL.64 [R1+0x5a90], R6 ;  /* 0x005a900601007387 */ /* 0x0005e40000100a00 */
[----:B------:R-:W-:Y:S01]  /*57da0*/  STL.64 [R1+0x5a88], R4 ;  /* 0x005a880401007387 */ /* 0x000fe20000100a00 */
[----:B------:R-:W3:Y:S01]  /*57db0*/  LDL.LU R24, [R1+0xe70] ;  /* 0x000e700001187983 */ /* 0x000ee20000300800 */
[----:B------:R-:W3:Y:S02]  /*57dc0*/  LDL.LU R25, [R1+0xe74] ;  /* 0x000e740001197983 */ /* 0x000ee40000300800 */
[----:B------:R-:W4:Y:S02]  /*57dd0*/  LDL.LU R26, [R1+0xe78] ;  /* 0x000e7800011a7983 */ /* 0x000f240000300800 */
[----:B------:R-:W4:Y:S01]  /*57de0*/  LDL.LU R27, [R1+0xe7c] ;  /* 0x000e7c00011b7983 */ /* 0x000f220000300800 */
[----:B0-----:R-:W3:Y:S01]  /*57df0*/  LDL.LU R16, [R1+0xe80] ;  /* 0x000e800001107983 */ /* 0x001ee20000300800 */
[----:B------:R-:W3:Y:S02]  /*57e00*/  LDL.LU R17, [R1+0xe84] ;  /* 0x000e840001117983 */ /* 0x000ee40000300800 */
[----:B-1----:R-:W3:Y:S02]  /*57e10*/  LDL.LU R18, [R1+0xe88] ;  /* 0x000e880001127983 */ /* 0x002ee40000300800 */
[----:B--2---:R-:W-:Y:S01]  /*57e20*/  IMAD.MOV.U32 R6, RZ, RZ, R8 ;  /* 0x000000ffff067224 */ /* 0x004fe200078e0008 */
[----:B------:R-:W3:Y:S01]  /*57e30*/  LDL.LU R19, [R1+0xe8c] ;  /* 0x000e8c0001137983 */ /* 0x000ee20000300800 */
[----:B------:R-:W2:Y:S02]  /*57e40*/  LDL.LU R8, [R1+0xeb0] ;  /* 0x000eb00001087983 */ /* 0x000ea40000300800 */
[----:B------:R-:W2:Y:S02]  /*57e50*/  LDL.LU R9, [R1+0xeb4] ;  /* 0x000eb40001097983 */ /* 0x000ea40000300800 */
[----:B------:R-:W2:Y:S01]  /*57e60*/  LDL.LU R10, [R1+0xeb8] ;  /* 0x000eb800010a7983 */ /* 0x000ea20000300800 */
[----:B------:R-:W2:Y:S01]  /*57e70*/  LDL.LU R11, [R1+0xebc] ;  /* 0x000ebc00010b7983 */ /* 0x000ea20000300800 */
[----:B------:R-:W2:Y:S02]  /*57e80*/  LDL.LU R12, [R1+0xe90] ;  /* 0x000e9000010c7983 */ /* 0x000ea40000300800 */
[----:B------:R-:W2:Y:S02]  /*57e90*/  LDL.LU R13, [R1+0xe94] ;  /* 0x000e9400010d7983 */ /* 0x000ea40000300800 */
[----:B------:R-:W2:Y:S01]  /*57ea0*/  LDL.LU R14, [R1+0xe98] ;  /* 0x000e9800010e7983 */ /* 0x000ea20000300800 */
[----:B------:R-:W2:Y:S04]  /*57eb0*/  LDL.LU R15, [R1+0xe9c] ;  /* 0x000e9c00010f7983 */ /* 0x000ea80000300800 */
[----:B--2---:R0:W-:Y:S01]  /*57ec0*/  STL.64 [R1+0x5b18], R14 ;  /* 0x005b180e01007387 */ /* 0x0041e20000100a00 */
[----:B------:R-:W-:Y:S03]  /*57ed0*/  STL.64 [R1+0x5b10], R12 ;  /* 0x005b100c01007387 */ /* 0x000fe60000100a00 */
[----:B0-----:R-:W2:Y:S04]  /*57ee0*/  LDL.64 R14, [R1+0x138] ;  /* 0x00013800010e7983 */ /* 0x001ea80000100a00 */
[----:B--2---:R0:W-:Y:S04]  /*57ef0*/  STL.64 [R1+0x5b28], R14 ;  /* 0x005b280e01007387 */ /* 0x0041e80000100a00 */
[----:B0-----:R-:W2:Y:S01]  /*57f00*/  LDL.64 R14, [R1+0x148] ;  /* 0x00014800010e7983 */ /* 0x001ea20000100a00 */
[----:B---3--:R0:W-:Y:S02]  /*57f10*/  STL.64 [R1+0x5b00], R18 ;  /* 0x005b001201007387 */ /* 0x0081e40000100a00 */
[----:B------:R1:W-:Y:S01]  /*57f20*/  STL.64 [R1+0x5af8], R16 ;  /* 0x005af81001007387 */ /* 0x0003e20000100a00 */
[----:B0-----:R-:W3:Y:S01]  /*57f30*/  LDL.64 R18, [R1+0x128] ;  /* 0x0001280001127983 */ /* 0x001ee20000100a00 */
[----:B------:R-:W-:-:S03]  /*57f40*/  IMAD.MOV.U32 R7, RZ, RZ, R2 ;  /* 0x000000ffff077224 */ /* 0x000fc600078e0002 */
[----:B---3--:R0:W-:Y:S01]  /*57f50*/  STL.64 [R1+0x5b20], R18 ;  /* 0x005b201201007387 */ /* 0x0081e20000100a00 */
[----:B-1----:R-:W3:Y:S02]  /*57f60*/  LDL.LU R16, [R1+0xea0] ;  /* 0x000ea00001107983 */ /* 0x002ee40000300800 */
[----:B------:R-:W3:Y:S01]  /*57f70*/  LDL.LU R17, [R1+0xea4] ;  /* 0x000ea40001117983 */ /* 0x000ee20000300800 */
[----:B0-----:R-:W3:Y:S01]  /*57f80*/  LDL.LU R18, [R1+0xea8] ;  /* 0x000ea80001127983 */ /* 0x001ee20000300800 */
[----:B------:R-:W3:Y:S02]  /*57f90*/  LDL.LU R19, [R1+0xeac] ;  /* 0x000eac0001137983 */ /* 0x000ee40000300800 */
[----:B----4-:R0:W-:Y:S02]  /*57fa0*/  STL.64 [R1+0x5ae8], R26 ;  /* 0x005ae81a01007387 */ /* 0x0101e40000100a00 */
[----:B------:R-:W-:Y:S01]  /*57fb0*/  STL.64 [R1+0x5ae0], R24 ;  /* 0x005ae01801007387 */ /* 0x000fe20000100a00 */
[----:B0-----:R-:W4:Y:S01]  /*57fc0*/  LDL.64 R26, [R1+0x118] ;  /* 0x00011800011a7983 */ /* 0x001f220000100a00 */
[----:B------:R0:W-:Y:S02]  /*57fd0*/  STL.64 [R1+0x5aa8], R6 ;  /* 0x005aa80601007387 */ /* 0x0001e40000100a00 */
[----:B------:R-:W3:Y:S02]  /*57fe0*/  LDL.LU R4, [R1+0xe50] ;  /* 0x000e500001047983 */ /* 0x000ee40000300800 */
[----:B------:R-:W3:Y:S01]  /*57ff0*/  LDL.LU R5, [R1+0xe54] ;  /* 0x000e540001057983 */ /* 0x000ee20000300800 */
[----:B0-----:R-:W3:Y:S01]  /*58000*/  LDL.LU R6, [R1+0xe58] ;  /* 0x000e580001067983 */ /* 0x001ee20000300800 */
[----:B------:R-:W3:Y:S01]  /*58010*/  LDL.LU R7, [R1+0xe5c] ;  /* 0x000e5c0001077983 */ /* 0x000ee20000300800 */
[----:B--2---:R-:W-:Y:S02]  /*58020*/  HMMA.16816.F32 R8, R20, R14, R8 ;  /* 0x0000000e1408723c */ /* 0x004fe40000001808 */
[----:B---3--:R0:W-:Y:S01]  /*58030*/  STL.64 [R1+0x5ab8], R6 ;  /* 0x005ab80601007387 */ /* 0x0081e20000100a00 */
[----:B------:R-:W-:Y:S03]  /*58040*/  STL.64 [R1+0x5ab0], R4 ;  /* 0x005ab00401007387 */ /* 0x000fe60000100a00 */
[----:B0-----:R-:W2:Y:S04]  /*58050*/  LDL.64 R6, [R1+0xf8] ;  /* 0x0000f80001067983 */ /* 0x001ea80000100a00 */
[----:B--2---:R0:W-:Y:S04]  /*58060*/  STL.64 [R1+0x5ad0], R6 ;  /* 0x005ad00601007387 */ /* 0x0041e80000100a00 */
[----:B0-----:R-:W2:Y:S09]  /*58070*/  LDL.64 R6, [R1+0x108] ;  /* 0x0001080001067983 */ /* 0x001eb20000100a00 */
[----:B------:R0:W-:Y:S02]  /*58080*/  STL.64 [R1+0x1290], R8 ;  /* 0x0012900801007387 */ /* 0x0001e40000100a00 */
[----:B------:R1:W-:Y:S02]  /*58090*/  STL.64 [R1+0x1298], R10 ;  /* 0x0012980a01007387 */ /* 0x0003e40000100a00 */
[----:B0-----:R-:W-:-:S02]  /*580a0*/  IMAD.MOV.U32 R9, RZ, RZ, R14 ;  /* 0x000000ffff097224 */ /* 0x001fc400078e000e */
[----:B------:R-:W-:Y:S02]  /*580b0*/  IMAD.MOV.U32 R8, RZ, RZ, R15 ;  /* 0x000000ffff087224 */ /* 0x000fe400078e000f */
[----:B------:R-:W3:Y:S02]  /*580c0*/  LDL.LU.64 R14, [R1+0x5b28] ;  /* 0x005b2800010e7983 */ /* 0x000ee40000300a00 */
[C---:B---3--:R-:W-:Y:S01]  /*580d0*/  HMMA.16816.F32 R16, R20.reuse, R14, R16 ;  /* 0x0000000e1410723c */ /* 0x048fe20000001810 */
[----:B-1----:R-:W-:Y:S02]  /*580e0*/  IMAD.MOV.U32 R11, RZ, RZ, R14 ;  /* 0x000000ffff0b7224 */ /* 0x002fe400078e000e */
[----:B------:R-:W-:Y:S11]  /*580f0*/  IMAD.MOV.U32 R10, RZ, RZ, R15 ;  /* 0x000000ffff0a7224 */ /* 0x000ff600078e000f */
[----:B------:R-:W-:Y:S09]  /*58100*/  @!UPT UIADD3 URZ, URZ, URZ, URZ ;  /* 0x0000003f3f3ff290 */ /* 0x000ff2000fffe03f */
[----:B------:R-:W-:Y:S01]  /*58110*/  STL.64 [R1+0x1280], R16 ;  /* 0x0012801001007387 */ /* 0x000fe20000100a00 */
[----:B------:R0:W-:Y:S03]  /*58120*/  STL.64 [R1+0x1288], R18 ;  /* 0x0012881201007387 */ /* 0x0001e60000100a00 */
[----:B0-----:R-:W3:Y:S01]  /*58130*/  LDL.LU.64 R18, [R1+0x5b20] ;  /* 0x005b200001127983 */ /* 0x001ee20000300a00 */
[----:B------:R-:W3:Y:S02]  /*58140*/  LDL.LU.64 R14, [R1+0x5b18] ;  /* 0x005b1800010e7983 */ /* 0x000ee40000300a00 */
[----:B------:R-:W3:Y:S02]  /*58150*/  LDL.LU.64 R12, [R1+0x5b10] ;  /* 0x005b1000010c7983 */ /* 0x000ee40000300a00 */
[----:B------:R-:W-:Y:S01]  /*58160*/  STL.64 [R1+0x5aa0], R10 ;  /* 0x005aa00a01007387 */ /* 0x000fe20000100a00 */
[----:B------:R0:W-:Y:S04]  /*58170*/  STL.64 [R1+0x5a98], R8 ;  /* 0x005a980801007387 */ /* 0x0001e80000100a00 */
[----:B0-----:R-:W2:Y:S01]  /*58180*/  LDL.LU R8, [R1+0x6f0] ;  /* 0x0006f00001087983 */ /* 0x001ea20000300800 */
[----:B------:R-:W2:Y:S02]  /*58190*/  LDL.LU R9, [R1+0x6f4] ;  /* 0x0006f40001097983 */ /* 0x000ea40000300800 */
[----:B------:R-:W2:Y:S02]  /*581a0*/  LDL.LU R10, [R1+0x6f8] ;  /* 0x0006f800010a7983 */ /* 0x000ea40000300800 */
[----:B------:R-:W2:Y:S01]  /*581b0*/  LDL.LU R11, [R1+0x6fc] ;  /* 0x0006fc00010b7983 */ /* 0x000ea20000300800 */
[C---:B---3--:R-:W-:Y:S01]  /*581c0*/  HMMA.16816.F32 R12, R20.reuse, R18, R12 ;  /* 0x00000012140c723c */ /* 0x048fe2000000180c */
[----:B--2---:R-:W-:Y:S01]  /*581d0*/  STL.64 [R1+0x5ac8], R10 ;  /* 0x005ac80a01007387 */ /* 0x004fe20000100a00 */
[----:B------:R0:W-:Y:S03]  /*581e0*/  STL.64 [R1+0x5ac0], R8 ;  /* 0x005ac00801007387 */ /* 0x0001e60000100a00 */
[----:B0-----:R-:W2:Y:S01]  /*581f0*/  LDL.LU R8, [R1+0xe60] ;  /* 0x000e600001087983 */ /* 0x001ea20000300800 */
[----:B------:R-:W2:Y:S02]  /*58200*/  LDL.LU R9, [R1+0xe64] ;  /* 0x000e640001097983 */ /* 0x000ea40000300800 */
[----:B------:R-:W2:Y:S02]  /*58210*/  LDL.LU R10, [R1+0xe68] ;  /* 0x000e6800010a7983 */ /* 0x000ea40000300800 */
[----:B------:R-:W2:Y:S11]  /*58220*/  LDL.LU R11, [R1+0xe6c] ;  /* 0x000e6c00010b7983 */ /* 0x000eb60000300800 */
[----:B------:R-:W-:Y:S02]  /*58230*/  @!UPT UIADD3 URZ, URZ, URZ, URZ ;  /* 0x0000003f3f3ff290 */ /* 0x000fe4000fffe03f */
[----:B------:R0:W-:Y:S01]  /*58240*/  STL.64 [R1+0x1270], R12 ;  /* 0x0012700c01007387 */ /* 0x0001e20000100a00 */
[----:B------:R1:W-:Y:S03]  /*58250*/  STL.64 [R1+0x1278], R14 ;  /* 0x0012780e01007387 */ /* 0x0003e60000100a00 */
[----:B0-----:R-:W3:Y:S01]  /*58260*/  LDL.LU.64 R12, [R1+0x5b08] ;  /* 0x005b0800010c7983 */ /* 0x001ee20000300a00 */
[----:B-1----:R-:W-:Y:S02]  /*58270*/  IMAD.MOV.U32 R15, RZ, RZ, R18 ;  /* 0x000000ffff0f7224 */ /* 0x002fe400078e0012 */
[----:B------:R-:W-:Y:S02]  /*58280*/  IMAD.MOV.U32 R14, RZ, RZ, R19 ;  /* 0x000000ffff0e7224 */ /* 0x000fe400078e0013 */
[----:B------:R-:W4:Y:S01]  /*58290*/  LDL.LU.64 R18, [R1+0x5b00] ;  /* 0x005b000001127983 */ /* 0x000f220000300a00 */
[----:B------:R-:W4:Y:S02]  /*582a0*/  LDL.LU.64 R16, [R1+0x5af8] ;  /* 0x005af80001107983 */ /* 0x000f240000300a00 */
        /* <DEDUP_REMOVED lines=9> */
[----:B------:R-:W2:Y:S02]  /*58340*/  LDL.LU.64 R24, [R1+0x5ae0] ;  /* 0x005ae00001187983 */ /* 0x000ea40000300a00 */
[----:B------:R-:W-:Y:S01]  /*58350*/  IMAD.MOV.U32 R2, RZ, RZ, R7 ;  /* 0x000000ffff027224 */ /* 0x000fe200078e0007 */
[C---:B--2---:R-:W-:Y:S11]  /*58360*/  HMMA.16816.F32 R24, R20.reuse, R6, R24 ;  /* 0x000000061418723c */ /* 0x044ff60000001818 */
[----:B------:R-:W-:Y:S11]  /*58370*/  @!UPT UIADD3 URZ, URZ, URZ, URZ ;  /* 0x0000003f3f3ff290 */ /* 0x000ff6000fffe03f */
[----:B------:R-:W-:Y:S01]  /*58380*/  @!UPT UIADD3 URZ, URZ, URZ, URZ ;  /* 0x0000003f3f3ff290 */ /* 0x000fe2000fffe03f */
[----:B------:R0:W-:Y:S01]  /*58390*/  STL.64 [R1+0xec0], R24 ;  /* 0x000ec01801007387 */ /* 0x0001e20000100a00 */
[----:B------:R1:W-:Y:S03]  /*583a0*/  STL.64 [R1+0xec8], R26 ;  /* 0x000ec81a01007387 */ /* 0x0003e60000100a00 */
[----:B0-----:R-:W2:Y:S01]  /*583b0*/  LDL.LU R24, [R1+0x5ad8] ;  /* 0x005ad80001187983 */ /* 0x001ea20000300800 */
[----:B-1----:R-:W-:Y:S02]  /*583c0*/  IMAD.MOV.U32 R27, RZ, RZ, R6 ;  /* 0x000000ffff1b7224 */ /* 0x002fe400078e0006 */
        /* <DEDUP_REMOVED lines=9> */
[----:B------:R-:W4:Y:S02]  /*58460*/  LDL.LU.64 R6, [R1+0x5ab8] ;  /* 0x005ab80001067983 */ /* 0x000f240000300a00 */
[----:B------:R-:W4:Y:S02]  /*58470*/  LDL.LU.64 R4, [R1+0x5ab0] ;  /* 0x005ab00001047983 */ /* 0x000f240000300a00 */
[C---:B----4-:R-:W-:Y:S11]  /*58480*/  HMMA.16816.F32 R4, R20.reuse, R18, R4 ;  /* 0x000000121404723c */ /* 0x050ff60000001804 */
[----:B------:R-:W-:Y:S11]  /*58490*/  @!UPT UIADD3 URZ, URZ, URZ, URZ ;  /* 0x0000003f3f3ff290 */ /* 0x000ff6000fffe03f */
[----:B------:R-:W-:Y:S01]  /*584a0*/  @!UPT UIADD3 URZ, URZ, URZ, URZ ;  /* 0x0000003f3f3ff290 */ /* 0x000fe2000fffe03f */
[----:B------:R-:W-:Y:S01]  /*584b0*/  STL.64 [R1+0xea0], R4 ;  /* 0x000ea00401007387 */ /* 0x000fe20000100a00 */
[----:B------:R0:W-:Y:S03]  /*584c0*/  STL.64 [R1+0xea8], R6 ;  /* 0x000ea80601007387 */ /* 0x0001e60000100a00 */
[----:B0-----:R-:W2:Y:S01]  /*584d0*/  LDL.LU.64 R6, [R1+0x5aa8] ;  /* 0x005aa80001067983 */ /* 0x001ea20000300a00 */
[----:B------:R0:W-:Y:S02]  /*584e0*/  STL.64 [R1+0x5950], R18 ;  /* 0x0059501201007387 */ /* 0x0001e40000100a00 */
[----:B0-----:R-:W-:Y:S02]  /*584f0*/  IMAD.MOV.U32 R18, RZ, RZ, R25 ;  /* 0x000000ffff127224 */ /* 0x001fe400078e0019 */
[----:B------:R-:W-:Y:S01]  /*58500*/  IMAD.MOV.U32 R19, RZ, RZ, R26 ;  /* 0x000000ffff137224 */ /* 0x000fe200078e001a */
[----:B--2---:R-:W-:Y:S01]  /*58510*/  HMMA.16816.F32 R20, R20, R6, R8 ;  /* 0x000000061414723c */ /* 0x004fe20000001808 */
[----:B------:R-:W2:Y:S01]  /*58520*/  LDL.LU.64 R10, [R1+0x5aa0] ;  /* 0x005aa000010a7983 */ /* 0x000ea20000300a00 */
[----:B------:R-:W4:Y:S02]  /*58530*/  LDL.LU.64 R8, [R1+0x5a98] ;  /* 0x005a980001087983 */ /* 0x000f240000300a00 */
[----:B------:R-:W2:Y:S02]  /*58540*/  LDL.LU.64 R6, [R1+0x5a90] ;  /* 0x005a900001067983 */ /* 0x000ea40000300a00 */
[----:B------:R-:W2:Y:S11]  /*58550*/  LDL.LU.64 R4, [R1+0x5a88] ;  /* 0x005a880001047983 */ /* 0x000eb60000300a00 */
[----:B------:R-:W-:Y:S06]  /*58560*/  @!UPT UIADD3 URZ, URZ, URZ, URZ ;  /* 0x0000003f3f3ff290 */ /* 0x000fec000fffe03f */
[----:B------:R-:W-:Y:S01]  /*58570*/  STL.64 [R1+0x750], R20 ;  /* 0x0007501401007387 */ /* 0x000fe20000100a00 */
[----:B------:R-:W-:Y:S02]  /*58580*/  STL.64 [R1+0x758], R22 ;  /* 0x0007581601007387 */ /* 0x000fe40000100a00 */
[----:B------:R0:W1:Y:S02]  /*58590*/  LDSM.16.MT88.4 R20, [R24+0x2180] ;  /* 0x002180001814783b */ /* 0x0000640000004200 */
[----:B0-----:R-:W2:Y:S02]  /*585a0*/  LDL.LU R24, [R1+0x5a84] ;  /* 0x005a840001187983 */ /* 0x001ea40000300800 */
[----:B------:R-:W2:Y:S02]  /*585b0*/  LDL.LU R25, [R1+0x5a80] ;  /* 0x005a800001197983 */ /* 0x000ea40000300800 */
[----:B------:R-:W2:Y:S02]  /*585c0*/  LDL.LU R26, [R1+0x5a7c] ;  /* 0x005a7c00011a7983 */ /* 0x000ea40000300800 */
[----:B------:R-:W-:Y:S01]  /*585d0*/  STL.64 [R1+0x5968], R18 ;  /* 0x0059681201007387 */ /* 0x000fe20000100a00 */
[----:B-1----:R0:W-:Y:S01]  /*585e0*/  STL.64 [R1+0x5810], R22 ;  /* 0x0058101601007387 */ /* 0x0021e20000100a00 */
[----:B------:R1:W-:Y:S03]  /*585f0*/  STL.64 [R1+0x5808], R20 ;  /* 0x0058081401007387 */ /* 0x0003e60000100a00 */
[----:B0-----:R-:W2:Y:S01]  /*58600*/  LDL.LU.64 R22, [R1+0xd8] ;  /* 0x0000d80001167983 */ /* 0x001ea20000300a00 */
[----:B------:R-:W-:-:S02]  /*58610*/  IMAD.MOV.U32 R18, RZ, RZ, R27 ;  /* 0x000000ffff127224 */ /* 0x000fc400078e001b */
[----:B------:R-:W-:Y:S01]  /*58620*/  IMAD.MOV.U32 R19, RZ, RZ, R2 ;  /* 0x000000ffff137224 */ /* 0x000fe200078e0002 */
[----:B--2---:R0:W-:Y:S01]  /*58630*/  STL.64 [R1+0x5948], R22 ;  /* 0x0059481601007387 */ /* 0x0041e20000100a00 */
[----:B-1----:R-:W2:Y:S02]  /*58640*/  LDL.LU R20, [R1+0xbb0] ;  /* 0x000bb00001147983 */ /* 0x002ea40000300800 */
[----:B------:R-:W2:Y:S01]  /*58650*/  LDL.LU R21, [R1+0xbb4] ;  /* 0x000bb40001157983 */ /* 0x000ea20000300800 */
[----:B0-----:R-:W2:Y:S01]  /*58660*/  LDL.LU R22, [R1+0xbb8] ;  /* 0x000bb80001167983 */ /* 0x001ea20000300800 */
[----:B------:R-:W2:Y:S02]  /*58670*/  LDL.LU R23, [R1+0xbbc] ;  /* 0x000bbc0001177983 */ /* 0x000ea40000300800 */
        /* <DEDUP_REMOVED lines=9> */
[----:B------:R-:W-:-:S02]  /*58710*/  IMAD.MOV.U32 R18, RZ, RZ, R17 ;  /* 0x000000ffff127224 */ /* 0x000fc400078e0011 */
[----:B------:R-:W-:-:S05]  /*58720*/  IMAD.MOV.U32 R19, RZ, RZ, R16 ;  /* 0x000000ffff137224 */ /* 0x000fca00078e0010 */
        /* <DEDUP_REMOVED lines=37> */
[----:B------:R-:W2:Y:S01]  /*58980*/  LDL.LU R8, [R1+0xc60] ;  /* 0x000c600001087983 */ /* 0x000ea20000300800 */
[----:B------:R-:W2:Y:S02]  /*58990*/  LDL.LU R9, [R1+0xc64] ;  /* 0x000c640001097983 */ /* 0x000ea40000300800 */
[----:B------:R-:W2:Y:S02]  /*589a0*/  LDL.LU R10, [R1+0xc68] ;  /* 0x000c6800010a7983 */ /* 0x000ea40000300800 */
[----:B------:R-:W2:Y:S02]  /*589b0*/  LDL.LU R11, [R1+0xc6c] ;  /* 0x000c6c00010b7983 */ /* 0x000ea40000300800 */
[----:B------:R-:W-:-:S02]  /*589c0*/  IMAD.MOV.U32 R14, RZ, RZ, R3 ;  /* 0x000000ffff0e7224 */ /* 0x000fc400078e0003 */
        /* <DEDUP_REMOVED lines=12> */
[----:B------:R0:W-:Y:S03]  /*58a90*/  STL.64 [R1+0x5a48], R8 ;  /* 0x005a480801007387 */ /* 0x0001e60000100a00 */
[----:B------:R1:W-:Y:S01]  /*58aa0*/  STL.64 [R1+0x5a58], R14 ;  /* 0x005a580e01007387 */ /* 0x0003e20000100a00 */
[----:B0-----:R-:W2:Y:S01]  /*58ab0*/  LDL.LU R8, [R1+0xc80] ;  /* 0x000c800001087983 */ /* 0x001ea20000300800 */
[----:B------:R-:W2:Y:S02]  /*58ac0*/  LDL.LU R9, [R1+0xc84] ;  /* 0x000c840001097983 */ /* 0x000ea40000300800 */
[----:B------:R-:W3:Y:S02]  /*58ad0*/  LDL.LU R10, [R1+0xc88] ;  /* 0x000c8800010a7983 */ /* 0x000ee40000300800 */
[----:B------:R-:W3:Y:S02]  /*58ae0*/  LDL.LU R11, [R1+0xc8c] ;  /* 0x000c8c00010b7983 */ /* 0x000ee40000300800 */
[----:B-1----:R-:W-:-:S02]  /*58af0*/  IMAD.MOV.U32 R15, RZ, RZ, R4 ;  /* 0x000000ffff0f7224 */ /* 0x002fc400078e0004 */
[----:B------:R-:W-:Y:S02]  /*58b00*/  IMAD.MOV.U32 R18, RZ, RZ, R12 ;  /* 0x000000ffff127224 */ /* 0x000fe400078e000c */
[----:B------:R-:W-:Y:S02]  /*58b10*/  IMAD.MOV.U32 R19, RZ, RZ, R0 ;  /* 0x000000ffff137224 */ /* 0x000fe400078e0000 */
[----:B------:R-:W-:Y:S01]  /*58b20*/  IMAD.MOV.U32 R14, RZ, RZ, R5 ;  /* 0x000000ffff0e7224 */ /* 0x000fe200078e0005 */
        /* <DEDUP_REMOVED lines=10> */
[----:B------:R0:W-:Y:S01]  /*58bd0*/  STL.64 [R1+0x5a10], R18 ;  /* 0x005a101201007387 */ /* 0x0001e20000100a00 */
[----:B------:R-:W2:Y:S02]  /*58be0*/  LDL.LU R16, [R1+0xc40] ;  /* 0x000c400001107983 */ /* 0x000ea40000300800 */
[----:B------:R-:W2:Y:S01]  /*58bf0*/  LDL.LU R17, [R1+0xc44] ;  /* 0x000c440001117983 */ /* 0x000ea20000300800 */
[----:B0-----:R-:W2:Y:S01]  /*58c00*/  LDL.LU R18, [R1+0xc48] ;  /* 0x000c480001127983 */ /* 0x001ea20000300800 */
[----:B------:R-:W2:Y:S02]  /*58c10*/  LDL.LU R19, [R1+0xc4c] ;  /* 0x000c4c0001137983 */ /* 0x000ea40000300800 */
[----:B----4-:R-:W-:Y:S02]  /*58c20*/  STL.64 [R1+0x59d8], R22 ;  /* 0x0059d81601007387 */ /* 0x010fe40000100a00 */
[----:B------:R0:W-:Y:S02]  /*58c30*/  STL.64 [R1+0x59d0], R20 ;  /* 0x0059d01401007387 */ /* 0x0001e40000100a00 */
        /* <DEDUP_REMOVED lines=17> */
[----:B------:R-:W4:Y:S01]  /*58d50*/  LDL.LU.64 R10, [R1+0x5a68] ;  /* 0x005a6800010a7983 */ /* 0x000f220000300a00 */
[----:B------:R-:W4:Y:S11]  /*58d60*/  LDL.LU.64 R8, [R1+0x5a60] ;  /* 0x005a600001087983 */ /* 0x000f360000300a00 */
        /* <DEDUP_REMOVED lines=23> */
[----:B------:R0:W-:Y:S03]  /*58ee0*/  STL.64 [R1+0x5908], R14 ;  /* 0x0059080e01007387 */ /* 0x0001e60000100a00 */
[----:B0-----:R-:W4:Y:S01]  /*58ef0*/  LDL.LU.64 R14, [R1+0x28] ;  /* 0x00002800010e7983 */ /* 0x001f220000300a00 */
[----:B---3--:R-:W-:Y:S11]  /*58f00*/  HMMA.16816.F32 R4, R24, R10, R4 ;  /* 0x0000000a1804723c */ /* 0x008ff60000001804 */
[----:B------:R-:W-:Y:S11]  /*58f10*/  @!UPT UIADD3 URZ, URZ, URZ, URZ ;  /* 0x0000003f3f3ff290 */ /* 0x000ff6000fffe03f */
[----:B------:R-:W-:Y:S01]  /*58f20*/  @!UPT UIADD3 URZ, URZ, URZ, URZ ;  /* 0x0000003f3f3ff290 */ /* 0x000fe2000fffe03f */
[----:B------:R-:W-:Y:S01]  /*58f30*/  STL.64 [R1+0xc50], R4 ;  /* 0x000c500401007387 */ /* 0x000fe20000100a00 */
[----:B------:R0:W-:Y:S03]  /*58f40*/  STL.64 [R1+0xc58], R6 ;  /* 0x000c580601007387 */ /* 0x0001e60000100a00 */
[----:B0-----:R-:W3:Y:S01]  /*58f50*/  LDL.LU.64 R6, [R1+0x5a18] ;  /* 0x005a180001067983 */ /* 0x001ee20000300a00 */
[----:B------:R0:W-:Y:S02]  /*58f60*/  STL.64 [R1+0x5900], R10 ;  /* 0x0059000a01007387 */ /* 0x0001e40000100a00 */
[----:B------:R-:W2:Y:S02]  /*58f70*/  LDL.LU R8, [R1+0x410] ;  /* 0x0004100001087983 */ /* 0x000ea40000300800 */
[----:B------:R-:W2:Y:S02]  /*58f80*/  LDL.LU R9, [R1+0x414] ;  /* 0x0004140001097983 */ /* 0x000ea40000300800 */
[----:B0-----:R-:W-:-:S02]  /*58f90*/  IMAD.MOV.U32 R10, RZ, RZ, R3 ;  /* 0x000000ffff0a7224 */ /* 0x001fc400078e0003 */
[----:B------:R-:W-:Y:S01]  /*58fa0*/  IMAD.MOV.U32 R11, RZ, RZ, R2 ;  /* 0x000000ffff0b7224 */ /* 0x000fe200078e0002 */
[C---:B---3--:R-:W-:Y:S11]  /*58fb0*/  HMMA.16816.F32 R16, R24.reuse, R6, R16 ;  /* 0x000000061810723c */ /* 0x048ff60000001810 */
[----:B------:R-:W-:Y:S11]  /*58fc0*/  @!UPT UIADD3 URZ, URZ, URZ, URZ ;  /* 0x0000003f3f3ff290 */ /* 0x000ff6000fffe03f */
[----:B------:R-:W-:Y:S01]  /*58fd0*/  @!UPT UIADD3 URZ, URZ, URZ, URZ ;  /* 0x0000003f3f3ff290 */ /* 0x000fe2000fffe03f */
[----:B------:R-:W-:Y:S01]  /*58fe0*/  STL.64 [R1+0x5f0], R16 ;  /* 0x0005f01001007387 */ /* 0x000fe20000100a00 */
[----:B------:R-:W-:Y:S02]  /*58ff0*/  IMAD.MOV.U32 R3, RZ, RZ, R18 ;  /* 0x000000ffff037224 */ /* 0x000fe400078e0012 */
[----:B------:R-:W-:Y:S02]  /*59000*/  IMAD.MOV.U32 R2, RZ, RZ, R19 ;  /* 0x000000ffff027224 */ /* 0x000fe400078e0013 */
[----:B------:R-:W2:Y:S01]  /*59010*/  LDL.LU.64 R18, [R1+0x5a10] ;  /* 0x005a100001127983 */ /* 0x000ea20000300a00 */
[----:B------:R0:W-:Y:S02]  /*59020*/  STL.64 [R1+0x5920], R6 ;  /* 0x0059200601007387 */ /* 0x0001e40000100a00 */
[----:B------:R-:W3:Y:S02]  /*59030*/  LDL.LU R4, [R1+0x580] ;  /* 0x0005800001047983 */ /* 0x000ee40000300800 */
[----:B------:R-:W3:Y:S01]  /*59040*/  LDL.LU R5, [R1+0x584] ;  /* 0x0005840001057983 */ /* 0x000ee20000300800 */
[----:B0-----:R-:W3:Y:S01]  /*59050*/  LDL.LU R6, [R1+0x588] ;  /* 0x0005880001067983 */ /* 0x001ee20000300800 */
[----:B------:R-:W3:Y:S02]  /*59060*/  LDL.LU R7, [R1+0x58c] ;  /* 0x00058c0001077983 */ /* 0x000ee40000300800 */
[----:B------:R-:W-:Y:S02]  /*59070*/  STL [R1+0x47d4], R2 ;  /* 0x0047d40201007387 */ /* 0x000fe40000100800 */
[----:B------:R-:W-:Y:S01]  /*59080*/  STL [R1+0x47d0], R3 ;  /* 0x0047d00301007387 */ /* 0x000fe20000100800 */
        /* <DEDUP_REMOVED lines=62> */
[----:B------:R-:W2:Y:S02]  /*59470*/  LDL.LU.64 R16, [R1+0x5938] ;  /* 0x0059380001107983 */ /* 0x000ea40000300a00 */
[----:B----4-:R-:W-:Y:S02]  /*59480*/  IMAD.MOV.U32 R21, RZ, RZ, R14 ;  /* 0x000000ffff157224 */ /* 0x010fe400078e000e */
[----:B------:R-:W-:Y:S01]  /*59490*/  IMAD.MOV.U32 R20, RZ, RZ, R15 ;  /* 0x000000ffff147224 */ /* 0x000fe200078e000f */
[----:B---3--:R-:W-:Y:S01]  /*594a0*/  HMMA.16816.F32 R24, R24, R22, R4 ;  /* 0x000000161818723c */ /* 0x008fe20000001804 */
[----:B------:R-:W-:Y:S07]  /*594b0*/  STL.64 [R1+0x5828], R22 ;  /* 0x0058281601007387 */ /* 0x000fee0000100a00 */
[C---:B--2---:R-:W-:Y:S11]  /*594c0*/  HMMA.16816.F32 R4, R16.reuse, R14, R8 ;  /* 0x0000000e1004723c */ /* 0x044ff60000001808 */
[----:B------:R-:W-:Y:S04]  /*594d0*/  @!UPT UIADD3 URZ, URZ, URZ, URZ ;  /* 0x0000003f3f3ff290 */ /* 0x000fe8000fffe03f */
[----:B------:R-:W-:Y:S01]  /*594e0*/  STL.64 [R1+0x440], R24 ;  /* 0x0004401801007387 */ /* 0x000fe20000100a00 */
[----:B------:R-:W-:Y:S07]  /*594f0*/  STL.64 [R1+0x448], R26 ;  /* 0x0004481a01007387 */ /* 0x000fee0000100a00 */
[----:B------:R-:W-:Y:S01]  /*59500*/  STL.64 [R1+0x410], R4 ;  /* 0x0004100401007387 */ /* 0x000fe20000100a00 */
[----:B------:R-:W-:Y:S02]  /*59510*/  STL.64 [R1+0x418], R6 ;  /* 0x0004180601007387 */ /* 0x000fe40000100a00 */
[----:B------:R0:W-:Y:S02]  /*59520*/  STL.64 [R1+0x5868], R20 ;  /* 0x0058681401007387 */ /* 0x0001e40000100a00 */
[----:B0-----:R-:W2:Y:S01]  /*59530*/  LDL.LU R20, [R1+0x360] ;  /* 0x0003600001147983 */ /* 0x001ea20000300800 */
[----:B------:R-:W2:Y:S02]  /*59540*/  LDL.LU R21, [R1+0x364] ;  /* 0x0003640001157983 */ /* 0x000ea40000300800 */
[----:B------:R-:W3:Y:S02]  /*59550*/  LDL.LU R22, [R1+0x368] ;  /* 0x0003680001167983 */ /* 0x000ee40000300800 */
[----:B------:R-:W3:Y:S02]  /*59560*/  LDL.LU R23, [R1+0x36c] ;  /* 0x00036c0001177983 */ /* 0x000ee40000300800 */
[----:B---3--:R0:W-:Y:S01]  /*59570*/  STL.64 [R1+0x5878], R22 ;  /* 0x0058781601007387 */ /* 0x0081e20000100a00 */
[----:B--2---:R-:W-:Y:S03]  /*59580*/  STL.64 [R1+0x5870], R20 ;  /* 0x0058701401007387 */ /* 0x004fe60000100a00 */
[----:B0-----:R-:W2:Y:S04]  /*59590*/  LDL.LU.64 R22, [R1+0x128] ;  /* 0x0001280001167983 */ /* 0x001ea80000300a00 */
[----:B--2---:R0:W-:Y:S04]  /*595a0*/  STL.64 [R1+0x5888], R22 ;  /* 0x0058881601007387 */ /* 0x0041e80000100a00 */
[----:B0-----:R-:W2:Y:S04]  /*595b0*/  LDL.LU.64 R22, [R1+0x138] ;  /* 0x0001380001167983 */ /* 0x001ea80000300a00 */
[----:B--2---:R0:W-:Y:S04]  /*595c0*/  STL.64 [R1+0x58a0], R22 ;  /* 0x0058a01601007387 */ /* 0x0041e80000100a00 */
[----:B0-----:R-:W2:Y:S04]  /*595d0*/  LDL.LU.64 R22, [R1+0x148] ;  /* 0x0001480001167983 */ /* 0x001ea80000300a00 */
[----:B--2---:R0:W-:Y:S04]  /*595e0*/  STL.64 [R1+0x58b8], R22 ;  /* 0x0058b81601007387 */ /* 0x0041e80000100a00 */
[----:B0-----:R-:W2:Y:S04]  /*595f0*/  LDL.LU.64 R22, [R1+0x158] ;  /* 0x0001580001167983 */ /* 0x001ea80000300a00 */
[----:B--2---:R0:W-:Y:S04]  /*59600*/  STL.64 [R1+0x58d0], R22 ;  /* 0x0058d01601007387 */ /* 0x0041e80000100a00 */
[----:B0-----:R-:W2:Y:S04]  /*59610*/  LDL.LU.64 R22, [R1+0x38] ;  /* 0x0000380001167983 */ /* 0x001ea80000300a00 */
[----:B--2---:R-:W-:Y:S01]  /*59620*/  STL.64 [R1+0x58e8], R22 ;  /* 0x0058e81601007387 */ /* 0x004fe20000100a00 */
[----:B------:R-:W2:Y:S03]  /*59630*/  LDL.LU.64 R26, [R1+0x118] ;  /* 0x00011800011a7983 */ /* 0x000ea60000300a00 */
        /* <DEDUP_REMOVED lines=8> */
[----:B------:R-:W2:Y:S02]  /*596c0*/  LDL.LU R23, [R1+0x3cc] ;  /* 0x0003cc0001177983 */ /* 0x000ea40000300800 */
[----:B------:R-:W2:Y:S02]  /*596d0*/  LDL.LU R8, [R1+0x3e0] ;  /* 0x0003e00001087983 */ /* 0x000ea40000300800 */
[----:B------:R-:W2:Y:S01]  /*596e0*/  LDL.LU R9, [R1+0x3e4] ;  /* 0x0003e40001097983 */ /* 0x000ea20000300800 */
[----:B------:R-:W2:Y:S01]  /*596f0*/  LDL.LU R10, [R1+0x3e8] ;  /* 0x0003e800010a7983 */ /* 0x000ea20000300800 */
[----:B------:R-:W2:Y:S03]  /*59700*/  LDL.LU R11, [R1+0x3ec] ;  /* 0x0003ec00010b7983 */ /* 0x000ea60000300800 */
        /* <DEDUP_REMOVED lines=12> */
[----:B------:R-:W2:Y:S01]  /*597d0*/  LDL.LU.64 R6, [R1+0x18] ;  /* 0x0000180001067983 */ /* 0x000ea20000300a00 */
[----:B------:R-:W2:Y:S02]  /*597e0*/  LDL.64 R14, [R1+0x8] ;  /* 0x00000800010e7983 */ /* 0x000ea40000100a00 */
[----:B------:R-:W-:Y:S02]  /*597f0*/  STL.64 [R1+0x58f8], R22 ;  /* 0x0058f81601007387 */ /* 0x000fe40000100a00 */
[----:B----4-:R0:W-:Y:S02]  /*59800*/  STL.64 [R1+0x58f0], R20 ;  /* 0x0058f01401007387 */ /* 0x0101e40000100a00 */
[----:B0-----:R-:W4:Y:S01]  /*59810*/  LDL.LU R20, [R1+0x3d0] ;  /* 0x0003d00001147983 */ /* 0x001f220000300800 */
[----:B------:R-:W4:Y:S02]  /*59820*/  LDL.LU R21, [R1+0x3d4] ;  /* 0x0003d40001157983 */ /* 0x000f240000300800 */
[----:B------:R-:W4:Y:S02]  /*59830*/  LDL.LU R22, [R1+0x3d8] ;  /* 0x0003d80001167983 */ /* 0x000f240000300800 */
[----:B------:R-:W4:Y:S01]  /*59840*/  LDL.LU R23, [R1+0x3dc] ;  /* 0x0003dc0001177983 */ /* 0x000f220000300800 */
[----:B---3--:R-:W-:Y:S01]  /*59850*/  STL.64 [R1+0x5898], R26 ;  /* 0x0058981a01007387 */ /* 0x008fe20000100a00 */
[----:B------:R0:W-:Y:S03]  /*59860*/  STL.64 [R1+0x5890], R24 ;  /* 0x0058901801007387 */ /* 0x0001e60000100a00 */
        /* <DEDUP_REMOVED lines=10> */
[----:B------:R-:W-:Y:S01]  /*59910*/  HMMA.16816.F32 R8, R16, R6, R8 ;  /* 0x000000061008723c */ /* 0x000fe20000001808 */
        /* <DEDUP_REMOVED lines=11> */
[----:B------:R-:W2:Y:S02]  /*599d0*/  LDL.LU R27, [R1+0x3bc] ;  /* 0x0003bc00011b7983 */ /* 0x000ea40000300800 */
[----:B------:R-:W-:Y:S01]  /*599e0*/  STL.64 [R1+0x400], R8 ;  /* 0x0004000801007387 */ /* 0x000fe20000100a00 */
[----:B------:R0:W-:Y:S03]  /*599f0*/  STL.64 [R1+0x408], R10 ;  /* 0x0004080a01007387 */ /* 0x0001e60000100a00 */
[----:B0-----:R-:W3:Y:S01]  /*59a00*/  LDL.LU.64 R10, [R1+0x5930] ;  /* 0x00593000010a7983 */ /* 0x001ee20000300a00 */
[----:B------:R-:W3:Y:S02]  /*59a10*/  LDL.LU.64 R8, [R1+0x5928] ;  /* 0x0059280001087983 */ /* 0x000ee40000300a00 */
[----:B------:R-:W-:-:S02]  /*59a20*/  IMAD.MOV.U32 R28, RZ, RZ, R6 ;  /* 0x000000ffff1c7224 */ /* 0x000fc400078e0006 */
[----:B------:R-:W-:Y:S02]  /*59a30*/  IMAD.MOV.U32 R4, RZ, RZ, R7 ;  /* 0x000000ffff047224 */ /* 0x000fe400078e0007 */
[----:B------:R-:W2:Y:S01]  /*59a40*/  LDL.LU.64 R6, [R1+0x5920] ;  /* 0x0059200001067983 */ /* 0x000ea20000300a00 */
[----:B------:R-:W-:Y:S01]  /*59a50*/  IMAD.MOV.U32 R29, RZ, RZ, R15 ;  /* 0x000000ffff1d7224 */ /* 0x000fe200078e000f */
[C---:B---3--:R-:W-:Y:S11]  /*59a60*/  HMMA.16816.F32 R8, R16.reuse, R14, R8 ;  /* 0x0000000e1008723c */ /* 0x048ff60000001808 */
[----:B------:R-:W-:Y:S11]  /*59a70*/  @!UPT UIADD3 URZ, URZ, URZ, URZ ;  /* 0x0000003f3f3ff290 */ /* 0x000ff6000fffe03f */
[----:B------:R-:W-:Y:S01]  /*59a80*/  @!UPT UIADD3 URZ, URZ, URZ, URZ ;  /* 0x0000003f3f3ff290 */ /* 0x000fe2000fffe03f */
        /* <DEDUP_REMOVED lines=81> */
[----:B------:R0:W-:Y:S01]  /*59fa0*/  STL.64 [R1+0x1160], R20 ;  /* 0x0011601401007387 */ /* 0x0001e20000100a00 */
[----:B------:R1:W-:Y:S03]  /*59fb0*/  STL.64 [R1+0x1168], R22 ;  /* 0x0011681601007387 */ /* 0x0003e60000100a00 */
[----:B0-----:R-:W2:Y:S01]  /*59fc0*/  LDL.LU.64 R20, [R1+0x5868] ;  /* 0x0058680001147983 */ /* 0x001ea20000300a00 */
[----:B------:R-:W3:Y:S02]  /*59fd0*/  LDL.LU R24, [R1+0x50] ;  /* 0x0000500001187983 */ /* 0x000ee40000300800 */
[----:B------:R-:W3:Y:S02]  /*59fe0*/  LDL.LU R25, [R1+0x54] ;  /* 0x0000540001197983 */ /* 0x000ee40000300800 */
[----:B------:R-:W4:Y:S01]  /*59ff0*/  LDL.LU R26, [R1+0x58] ;  /* 0x00005800011a7983 */ /* 0x000f220000300800 */
[----:B------:R-:W4:Y:S01]  /*5a000*/  LDL.LU R27, [R1+0x5c] ;  /* 0x00005c00011b7983 */ /* 0x000f220000300800 */
[----:B-1----:R-:W2:Y:S03]  /*5a010*/  LDL.LU.64 R22, [R1+0xe8] ;  /* 0x0000e80001167983 */ /* 0x002ea60000300a00 */
[----:B--2---:R0:W-:Y:S04]  /*5a020*/  STL.64 [R1+0x5840], R22 ;  /* 0x0058401601007387 */ /* 0x0041e80000100a00 */
[----:B0-----:R-:W2:Y:S04]  /*5a030*/  LDL.LU.64 R22, [R1+0xf8] ;  /* 0x0000f80001167983 */ /* 0x001ea80000300a00 */
[----:B--2---:R-:W-:Y:S01]  /*5a040*/  STL.64 [R1+0x5858], R22 ;  /* 0x0058581601007387 */ /* 0x004fe20000100a00 */
[----:B------:R0:W-:Y:S03]  /*5a050*/  STL.64 [R1+0x5850], R20 ;  /* 0x0058501401007387 */ /* 0x0001e60000100a00 */
[----:B0-----:R-:W2:Y:S01]  /*5a060*/  LDL.LU R20, [R1+0x350] ;  /* 0x0003500001147983 */ /* 0x001ea20000300800 */
[----:B------:R-:W2:Y:S02]  /*5a070*/  LDL.LU R21, [R1+0x354] ;  /* 0x0003540001157983 */ /* 0x000ea40000300800 */
[----:B------:R-:W2:Y:S02]  /*5a080*/  LDL.LU R22, [R1+0x358] ;  /* 0x0003580001167983 */ /* 0x000ea40000300800 */
[----:B------:R-:W2:Y:S01]  /*5a090*/  LDL.LU R23, [R1+0x35c] ;  /* 0x00035c0001177983 */ /* 0x000ea20000300800 */
[----:B----4-:R-:W-:Y:S01]  /*5a0a0*/  STL.64 [R1+0x57b0], R26 ;  /* 0x0057b01a01007387 */ /* 0x010fe20000100a00 */
[----:B---3--:R0:W-:Y:S03]  /*5a0b0*/  STL.64 [R1+0x57a8], R24 ;  /* 0x0057a81801007387 */ /* 0x0081e60000100a00 */
[----:B0-----:R-:W3:Y:S01]  /*5a0c0*/  LDL.LU R24, [R1+0x70] ;  /* 0x0000700001187983 */ /* 0x001ee20000300800 */
[----:B------:R-:W3:Y:S02]  /*5a0d0*/  LDL.LU R25, [R1+0x74] ;  /* 0x0000740001197983 */ /* 0x000ee40000300800 */
[----:B------:R-:W4:Y:S02]  /*5a0e0*/  LDL.LU R26, [R1+0x78] ;  /* 0x00007800011a7983 */ /* 0x000f240000300800 */
[----:B------:R-:W4:Y:S02]  /*5a0f0*/  LDL.LU R27, [R1+0x7c] ;  /* 0x00007c00011b7983 */ /* 0x000f240000300800 */
[----:B----4-:R0:W-:Y:S01]  /*5a100*/  STL.64 [R1+0x57c0], R26 ;  /* 0x0057c01a01007387 */ /* 0x0101e20000100a00 */
[----:B---3--:R-:W-:Y:S03]  /*5a110*/  STL.64 [R1+0x57b8], R24 ;  /* 0x0057b81801007387 */ /* 0x008fe60000100a00 */
[----:B0-----:R-:W3:Y:S01]  /*5a120*/  LDL.LU R26, [R1+0x8] ;  /* 0x00000800011a7983 */ /* 0x001ee20000300800 */
[----:B------:R-:W-:-:S02]  /*5a130*/  IMAD.MOV.U32 R27, RZ, RZ, R29 ;  /* 0x000000ffff1b7224 */ /* 0x000fc400078e001d */
[----:B------:R-:W4:Y:S03]  /*5a140*/  LDL.LU R29, [R1+0x5864] ;  /* 0x00586400011d7983 */ /* 0x000f260000300800 */
[----:B---3--:R0:W-:Y:S02]  /*5a150*/  STL.64 [R1+0x57d8], R26 ;  /* 0x0057d81a01007387 */ /* 0x0081e40000100a00 */
[----:B0-----:R-:W-:Y:S02]  /*5a160*/  IMAD.MOV.U32 R26, RZ, RZ, R28 ;  /* 0x000000ffff1a7224 */ /* 0x001fe400078e001c */
[----:B------:R-:W-:Y:S01]  /*5a170*/  IMAD.MOV.U32 R27, RZ, RZ, R4 ;  /* 0x000000ffff1b7224 */ /* 0x000fe200078e0004 */
[----:B------:R-:W3:Y:S04]  /*5a180*/  LDL.LU R28, [R1+0x5860] ;  /* 0x00586000011c7983 */ /* 0x000ee80000300800 */
[----:B------:R0:W-:Y:S04]  /*5a190*/  STL.64 [R1+0x57f0], R26 ;  /* 0x0057f01a01007387 */ /* 0x0001e80000100a00 */
[----:B0-----:R-:W2:Y:S01]  /*5a1a0*/  LDL.LU.64 R26, [R1+0x108] ;  /* 0x00010800011a7983 */ /* 0x001ea20000300a00 */
[----:B------:R-:W-:Y:S02]  /*5a1b0*/  STL [R1+0x578c], R9 ;  /* 0x00578c0901007387 */ /* 0x000fe40000100800 */
[----:B------:R0:W-:Y:S02]  /*5a1c0*/  STL [R1+0x5788], R12 ;  /* 0x0057880c01007387 */ /* 0x0001e40000100800 */
[----:B------:R1:W-:Y:S01]  /*5a1d0*/  STL.64 [R1+0x5848], R14 ;  /* 0x0058480e01007387 */ /* 0x0003e20000100a00 */
[----:B0-----:R-:W3:Y:S01]  /*5a1e0*/  LDL.LU R12, [R1+0x340] ;  /* 0x00034000010c7983 */ /* 0x001ee20000300800 */
[----:B------:R-:W3:Y:S02]  /*5a1f0*/  LDL.LU R13, [R1+0x344] ;  /* 0x00034400010d7983 */ /* 0x000ee40000300800 */
[----:B-1----:R-:W3:Y:S02]  /*5a200*/  LDL.LU R14, [R1+0x348] ;  /* 0x00034800010e7983 */ /* 0x002ee40000300800 */
[----:B------:R-:W3:Y:S01]  /*5a210*/  LDL.LU R15, [R1+0x34c] ;  /* 0x00034c00010f7983 */ /* 0x000ee20000300800 */
[----:B------:R-:W3:Y:S01]  /*5a220*/  LDL R4, [R1+0x1dc4] ;  /* 0x001dc40001047983 */ /* 0x000ee20000100800 */
[----:B--2---:R-:W-:Y:S11]  /*5a230*/  HMMA.16816.F32 R20, R16, R26, R20 ;  /* 0x0000001a1014723c */ /* 0x004ff60000001814 */
[----:B------:R-:W-:Y:S11]  /*5a240*/  @!UPT UIADD3 URZ, URZ, URZ, URZ ;  /* 0x0000003f3f3ff290 */ /* 0x000ff6000fffe03f */
[----:B------:R-:W-:Y:S01]  /*5a250*/  @!UPT UIADD3 URZ, URZ, URZ, URZ ;  /* 0x0000003f3f3ff290 */ /* 0x000fe2000fffe03f */
[----:B------:R-:W-:Y:S01]  /*5a260*/  STL.64 [R1+0x1150], R20 ;  /* 0x0011501401007387 */ /* 0x000fe20000100a00 */
[----:B------:R0:W-:Y:S03]  /*5a270*/  STL.64 [R1+0x1158], R22 ;  /* 0x0011581601007387 */ /* 0x0001e60000100a00 */
[----:B0-----:R-:W3:Y:S01]  /*5a280*/  LDL.LU.64 R22, [R1+0x5858] ;  /* 0x0058580001167983 */ /* 0x001ee20000300a00 */
[----:B------:R-:W2:Y:S02]  /*5a290*/  LDL.LU.64 R20, [R1+0x5850] ;  /* 0x0058500001147983 */ /* 0x000ea40000300a00 */
[----:B------:R-:W-:Y:S02]  /*5a2a0*/  IMAD.MOV.U32 R8, RZ, RZ, R26 ;  /* 0x000000ffff087224 */ /* 0x000fe400078e001a */
[----:B------:R-:W-:Y:S02]  /*5a2b0*/  IMAD.MOV.U32 R5, RZ, RZ, R27 ;  /* 0x000000ffff057224 */ /* 0x000fe400078e001b */
[----:B--2---:R-:W-:-:S02]  /*5a2c0*/  IMAD.MOV.U32 R26, RZ, RZ, R21 ;  /* 0x000000ffff1a7224 */ /* 0x004fc400078e0015 */
[----:B------:R-:W-:-:S05]  /*5a2d0*/  IMAD.MOV.U32 R27, RZ, RZ, R20 ;  /* 0x000000ffff1b7224 */ /* 0x000fca00078e0014 */
[----:B------:R0:W-:Y:S01]  /*5a2e0*/  STL.64 [R1+0x5818], R26 ;  /* 0x0058181a01007387 */ /* 0x0001e20000100a00 */
[----:B------:R-:W2:Y:S02]  /*5a2f0*/  LDL.LU R24, [R1+0xb0] ;  /* 0x0000b00001187983 */ /* 0x000ea40000300800 */
[----:B------:R-:W2:Y:S01]  /*5a300*/  LDL.LU R25, [R1+0xb4] ;  /* 0x0000b40001197983 */ /* 0x000ea20000300800 */
[----:B0-----:R-:W2:Y:S01]  /*5a310*/  LDL.LU R26, [R1+0xb8] ;  /* 0x0000b800011a7983 */ /* 0x001ea20000300800 */
[----:B------:R-:W2:Y:S01]  /*5a320*/  LDL.LU R27, [R1+0xbc] ;  /* 0x0000bc00011b7983 */ /* 0x000ea20000300800 */
[C---:B---3--:R-:W-:Y:S01]  /*5a330*/  HMMA.16816.F32 R12, R16.reuse, R22, R12 ;  /* 0x00000016100c723c */ /* 0x048fe2000000180c */
[----:B------:R-:W-:Y:S01]  /*5a340*/  IMAD.MOV.U32 R0, RZ, RZ, R23 ;  /* 0x000000ffff007224 */ /* 0x000fe200078e0017 */
[----:B--2---:R-:W-:Y:S01]  /*5a350*/  STL.64 [R1+0x5838], R26 ;  /* 0x0058381a01007387 */ /* 0x004fe20000100a00 */
[----:B------:R0:W-:Y:S03]  /*5a360*/  STL.64 [R1+0x5830], R24 ;  /* 0x0058301801007387 */ /* 0x0001e60000100a00 */
[----:B0-----:R-:W2:Y:S01]  /*5a370*/  LDL.LU R24, [R1+0x330] ;  /* 0x0003300001187983 */ /* 0x001ea20000300800 */
[----:B------:R-:W2:Y:S02]  /*5a380*/  LDL.LU R25, [R1+0x334] ;  /* 0x0003340001197983 */ /* 0x000ea40000300800 */
[----:B------:R-:W2:Y:S02]  /*5a390*/  LDL.LU R26, [R1+0x338] ;  /* 0x00033800011a7983 */ /* 0x000ea40000300800 */
[----:B------:R-:W2:Y:S01]  /*5a3a0*/  LDL.LU R27, [R1+0x33c] ;  /* 0x00033c00011b7983 */ /* 0x000ea20000300800 */
[----:B------:R-:W-:Y:S01]  /*5a3b0*/  STL [R1+0x5794], R5 ;  /* 0x0057940501007387 */ /* 0x000fe20000100800 */
[----:B------:R-:W-:Y:S10]  /*5a3c0*/  STL [R1+0x5790], R8 ;  /* 0x0057900801007387 */ /* 0x000ff40000100800 */
[----:B------:R0:W-:Y:S02]  /*5a3d0*/  STL.64 [R1+0x1140], R12 ;  /* 0x0011400c01007387 */ /* 0x0001e40000100a00 */
[----:B------:R1:W-:Y:S02]  /*5a3e0*/  STL.64 [R1+0x1148], R14 ;  /* 0x0011480e01007387 */ /* 0x0003e40000100a00 */
[----:B0-----:R-:W-:Y:S01]  /*5a3f0*/  IMAD.MOV.U32 R13, RZ, RZ, R22 ;  /* 0x000000ffff0d7224 */ /* 0x001fe200078e0016 */
[----:B-1----:R-:W3:Y:S01]  /*5a400*/  LDL.LU.64 R14, [R1+0x5848] ;  /* 0x00584800010e7983 */ /* 0x002ee20000300a00 */
        /* <DEDUP_REMOVED lines=10> */
[----:B---3--:R-:W-:Y:S01]  /*5a4b0*/  STL.64 [R1+0x57d0], R14 ;  /* 0x0057d00e01007387 */ /* 0x008fe20000100a00 */
[----:B------:R0:W-:Y:S04]  /*5a4c0*/  STL.64 [R1+0x57c8], R12 ;  /* 0x0057c80c01007387 */ /* 0x0001e80000100a00 */
[----:B0-----:R-:W3:Y:S01]  /*5a4d0*/  LDL.LU R12, [R1+0x80] ;  /* 0x00008000010c7983 */ /* 0x001ee20000300800 */
[----:B------:R-:W3:Y:S02]  /*5a4e0*/  LDL.LU R13, [R1+0x84] ;  /* 0x00008400010d7983 */ /* 0x000ee40000300800 */
[----:B------:R-:W2:Y:S02]  /*5a4f0*/  LDL.LU R14, [R1+0x88] ;  /* 0x00008800010e7983 */ /* 0x000ea40000300800 */
[----:B------:R-:W-:-:S02]  /*5a500*/  IMAD.MOV.U32 R15, RZ, RZ, R28 ;  /* 0x000000ffff0f7224 */ /* 0x000fc400078e001c */
[----:B------:R-:W4:Y:S04]  /*5a510*/  LDL.LU R28, [R1+0x5820] ;  /* 0x00582000011c7983 */ /* 0x000f280000300800 */
[----:B--2---:R-:W-:Y:S01]  /*5a520*/  STL.64 [R1+0x57e8], R14 ;  /* 0x0057e80e01007387 */ /* 0x004fe20000100a00 */
[----:B---3--:R0:W-:Y:S03]  /*5a530*/  STL.64 [R1+0x57e0], R12 ;  /* 0x0057e00c01007387 */ /* 0x0081e60000100a00 */
[----:B0-----:R-:W2:Y:S01]  /*5a540*/  LDL.LU R12, [R1+0x90] ;  /* 0x00009000010c7983 */ /* 0x001ea20000300800 */
[----:B------:R-:W2:Y:S02]  /*5a550*/  LDL.LU R13, [R1+0x94] ;  /* 0x00009400010d7983 */ /* 0x000ea40000300800 */
[----:B------:R-:W3:Y:S02]  /*5a560*/  LDL.LU R14, [R1+0x98] ;  /* 0x00009800010e7983 */ /* 0x000ee40000300800 */
[----:B------:R-:W3:Y:S01]  /*5a570*/  LDL.LU R15, [R1+0x9c] ;  /* 0x00009c00010f7983 */ /* 0x000ee20000300800 */
[----:B------:R-:W-:Y:S01]  /*5a580*/  HMMA.16816.F32 R16, R16, R22, R24 ;  /* 0x000000161010723c */ /* 0x000fe20000001818 */
[----:B------:R-:W-:-:S02]  /*5a590*/  IMAD.MOV.U32 R5, RZ, RZ, R22 ;  /* 0x000000ffff057224 */ /* 0x000fc400078e0016 */
[----:B------:R-:W-:Y:S01]  /*5a5a0*/  IMAD.MOV.U32 R8, RZ, RZ, R23 ;  /* 0x000000ffff087224 */ /* 0x000fe200078e0017 */
[----:B---3--:R-:W-:Y:S01]  /*5a5b0*/  STL.64 [R1+0x5800], R14 ;  /* 0x0058000e01007387 */ /* 0x008fe20000100a00 */
[----:B--2---:R0:W-:Y:S03]  /*5a5c0*/  STL.64 [R1+0x57f8], R12 ;  /* 0x0057f80c01007387 */ /* 0x0041e60000100a00 */
[----:B0-----:R-:W2:Y:S01]  /*5a5d0*/  LDL.LU R12, [R1+0xa0] ;  /* 0x0000a000010c7983 */ /* 0x001ea20000300800 */
[----:B------:R-:W2:Y:S02]  /*5a5e0*/  LDL.LU R13, [R1+0xa4] ;  /* 0x0000a400010d7983 */ /* 0x000ea40000300800 */
[----:B------:R-:W2:Y:S02]  /*5a5f0*/  LDL.LU R14, [R1+0xa8] ;  /* 0x0000a800010e7983 */ /* 0x000ea40000300800 */
[----:B------:R-:W2:Y:S01]  /*5a600*/  LDL.LU.64 R26, [R1+0x5818] ;  /* 0x00581800011a7983 */ /* 0x000ea20000300a00 */
[----:B------:R-:W2:Y:S01]  /*5a610*/  LDL.LU.64 R22, [R1+0x5810] ;  /* 0x0058100001167983 */ /* 0x000ea20000300a00 */
[----:B------:R-:W2:Y:S02]  /*5a620*/  LDL.LU.64 R20, [R1+0x5808] ;  /* 0x0058080001147983 */ /* 0x000ea40000300a00 */
[----:B----4-:R-:W-:-:S06]  /*5a630*/  IMAD.MOV.U32 R15, RZ, RZ, R28 ;  /* 0x000000ffff0f7224 */ /* 0x010fcc00078e001c */
[----:B------:R-:W-:Y:S01]  /*5a640*/  STL.64 [R1+0x10d0], R16 ;  /* 0x0010d01001007387 */ /* 0x000fe20000100a00 */
[----:B------:R0:W-:Y:S01]  /*5a650*/  STL [R1+0x10d8], R18 ;  /* 0x0010d81201007387 */ /* 0x0001e20000100800 */
[----:B------:R-:W-:Y:S02]  /*5a660*/  IMAD.MOV.U32 R28, RZ, RZ, R19 ;  /* 0x000000ffff1c7224 */ /* 0x000fe400078e0013 */
[----:B------:R-:W-:Y:S02]  /*5a670*/  IMAD.MOV.U32 R19, RZ, RZ, R2 ;  /* 0x000000ffff137224 */ /* 0x000fe400078e0002 */
[----:B0-----:R-:W-:-:S05]  /*5a680*/  IMAD.MOV.U32 R18, RZ, RZ, R3 ;  /* 0x000000ffff127224 */ /* 0x001fca00078e0003 */
[----:B------:R0:W-:Y:S01]  /*5a690*/  STL.64 [R1+0x57a0], R18 ;  /* 0x0057a01201007387 */ /* 0x0001e20000100a00 */
[----:B------:R-:W3:Y:S02]  /*5a6a0*/  LDL.LU R16, [R1+0x60] ;  /* 0x0000600001107983 */ /* 0x000ee40000300800 */
[----:B------:R-:W3:Y:S01]  /*5a6b0*/  LDL.LU R17, [R1+0x64] ;  /* 0x0000640001117983 */ /* 0x000ee20000300800 */
[----:B0-----:R-:W3:Y:S01]  /*5a6c0*/  LDL.LU R18, [R1+0x68] ;  /* 0x0000680001127983 */ /* 0x001ee20000300800 */
[----:B------:R-:W3:Y:S02]  /*5a6d0*/  LDL.LU R19, [R1+0x6c] ;  /* 0x00006c0001137983 */ /* 0x000ee40000300800 */
        /* <DEDUP_REMOVED lines=17> */
[----:B------:R-:W4:Y:S11]  /*5a7f0*/  LDL.LU.64 R12, [R1+0x57c8] ;  /* 0x0057c800010c7983 */ /* 0x000f360000300a00 */
        /* <DEDUP_REMOVED lines=11> */
[----:B------:R-:W2:Y:S01]  /*5a8b0*/  LDL.LU.64 R24, [R1+0x57a8] ;  /* 0x0057a80001187983 */ /* 0x000ea20000300a00 */
[C---:B---3--:R-:W-:Y:S01]  /*5a8c0*/  HMMA.16816.F32 R16, R20.reuse, R10, R16 ;  /* 0x0000000a1410723c */ /* 0x048fe20000001810 */
[----:B----4-:R0:W-:Y:S02]  /*5a8d0*/  STL.64 [R1+0x5798], R12 ;  /* 0x0057980c01007387 */ /* 0x0101e40000100a00 */
[----:B0-----:R-:W3:Y:S01]  /*5a8e0*/  LDL.LU R12, [R1+0x1080] ;  /* 0x00108000010c7983 */ /* 0x001ee20000300800 */
[----:B------:R-:W3:Y:S02]  /*5a8f0*/  LDL.LU R13, [R1+0x1084] ;  /* 0x00108400010d7983 */ /* 0x000ee40000300800 */
[----:B------:R-:W3:Y:S02]  /*5a900*/  LDL.LU R14, [R1+0x1088] ;  /* 0x00108800010e7983 */ /* 0x000ee40000300800 */
[----:B------:R-:W3:Y:S11]  /*5a910*/  LDL.LU R15, [R1+0x108c] ;  /* 0x00108c00010f7983 */ /* 0x000ef60000300800 */
[----:B------:R-:W-:Y:S04]  /*5a920*/  @!UPT UIADD3 URZ, URZ, URZ, URZ ;  /* 0x0000003f3f3ff290 */ /* 0x000fe8000fffe03f */
[----:B------:R-:W-:Y:S01]  /*5a930*/  STL.64 [R1+0x180], R16 ;  /* 0x0001801001007387 */ /* 0x000fe20000100a00 */
[----:B------:R2:W-:Y:S02]  /*5a940*/  STL.64 [R1+0x188], R18 ;  /* 0x0001881201007387 */ /* 0x0005e40000100a00 */
[----:B--2---:R-:W-:Y:S01]  /*5a950*/  HMMA.16816.F32 R16, R20, R6, R24 ;  /* 0x000000061410723c */ /* 0x004fe20000001818 */
[----:B------:R-:W0:Y:S04]  /*5a960*/  LDSM.16.MT88.4 R24, [R29+0x4000] ;  /* 0x004000001d18783b */ /* 0x000e280000004200 */
[----:B0-----:R-:W-:Y:S11]  /*5a970*/  STL.64 [R1+0x5670], R26 ;  /* 0x0056701a01007387 */ /* 0x001ff60000100a00 */
[----:B------:R-:W-:Y:S07]  /*5a980*/  @!UPT UIADD3 URZ, URZ, URZ, URZ ;  /* 0x0000003f3f3ff290 */ /* 0x000fee000fffe03f */
[----:B------:R-:W-:Y:S02]  /*5a990*/  STL.64 [R1+0x170], R16 ;  /* 0x0001701001007387 */ /* 0x000fe40000100a00 */
[----:B------:R-:W-:Y:S02]  /*5a9a0*/  STL.64 [R1+0x178], R18 ;  /* 0x0001781201007387 */ /* 0x000fe40000100a00 */
[----:B------:R-:W-:Y:S02]  /*5a9b0*/  STL.64 [R1+0x5668], R24 ;  /* 0x0056681801007387 */ /* 0x000fe40000100a00 */
[----:B------:R-:W0:Y:S04]  /*5a9c0*/  LDSM.16.M88.4 R24, [R4+0x8000] ;  /* 0x008000000418783b */ /* 0x000e280000000200 */
[----:B------:R-:W1:Y:S04]  /*5a9d0*/  LDSM.16.M88.4 R16, [R4+0x8800] ;  /* 0x008800000410783b */ /* 0x000e680000000200 */
[----:B0-----:R0:W-:Y:S01]  /*5a9e0*/  STL.64 [R1+0xc0], R24 ;  /* 0x0000c01801007387 */ /* 0x0011e20000100a00 */
[----:B------:R-:W-:Y:S02]  /*5a9f0*/  STL.64 [R1+0xc8], R26 ;  /* 0x0000c81a01007387 */ /* 0x000fe40000100a00 */
[----:B-1----:R-:W-:Y:S02]  /*5aa00*/  STL.64 [R1+0xb0], R16 ;  /* 0x0000b01001007387 */ /* 0x002fe40000100a00 */
[----:B------:R-:W-:Y:S02]  /*5aa10*/  STL.64 [R1+0xb8], R18 ;  /* 0x0000b81201007387 */ /* 0x000fe40000100a00 */
[----:B0-----:R-:W-:-:S02]  /*5aa20*/  IMAD.MOV.U32 R25, RZ, RZ, R16 ;  /* 0x000000ffff197224 */ /* 0x001fc400078e0010 */
[----:B------:R-:W-:Y:S02]  /*5aa30*/  IMAD.MOV.U32 R24, RZ, RZ, R17 ;  /* 0x000000ffff187224 */ /* 0x000fe400078e0011 */
[----:B------:R-:W0:Y:S04]  /*5aa40*/  LDSM.16.M88.4 R16, [R4+0x9000] ;  /* 0x009000000410783b */ /* 0x000e280000000200 */
[----:B0-----:R-:W-:Y:S01]  /*5aa50*/  STL.64 [R1+0xa0], R16 ;  /* 0x0000a01001007387 */ /* 0x001fe20000100a00 */
[----:B------:R-:W-:Y:S02]  /*5aa60*/  IMAD.MOV.U32 R7, RZ, RZ, R16 ;  /* 0x000000ffff077224 */ /* 0x000fe400078e0010 */
        /* <DEDUP_REMOVED lines=8> */
[----:B------:R-:W-:Y:S01]  /*5aaf0*/  STL [R1+0x5634], R2 ;  /* 0x0056340201007387 */ /* 0x000fe20000100800 */
[----:B------:R-:W-:Y:S03]  /*5ab00*/  STL [R1+0x5630], R3 ;  /* 0x0056300301007387 */ /* 0x000fe60000100800 */
[----:B0-----:R-:W-:Y:S01]  /*5ab10*/  STL.64 [R1+0x80], R16 ;  /* 0x0000801001007387 */ /* 0x001fe20000100a00 */
[----:B------:R-:W-:Y:S02]  /*5ab20*/  STL.64 [R1+0x88], R18 ;  /* 0x0000881201007387 */ /* 0x000fe40000100a00 */
[----:B------:R-:W0:Y:S02]  /*5ab30*/  LDSM.16.M88.4 R16, [R4+0xa800] ;  /* 0x00a800000410783b */ /* 0x000e240000000200 */
[----:B0-----:R-:W-:Y:S02]  /*5ab40*/  STL.64 [R1+0x70], R16 ;  /* 0x0000701001007387 */ /* 0x001fe40000100a00 */
[----:B------:R0:W-:Y:S02]  /*5ab50*/  STL.64 [R1+0x78], R18 ;  /* 0x0000781201007387 */ /* 0x0001e40000100a00 */
[----:B0-----:R-:W3:Y:S01]  /*5ab60*/  LDL.LU.64 R18, [R1+0x57a0] ;  /* 0x0057a00001127983 */ /* 0x001ee20000300a00 */
[----:B------:R-:W-:-:S02]  /*5ab70*/  IMAD.MOV.U32 R3, RZ, RZ, R16 ;  /* 0x000000ffff037224 */ /* 0x000fc400078e0010 */
[----:B------:R-:W-:-:S05]  /*5ab80*/  IMAD.MOV.U32 R28, RZ, RZ, R17 ;  /* 0x000000ffff1c7224 */ /* 0x000fca00078e0011 */
[----:B------:R-:W-:Y:S01]  /*5ab90*/  STL [R1+0x563c], R28 ;  /* 0x00563c1c01007387 */ /* 0x000fe20000100800 */
[----:B------:R-:W-:Y:S01]  /*5aba0*/  STL [R1+0x5638], R3 ;  /* 0x0056380301007387 */ /* 0x000fe20000100800 */
[----:B---3--:R-:W-:Y:S02]  /*5abb0*/  HMMA.16816.F32 R16, R20, R18, R12 ;  /* 0x000000121410723c */ /* 0x008fe4000000180c */
[----:B------:R-:W2:Y:S11]  /*5abc0*/  LDL.LU.64 R12, [R1+0x5798] ;  /* 0x00579800010c7983 */ /* 0x000eb60000300a00 */
[----:B------:R-:W-:Y:S10]  /*5abd0*/  @!UPT UIADD3 URZ, URZ, URZ, URZ ;  /* 0x0000003f3f3ff290 */ /* 0x000ff4000fffe03f */
[----:B------:R-:W-:Y:S01]  /*5abe0*/  STL.64 [R1+0x160], R16 ;  /* 0x0001601001007387 */ /* 0x000fe20000100a00 */
[----:B------:R-:W-:Y:S02]  /*5abf0*/  STL.64 [R1+0x168], R18 ;  /* 0x0001681201007387 */ /* 0x000fe40000100a00 */
[----:B------:R-:W0:Y:S02]  /*5ac00*/  LDSM.16.M88.4 R16, [R4+0xb000] ;  /* 0x00b000000410783b */ /* 0x000e240000000200 */
[----:B0-----:R-:W-:Y:S02]  /*5ac10*/  STL.64 [R1+0x60], R16 ;  /* 0x0000601001007387 */ /* 0x001fe40000100a00 */
[----:B------:R-:W-:Y:S02]  /*5ac20*/  STL.64 [R1+0x68], R18 ;  /* 0x0000681201007387 */ /* 0x000fe40000100a00 */
[----:B------:R-:W0:Y:S02]  /*5ac30*/  LDSM.16.M88.4 R16, [R4+0xb800] ;  /* 0x00b800000410783b */ /* 0x000e240000000200 */
[----:B0-----:R-:W-:Y:S02]  /*5ac40*/  STL.64 [R1+0x50], R16 ;  /* 0x0000501001007387 */ /* 0x001fe40000100a00 */
[----:B------:R-:W-:Y:S02]  /*5ac50*/  STL.64 [R1+0x58], R18 ;  /* 0x0000581201007387 */ /* 0x000fe40000100a00 */
[----:B------:R-:W0:Y:S02]  /*5ac60*/  LDSM.16.M88.4 R16, [R4+0xc000] ;  /* 0x00c000000410783b */ /* 0x000e240000000200 */
[----:B0-----:R-:W-:Y:S02]  /*5ac70*/  STL.64 [R1+0x40], R16 ;  /* 0x0000401001007387 */ /* 0x001fe40000100a00 */
[----:B------:R-:W-:Y:S02]  /*5ac80*/  STL.64 [R1+0x48], R18 ;  /* 0x0000481201007387 */ /* 0x000fe40000100a00 */
[----:B------:R-:W-:-:S02]  /*5ac90*/  IMAD.MOV.U32 R2, RZ, RZ, R17 ;  /* 0x000000ffff027224 */ /* 0x000fc400078e0011 */
[----:B------:R-:W0:Y:S04]  /*5aca0*/  LDSM.16.M88.4 R16, [R4+0xc800] ;  /* 0x00c800000410783b */ /* 0x000e280000000200 */
[----:B------:R-:W-:Y:S04]  /*5acb0*/  STL [R1+0x5640], R2 ;  /* 0x0056400201007387 */ /* 0x000fe80000100800 */
[----:B0-----:R-:W-:Y:S01]  /*5acc0*/  STL.64 [R1+0x30], R16 ;  /* 0x0000301001007387 */ /* 0x001fe20000100a00 */
[----:B------:R-:W-:Y:S02]  /*5acd0*/  IMAD.MOV.U32 R28, RZ, RZ, R16 ;  /* 0x000000ffff1c7224 */ /* 0x000fe400078e0010 */
[----:B------:R-:W-:Y:S02]  /*5ace0*/  STL.64 [R1+0x38], R18 ;  /* 0x0000381201007387 */ /* 0x000fe40000100a00 */
[----:B------:R-:W-:-:S02]  /*5acf0*/  IMAD.MOV.U32 R3, RZ, RZ, R17 ;  /* 0x000000ffff037224 */ /* 0x000fc400078e0011 */
[----:B------:R-:W0:Y:S04]  /*5ad00*/  LDSM.16.M88.4 R16, [R4+0xd000] ;  /* 0x00d000000410783b */ /* 0x000e280000000200 */
[----:B------:R-:W-:Y:S01]  /*5ad10*/  STL [R1+0x5648], R3 ;  /* 0x0056480301007387 */ /* 0x000fe20000100800 */
[----:B------:R-:W-:Y:S03]  /*5ad20*/  STL [R1+0x5644], R28 ;  /* 0x0056441c01007387 */ /* 0x000fe60000100800 */
[----:B0-----:R-:W-:Y:S01]  /*5ad30*/  STL.64 [R1+0x20], R16 ;  /* 0x0000201001007387 */ /* 0x001fe20000100a00 */
[----:B------:R-:W-:Y:S02]  /*5ad40*/  STL.64 [R1+0x28], R18 ;  /* 0x0000281201007387 */ /* 0x000fe40000100a00 */
[----:B------:R-:W0:Y:S02]  /*5ad50*/  LDSM.16.M88.4 R16, [R4+0xd800] ;  /* 0x00d800000410783b */ /* 0x000e240000000200 */
[----:B0-----:R-:W-:Y:S02]  /*5ad60*/  STL.64 [R1+0x10], R16 ;  /* 0x0000101001007387 */ /* 0x001fe40000100a00 */
[----:B------:R-:W-:Y:S02]  /*5ad70*/  STL.64 [R1+0x18], R18 ;  /* 0x0000181201007387 */ /* 0x000fe40000100a00 */
[----:B------:R-:W-:-:S02]  /*5ad80*/  IMAD.MOV.U32 R2, RZ, RZ, R17 ;  /* 0x000000ffff027224 */ /* 0x000fc400078e0011 */
[----:B------:R-:W0:Y:S04]  /*5ad90*/  LDSM.16.M88.4 R16, [R4+0xe000] ;  /* 0x00e000000410783b */ /* 0x000e280000000200 */
[----:B0-----:R-:W-:Y:S01]  /*5ada0*/  STL.64 [R1], R16 ;  /* 0x0000001001007387 */ /* 0x001fe20000100a00 */
[----:B------:R-:W-:Y:S02]  /*5adb0*/  IMAD.MOV.U32 R3, RZ, RZ, R16 ;  /* 0x000000ffff037224 */ /* 0x000fe400078e0010 */
[----:B------:R-:W-:Y:S02]  /*5adc0*/  STL.64 [R1+0x8], R18 ;  /* 0x0000081201007387 */ /* 0x000fe40000100a00 */
[----:B------:R-:W-:Y:S02]  /*5add0*/  IMAD.MOV.U32 R28, RZ, RZ, R17 ;  /* 0x000000ffff1c7224 */ /* 0x000fe400078e0011 */
[----:B------:R-:W0:Y:S01]  /*5ade0*/  LDSM.16.M88.4 R16, [R4+0xe800] ;  /* 0x00e800000410783b */ /* 0x000e220000000200 */
[----:B------:R-:W-:-:S02]  /*5adf0*/  IMAD.MOV.U32 R26, RZ, RZ, R5 ;  /* 0x000000ffff1a7224 */ /* 0x000fc400078e0005 */
[----:B------:R-:W-:Y:S01]  /*5ae00*/  IMAD.MOV.U32 R27, RZ, RZ, R8 ;  /* 0x000000ffff1b7224 */ /* 0x000fe200078e0008 */
[----:B0-----:R-:W-:Y:S01]  /*5ae10*/  STL [R1+0x523c], R18 ;  /* 0x00523c1201007387 */ /* 0x001fe20000100800 */
[----:B------:R-:W-:Y:S02]  /*5ae20*/  STL [R1+0x5238], R19 ;  /* 0x0052381301007387 */ /* 0x000fe40000100800 */
[----:B------:R0:W-:Y:S02]  /*5ae30*/  STL.64 [R1+0x55a0], R16 ;  /* 0x0055a01001007387 */ /* 0x0001e40000100a00 */
[----:B------:R-:W3:Y:S01]  /*5ae40*/  LDL.LU R5, [R1+0x5794] ;  /* 0x0057940001057983 */ /* 0x000ee20000300800 */
[----:B------:R-:W4:Y:S01]  /*5ae50*/  LDL.LU R8, [R1+0x5790] ;  /* 0x0057900001087983 */ /* 0x000f220000300800 */
[----:B------:R-:W-:Y:S02]  /*5ae60*/  STL.64 [R1+0x5688], R26 ;  /* 0x0056881a01007387 */ /* 0x000fe40000100a00 */
[----:B0-----:R-:W-:-:S02]  /*5ae70*/  IMAD.MOV.U32 R16, RZ, RZ, R7 ;  /* 0x000000ffff107224 */ /* 0x001fc400078e0007 */
[----:B------:R-:W-:-:S05]  /*5ae80*/  IMAD.MOV.U32 R17, RZ, RZ, R6 ;  /* 0x000000ffff117224 */ /* 0x000fca00078e0006 */
[----:B------:R0:W-:Y:S04]  /*5ae90*/  STL.64 [R1+0x5650], R16 ;  /* 0x0056501001007387 */ /* 0x0001e80000100a00 */
[----:B0-----:R-:W3:Y:S01]  /*5aea0*/  LDL.LU R16, [R1+0x1100] ;  /* 0x0011000001107983 */ /* 0x001ee20000300800 */
[----:B------:R-:W3:Y:S02]  /*5aeb0*/  LDL.LU R17, [R1+0x1104] ;  /* 0x0011040001117983 */ /* 0x000ee40000300800 */
[----:B------:R-:W3:Y:S02]  /*5aec0*/  LDL.LU R18, [R1+0x1108] ;  /* 0x0011080001127983 */ /* 0x000ee40000300800 */
[----:B------:R-:W3:Y:S02]  /*5aed0*/  LDL.LU R19, [R1+0x110c] ;  /* 0x00110c0001137983 */ /* 0x000ee40000300800 */
[----:B------:R-:W-:-:S02]  /*5aee0*/  IMAD.MOV.U32 R26, RZ, RZ, R9 ;  /* 0x000000ffff1a7224 */ /* 0x000fc400078e0009 */
[----:B--2---:R-:W-:Y:S01]  /*5aef0*/  IMAD.MOV.U32 R27, RZ, RZ, R12 ;  /* 0x000000ffff1b7224 */ /* 0x004fe200078e000c */
[----:B------:R-:W2:Y:S01]  /*5af00*/  LDL.LU R9, [R1+0x578c] ;  /* 0x00578c0001097983 */ /* 0x000ea20000300800 */
[----:B------:R-:W2:Y:S03]  /*5af10*/  LDL.LU R12, [R1+0x5788] ;  /* 0x00578800010c7983 */ /* 0x000ea60000300800 */
[----:B------:R-:W-:Y:S04]  /*5af20*/  STL.64 [R1+0x56a0], R26 ;  /* 0x0056a01a01007387 */ /* 0x000fe80000100a00 */
[----:B---3--:R-:W-:Y:S01]  /*5af30*/  STL.64 [R1+0x5680], R18 ;  /* 0x0056801201007387 */ /* 0x008fe20000100a00 */
[----:B------:R0:W-:Y:S03]  /*5af40*/  STL.64 [R1+0x5678], R16 ;  /* 0x0056781001007387 */ /* 0x0001e60000100a00 */
[----:B0-----:R-:W3:Y:S01]  /*5af50*/  LDL.LU R16, [R1+0x1110] ;  /* 0x0011100001107983 */ /* 0x001ee20000300800 */
[----:B------:R-:W3:Y:S02]  /*5af60*/  LDL.LU R17, [R1+0x1114] ;  /* 0x0011140001117983 */ /* 0x000ee40000300800 */
[----:B------:R-:W2:Y:S02]  /*5af70*/  LDL.LU R18, [R1+0x1118] ;  /* 0x0011180001127983 */ /* 0x000ea40000300800 */
[----:B------:R-:W2:Y:S02]  /*5af80*/  LDL.LU R19, [R1+0x111c] ;  /* 0x00111c0001137983 */ /* 0x000ea40000300800 */
[----:B------:R-:W-:-:S02]  /*5af90*/  IMAD.MOV.U32 R26, RZ, RZ, R13 ;  /* 0x000000ffff1a7224 */ /* 0x000fc400078e000d */
[----:B------:R-:W-:Y:S01]  /*5afa0*/  IMAD.MOV.U32 R27, RZ, RZ, R0 ;  /* 0x000000ffff1b7224 */ /* 0x000fe200078e0000 */
[----:B------:R-:W4:Y:S01]  /*5afb0*/  LDL.LU R13, [R1+0x5784] ;  /* 0x00578400010d7983 */ /* 0x000f220000300800 */
[----:B------:R-:W4:Y:S03]  /*5afc0*/  LDL.LU R0, [R1+0x5780] ;  /* 0x0057800001007983 */ /* 0x000f260000300800 */
[----:B------:R-:W-:Y:S04]  /*5afd0*/  STL.64 [R1+0x56b8], R26 ;  /* 0x0056b81a01007387 */ /* 0x000fe80000100a00 */
[----:B--2---:R-:W-:Y:S01]  /*5afe0*/  STL.64 [R1+0x5698], R18 ;  /* 0x0056981201007387 */ /* 0x004fe20000100a00 */
[----:B---3--:R0:W-:Y:S03]  /*5aff0*/  STL.64 [R1+0x5690], R16 ;  /* 0x0056901001007387 */ /* 0x0081e60000100a00 */
[----:B0-----:R-:W2:Y:S01]  /*5b000*/  LDL.LU R16, [R1+0x13b0] ;  /* 0x0013b00001107983 */ /* 0x001ea20000300800 */
[----:B------:R-:W2:Y:S02]  /*5b010*/  LDL.LU R17, [R1+0x13b4] ;  /* 0x0013b40001117983 */ /* 0x000ea40000300800 */
[----:B------:R-:W3:Y:S02]  /*5b020*/  LDL.LU R18, [R1+0x13b8] ;  /* 0x0013b80001127983 */ /* 0x000ee40000300800 */
[----:B------:R-:W3:Y:S02]  /*5b030*/  LDL.LU R19, [R1+0x13bc] ;  /* 0x0013bc0001137983 */ /* 0x000ee40000300800 */
[----:B----4-:R-:W-:-:S02]  /*5b040*/  IMAD.MOV.U32 R26, RZ, RZ, R8 ;  /* 0x000000ffff1a7224 */ /* 0x010fc400078e0008 */
[----:B------:R-:W-:Y:S01]  /*5b050*/  IMAD.MOV.U32 R27, RZ, RZ, R5 ;  /* 0x000000ffff1b7224 */ /* 0x000fe200078e0005 */
[----:B------:R-:W4:Y:S01]  /*5b060*/  LDL.LU R8, [R1+0x577c] ;  /* 0x00577c0001087983 */ /* 0x000f220000300800 */
[----:B------:R-:W4:Y:S03]  /*5b070*/  LDL.LU R5, [R1+0x5778] ;  /* 0x0057780001057983 */ /* 0x000f260000300800 */
[----:B------:R0:W-:Y:S02]  /*5b080*/  STL.64 [R1+0x56d0], R26 ;  /* 0x0056d01a01007387 */ /* 0x0001e40000100a00 */
[----:B0-----:R-:W-:Y:S02]  /*5b090*/  IMAD.MOV.U32 R26, RZ, RZ, R12 ;  /* 0x000000ffff1a7224 */ /* 0x001fe400078e000c */
[----:B------:R-:W-:Y:S01]  /*5b0a0*/  IMAD.MOV.U32 R27, RZ, RZ, R9 ;  /* 0x000000ffff1b7224 */ /* 0x000fe200078e0009 */
[----:B------:R-:W4:Y:S01]  /*5b0b0*/  LDL.LU R12, [R1+0x5774] ;  /* 0x00577400010c7983 */ /* 0x000f220000300800 */
[----:B------:R-:W4:Y:S03]  /*5b0c0*/  LDL.LU R9, [R1+0x5770] ;  /* 0x0057700001097983 */ /* 0x000f260000300800 */
[----:B------:R-:W-:Y:S04]  /*5b0d0*/  STL.64 [R1+0x56e8], R26 ;  /* 0x0056e81a01007387 */ /* 0x000fe80000100a00 */
[----:B---3--:R-:W-:Y:S01]  /*5b0e0*/  STL.64 [R1+0x56b0], R18 ;  /* 0x0056b01201007387 */ /* 0x008fe20000100a00 */
[----:B--2---:R0:W-:Y:S03]  /*5b0f0*/  STL.64 [R1+0x56a8], R16 ;  /* 0x0056a81001007387 */ /* 0x0041e60000100a00 */
[----:B0-----:R-:W2:Y:S01]  /*5b100*/  LDL.LU R16, [R1+0x13c0] ;  /* 0x0013c00001107983 */ /* 0x001ea20000300800 */
[----:B------:R-:W2:Y:S02]  /*5b110*/  LDL.LU R17, [R1+0x13c4] ;  /* 0x0013c40001117983 */ /* 0x000ea40000300800 */
[----:B------:R-:W3:Y:S02]  /*5b120*/  LDL.LU R18, [R1+0x13c8] ;  /* 0x0013c80001127983 */ /* 0x000ee40000300800 */
[----:B------:R-:W3:Y:S02]  /*5b130*/  LDL.LU R19, [R1+0x13cc] ;  /* 0x0013cc0001137983 */ /* 0x000ee40000300800 */
[----:B------:R-:W-:-:S02]  /*5b140*/  IMAD.MOV.U32 R26, RZ, RZ, R0 ;  /* 0x000000ffff1a7224 */ /* 0x000fc400078e0000 */
        /* <DEDUP_REMOVED lines=36> */
[----:B---3--:R-:W-:Y:S01]  /*5b390*/  STL.64 [R1+0x5710], R18 ;  /* 0x0057101201007387 */ /* 0x008fe20000100a00 */
[----:B--2---:R0:W-:Y:S03]  /*5b3a0*/  STL.64 [R1+0x5708], R16 ;  /* 0x0057081001007387 */ /* 0x0041e60000100a00 */
[----:B0-----:R-:W2:Y:S01]  /*5b3b0*/  LDL.LU R16, [R1+0x1120] ;  /* 0x0011200001107983 */ /* 0x001ea20000300800 */
[----:B------:R-:W2:Y:S02]  /*5b3c0*/  LDL.LU R17, [R1+0x1124] ;  /* 0x0011240001117983 */ /* 0x000ea40000300800 */
[----:B----4-:R-:W-:-:S02]  /*5b3d0*/  IMAD.MOV.U32 R18, RZ, RZ, R12 ;  /* 0x000000ffff127224 */ /* 0x010fc400078e000c */
[----:B------:R-:W-:Y:S01]  /*5b3e0*/  IMAD.MOV.U32 R19, RZ, RZ, R13 ;  /* 0x000000ffff137224 */ /* 0x000fe200078e000d */
[----:B------:R-:W3:Y:S01]  /*5b3f0*/  LDL.LU R12, [R1+0x574c] ;  /* 0x00574c00010c7983 */ /* 0x000ee20000300800 */
[----:B------:R-:W4:Y:S03]  /*5b400*/  LDL.LU R13, [R1+0x5748] ;  /* 0x00574800010d7983 */ /* 0x000f260000300800 */
[----:B------:R-:W-:Y:S04]  /*5b410*/  STL.64 [R1+0x5728], R18 ;  /* 0x0057281201007387 */ /* 0x000fe80000100a00 */
[----:B--2---:R0:W-:Y:S04]  /*5b420*/  STL.64 [R1+0x5720], R16 ;  /* 0x0057201001007387 */ /* 0x0041e80000100a00 */
[----:B0-----:R-:W2:Y:S01]  /*5b430*/  LDL.LU R16, [R1+0x10a0] ;  /* 0x0010a00001107983 */ /* 0x001ea20000300800 */
[----:B------:R-:W2:Y:S02]  /*5b440*/  LDL.LU R17, [R1+0x10a4] ;  /* 0x0010a40001117983 */ /* 0x000ea40000300800 */
[----:B------:R-:W2:Y:S02]  /*5b450*/  LDL.LU R18, [R1+0x10a8] ;  /* 0x0010a80001127983 */ /* 0x000ea40000300800 */
[----:B------:R-:W2:Y:S02]  /*5b460*/  LDL.LU R19, [R1+0x10ac] ;  /* 0x0010ac0001137983 */ /* 0x000ea40000300800 */
[----:B--2---:R4:W-:Y:S02]  /*5b470*/  STL.64 [R1+0x5740], R18 ;  /* 0x0057401201007387 */ /* 0x0049e40000100a00 */
[----:B----4-:R-:W-:-:S02]  /*5b480*/  IMAD.MOV.U32 R18, RZ, RZ, R13 ;  /* 0x000000ffff127224 */ /* 0x010fc400078e000d */
[----:B---3--:R-:W-:Y:S02]  /*5b490*/  IMAD.MOV.U32 R19, RZ, RZ, R12 ;  /* 0x000000ffff137224 */ /* 0x008fe400078e000c */
[----:B------:R-:W0:Y:S04]  /*5b4a0*/  LDSM.16.M88.4 R12, [R4+0xf000] ;  /* 0x00f00000040c783b */ /* 0x000e280000000200 */
[----:B------:R1:W-:Y:S04]  /*5b4b0*/  STL.64 [R1+0x5738], R16 ;  /* 0x0057381001007387 */ /* 0x0003e80000100a00 */
[----:B-1----:R-:W2:Y:S01]  /*5b4c0*/  LDL.LU R16, [R1+0x1090] ;  /* 0x0010900001107983 */ /* 0x002ea20000300800 */
[----:B------:R-:W2:Y:S03]  /*5b4d0*/  LDL.LU R17, [R1+0x1094] ;  /* 0x0010940001117983 */ /* 0x000ea60000300800 */
[----:B0-----:R-:W-:Y:S01]  /*5b4e0*/  STL [R1+0x4424], R14 ;  /* 0x0044240e01007387 */ /* 0x001fe20000100800 */
[----:B------:R-:W-:Y:S02]  /*5b4f0*/  STL [R1+0x4420], R15 ;  /* 0x0044200f01007387 */ /* 0x000fe40000100800 */
[----:B------:R0:W-:Y:S02]  /*5b500*/  STL.64 [R1+0x5598], R12 ;  /* 0x0055980c01007387 */ /* 0x0001e40000100a00 */
[----:B0-----:R-:W3:Y:S01]  /*5b510*/  LDL.LU R12, [R1+0x10e0] ;  /* 0x0010e000010c7983 */ /* 0x001ee20000300800 */
[----:B------:R-:W-:-:S02]  /*5b520*/  IMAD.MOV.U32 R13, RZ, RZ, R9 ;  /* 0x000000ffff0d7224 */ /* 0x000fc400078e0009 */
[----:B------:R-:W-:Y:S02]  /*5b530*/  IMAD.MOV.U32 R14, RZ, RZ, R8 ;  /* 0x000000ffff0e7224 */ /* 0x000fe400078e0008 */
[----:B------:R-:W-:Y:S01]  /*5b540*/  IMAD.MOV.U32 R15, RZ, RZ, R5 ;  /* 0x000000ffff0f7224 */ /* 0x000fe200078e0005 */
[----:B------:R-:W0:Y:S02]  /*5b550*/  LDSM.16.M88.4 R8, [R4+0xf800] ;  /* 0x00f800000408783b */ /* 0x000e240000000200 */
[----:B------:R-:W1:Y:S02]  /*5b560*/  LDSM.16.MT88.4 R4, [R29+0x4080] ;  /* 0x004080001d04783b */ /* 0x000e640000004200 */
[----:B------:R-:W-:Y:S04]  /*5b570*/  STL.64 [R1+0x5660], R14 ;  /* 0x0056600e01007387 */ /* 0x000fe80000100a00 */
[----:B---3--:R3:W-:Y:S04]  /*5b580*/  STL.64 [R1+0x5658], R12 ;  /* 0x0056580c01007387 */ /* 0x0087e80000100a00 */
[----:B---3--:R-:W3:Y:S01]  /*5b590*/  LDL.64 R12, [R1+0xc0] ;  /* 0x0000c000010c7983 */ /* 0x008ee20000100a00 */
[----:B0-----:R-:W-:Y:S02]  /*5b5a0*/  STL [R1+0x4434], R10 ;  /* 0x0044340a01007387 */ /* 0x001fe40000100800 */
[----:B------:R-:W-:Y:S02]  /*5b5b0*/  STL [R1+0x4430], R11 ;  /* 0x0044300b01007387 */ /* 0x000fe40000100800 */
[----:B-1----:R-:W-:Y:S01]  /*5b5c0*/  STL.64 [R1+0x5550], R6 ;  /* 0x0055500601007387 */ /* 0x002fe20000100a00 */
[----:B------:R0:W-:Y:S02]  /*5b5d0*/  STL.64 [R1+0x5548], R4 ;  /* 0x0055480401007387 */ /* 0x0001e40000100a00 */
[----:B0-----:R-:W-:-:S02]  /*5b5e0*/  IMAD.MOV.U32 R4, RZ, RZ, R25 ;  /* 0x000000ffff047224 */ /* 0x001fc400078e0019 */
[----:B------:R-:W-:Y:S02]  /*5b5f0*/  IMAD.MOV.U32 R5, RZ, RZ, R24 ;  /* 0x000000ffff057224 */ /* 0x000fe400078e0018 */
        /* <DEDUP_REMOVED lines=58> */
[----:B------:R-:W2:Y:S02]  /*5b9a0*/  LDL.LU.64 R16, [R1+0x5678] ;  /* 0x0056780001107983 */ /* 0x000ea40000300a00 */
[----:B------:R-:W2:Y:S02]  /*5b9b0*/  LDL.LU.64 R26, [R1+0x5670] ;  /* 0x00567000011a7983 */ /* 0x000ea40000300a00 */
[----:B------:R-:W2:Y:S11]  /*5b9c0*/  LDL.LU.64 R24, [R1+0x5668] ;  /* 0x0056680001187983 */ /* 0x000eb60000300a00 */
[----:B------:R-:W-:Y:S05]  /*5b9d0*/  @!UPT UIADD3 URZ, URZ, URZ, URZ ;  /* 0x0000003f3f3ff290 */ /* 0x000fea000fffe03f */
[----:B------:R0:W-:Y:S01]  /*5b9e0*/  STL.64 [R1+0xd0], R20 ;  /* 0x0000d01401007387 */ /* 0x0001e20000100a00 */
[----:B------:R1:W-:Y:S03]  /*5b9f0*/  STL.64 [R1+0xd8], R22 ;  /* 0x0000d81601007387 */ /* 0x0003e60000100a00 */
[----:B0-----:R-:W4:Y:S01]  /*5ba00*/  LDL.LU R20, [R1+0x10f0] ;  /* 0x0010f00001147983 */ /* 0x001f220000300800 */
[----:B------:R-:W4:Y:S02]  /*5ba10*/  LDL.LU R21, [R1+0x10f4] ;  /* 0x0010f40001157983 */ /* 0x000f240000300800 */
[----:B-1----:R-:W4:Y:S02]  /*5ba20*/  LDL.LU R22, [R1+0x10f8] ;  /* 0x0010f80001167983 */ /* 0x002f240000300800 */
[----:B---3--:R-:W-:Y:S02]  /*5ba30*/  IMAD.MOV.U32 R11, RZ, RZ, R12 ;  /* 0x000000ffff0b7224 */ /* 0x008fe400078e000c */
[----:B------:R-:W-:Y:S01]  /*5ba40*/  IMAD.MOV.U32 R10, RZ, RZ, R13 ;  /* 0x000000ffff0a7224 */ /* 0x000fe200078e000d */
[----:B------:R-:W3:Y:S01]  /*5ba50*/  LDL.LU.64 R14, [R1+0x5660] ;  /* 0x00566000010e7983 */ /* 0x000ee20000300a00 */
[C---:B--2---:R-:W-:Y:S03]  /*5ba60*/  HMMA.16816.F32 R16, R24.reuse, R12, R16 ;  /* 0x0000000c1810723c */ /* 0x044fe60000001810 */
[----:B------:R-:W3:Y:S11]  /*5ba70*/  LDL.LU.64 R12, [R1+0x5658] ;  /* 0x00565800010c7983 */ /* 0x000ef60000300a00 */
[----:B------:R-:W-:Y:S09]  /*5ba80*/  @!UPT UIADD3 URZ, URZ, URZ, URZ ;  /* 0x0000003f3f3ff290 */ /* 0x000ff2000fffe03f */
[----:B------:R0:W-:Y:S01]  /*5ba90*/  STL.64 [R1+0x910], R16 ;  /* 0x0009101001007387 */ /* 0x0001e20000100a00 */
[----:B------:R-:W-:Y:S03]  /*5baa0*/  STL [R1+0x918], R18 ;  /* 0x0009181201007387 */ /* 0x000fe60000100800 */
[----:B0-----:R-:W3:Y:S01]  /*5bab0*/  LDL.LU.64 R16, [R1+0x5650] ;  /* 0x0056500001107983 */ /* 0x001ee20000300a00 */
[----:B------:R-:W-:Y:S02]  /*5bac0*/  IMAD.MOV.U32 R23, RZ, RZ, R0 ;  /* 0x000000ffff177224 */ /* 0x000fe400078e0000 */
[----:B------:R-:W-:Y:S02]  /*5bad0*/  STL.64 [R1+0x5580], R10 ;  /* 0x0055800a01007387 */ /* 0x000fe40000100a00 */
[----:B------:R4:W-:Y:S03]  /*5bae0*/  STL.64 [R1+0x5578], R8 ;  /* 0x0055780801007387 */ /* 0x0009e60000100a00 */
[----:B----4-:R-:W-:Y:S01]  /*5baf0*/  HMMA.16816.F32 R8, R24, R4, R20 ;  /* 0x000000041808723c */ /* 0x010fe20000001814 */
[----:B------:R-:W-:-:S05]  /*5bb00*/  IMAD.MOV.U32 R0, RZ, RZ, R19 ;  /* 0x000000ffff007224 */ /* 0x000fca00078e0013 */
[----:B------:R-:W-:Y:S01]  /*5bb10*/  STL [R1+0x44b0], R0 ;  /* 0x0044b00001007387 */ /* 0x000fe20000100800 */
[----:B------:R-:W-:Y:S02]  /*5bb20*/  IMAD.MOV.U32 R4, RZ, RZ, R3 ;  /* 0x000000ffff047224 */ /* 0x000fe400078e0003 */
[----:B------:R-:W2:Y:S11]  /*5bb30*/  LDL.LU R3, [R1+0x5648] ;  /* 0x0056480001037983 */ /* 0x000eb60000300800 */
[----:B------:R-:W-:Y:S03]  /*5bb40*/  @!UPT UIADD3 URZ, URZ, URZ, URZ ;  /* 0x0000003f3f3ff290 */ /* 0x000fe6000fffe03f */
[----:B------:R-:W-:Y:S01]  /*5bb50*/  STL.64 [R1+0x900], R8 ;  /* 0x0009000801007387 */ /* 0x000fe20000100a00 */
[----:B------:R3:W-:Y:S02]  /*5bb60*/  STL.64 [R1+0x908], R10 ;  /* 0x0009080a01007387 */ /* 0x0007e40000100a00 */
[----:B------:R-:W-:Y:S02]  /*5bb70*/  IMAD.MOV.U32 R5, RZ, RZ, R28 ;  /* 0x000000ffff057224 */ /* 0x000fe400078e001c */
[----:B------:R-:W4:Y:S03]  /*5bb80*/  LDL.LU R28, [R1+0x5644] ;  /* 0x00564400011c7983 */ /* 0x000f260000300800 */
[----:B------:R-:W-:Y:S01]  /*5bb90*/  STL.64 [R1+0x5588], R4 ;  /* 0x0055880401007387 */ /* 0x000fe20000100a00 */
[----:B---3--:R-:W-:Y:S11]  /*5bba0*/  HMMA.16816.F32 R8, R24, R16, R12 ;  /* 0x000000101808723c */ /* 0x008ff6000000180c */
[----:B------:R-:W-:Y:S11]  /*5bbb0*/  @!UPT UIADD3 URZ, URZ, URZ, URZ ;  /* 0x0000003f3f3ff290 */ /* 0x000ff6000fffe03f */
[----:B------:R-:W-:Y:S01]  /*5bbc0*/  @!UPT UIADD3 URZ, URZ, URZ, URZ ;  /* 0x0000003f3f3ff290 */ /* 0x000fe2000fffe03f */
[----:B------:R0:W-:Y:S01]  /*5bbd0*/  STL.64 [R1+0x8f0], R8 ;  /* 0x0008f00801007387 */ /* 0x0001e20000100a00 */
[----:B------:R-:W-:Y:S02]  /*5bbe0*/  STL [R1+0x8f8], R10 ;  /* 0x0008f80a01007387 */ /* 0x000fe40000100800 */
[----:B------:R-:W3:Y:S02]  /*5bbf0*/  LDL.64 R12, [R1+0x20] ;  /* 0x00002000010c7983 */ /* 0x000ee40000100a00 */
[----:B--2---:R-:W-:Y:S02]  /*5bc00*/  IMAD.MOV.U32 R17, RZ, RZ, R3 ;  /* 0x000000ffff117224 */ /* 0x004fe400078e0003 */
[----:B0-----:R-:W-:Y:S02]  /*5bc10*/  IMAD.MOV.U32 R9, RZ, RZ, R2 ;  /* 0x000000ffff097224 */ /* 0x001fe400078e0002 */
[----:B----4-:R-:W-:Y:S01]  /*5bc20*/  IMAD.MOV.U32 R16, RZ, RZ, R28 ;  /* 0x000000ffff107224 */ /* 0x010fe200078e001c */
[----:B---3--:R0:W-:Y:S01]  /*5bc30*/  STL.64 [R1+0x55a8], R12 ;  /* 0x0055a80c01007387 */ /* 0x0081e20000100a00 */
[----:B------:R-:W2:Y:S02]  /*5bc40*/  LDL R8, [R1+0x10] ;  /* 0x0000100001087983 */ /* 0x000ea40000100800 */
[----:B------:R-:W3:Y:S02]  /*5bc50*/  LDL.LU R2, [R1+0x5640] ;  /* 0x0056400001027983 */ /* 0x000ee40000300800 */
[----:B------:R-:W4:Y:S01]  /*5bc60*/  LDL.LU R28, [R1+0x563c] ;  /* 0x00563c00011c7983 */ /* 0x000f220000300800 */
[----:B------:R-:W2:Y:S01]  /*5bc70*/  LDL.LU R3, [R1+0x5638] ;  /* 0x0056380001037983 */ /* 0x000ea20000300800 */
[----:B------:R3:W-:Y:S03]  /*5bc80*/  STL.64 [R1+0x55b0], R16 ;  /* 0x0055b01001007387 */ /* 0x0007e60000100a00 */
[----:B0-----:R-:W3:Y:S01]  /*5bc90*/  LDL.LU R12, [R1+0x1370] ;  /* 0x00137000010c7983 */ /* 0x001ee20000300800 */
[----:B------:R-:W3:Y:S02]  /*5bca0*/  LDL.LU R13, [R1+0x1374] ;  /* 0x00137400010d7983 */ /* 0x000ee40000300800 */
[----:B------:R-:W3:Y:S02]  /*5bcb0*/  LDL.LU R14, [R1+0x1378] ;  /* 0x00137800010e7983 */ /* 0x000ee40000300800 */
[----:B------:R-:W3:Y:S02]  /*5bcc0*/  LDL.LU R15, [R1+0x137c] ;  /* 0x00137c00010f7983 */ /* 0x000ee40000300800 */
[----:B----4-:R-:W-:-:S02]  /*5bcd0*/  IMAD.MOV.U32 R21, RZ, RZ, R28 ;  /* 0x000000ffff157224 */ /* 0x010fc400078e001c */
[----:B--2---:R-:W-:Y:S02]  /*5bce0*/  IMAD.MOV.U32 R20, RZ, RZ, R3 ;  /* 0x000000ffff147224 */ /* 0x004fe400078e0003 */
[----:B---3--:R-:W-:Y:S01]  /*5bcf0*/  IMAD.MOV.U32 R17, RZ, RZ, R2 ;  /* 0x000000ffff117224 */ /* 0x008fe200078e0002 */
[----:B------:R-:W-:Y:S01]  /*5bd00*/  STL.64 [R1+0x55c0], R14 ;  /* 0x0055c00e01007387 */ /* 0x000fe20000100a00 */
[----:B------:R-:W-:Y:S02]  /*5bd10*/  STL.64 [R1+0x55b8], R12 ;  /* 0x0055b80c01007387 */ /* 0x000fe40000100a00 */
[----:B------:R-:W2:Y:S02]  /*5bd20*/  LDL R16, [R1+0x40] ;  /* 0x0000400001107983 */ /* 0x000ea40000100800 */
[----:B------:R-:W3:Y:S01]  /*5bd30*/  LDL.LU R2, [R1+0x5634] ;  /* 0x0056340001027983 */ /* 0x000ee20000300800 */
[----:B------:R-:W4:Y:S01]  /*5bd40*/  LDL.LU R3, [R1+0x5630] ;  /* 0x0056300001037983 */ /* 0x000f220000300800 */
[----:B------:R0:W-:Y:S03]  /*5bd50*/  STL.64 [R1+0x5600], R20 ;  /* 0x0056001401007387 */ /* 0x0001e60000100a00 */
[----:B0-----:R-:W2:Y:S04]  /*5bd60*/  LDL.64 R20, [R1+0x80] ;  /* 0x0000800001147983 */ /* 0x001ea80000100a00 */
[----:B--2---:R-:W-:Y:S01]  /*5bd70*/  STL.64 [R1+0x5618], R20 ;  /* 0x0056181401007387 */ /* 0x004fe20000100a00 */
[----:B------:R0:W-:Y:S03]  /*5bd80*/  STL.64 [R1+0x55c8], R16 ;  /* 0x0055c81001007387 */ /* 0x0001e60000100a00 */
[----:B0-----:R-:W2:Y:S04]  /*5bd90*/  LDL.64 R16, [R1+0x50] ;  /* 0x0000500001107983 */ /* 0x001ea80000100a00 */
[----:B--2---:R0:W-:Y:S01]  /*5bda0*/  STL.64 [R1+0x55e0], R16 ;  /* 0x0055e01001007387 */ /* 0x0041e20000100a00 */
[----:B------:R-:W2:Y:S02]  /*5bdb0*/  LDL.LU R12, [R1+0x1380] ;  /* 0x00138000010c7983 */ /* 0x000ea40000300800 */
[----:B------:R-:W2:Y:S02]  /*5bdc0*/  LDL.LU R13, [R1+0x1384] ;  /* 0x00138400010d7983 */ /* 0x000ea40000300800 */
[----:B------:R-:W2:Y:S01]  /*5bdd0*/  LDL.LU R14, [R1+0x1388] ;  /* 0x00138800010e7983 */ /* 0x000ea20000300800 */
[----:B------:R-:W2:Y:S04]  /*5bde0*/  LDL.LU R15, [R1+0x138c] ;  /* 0x00138c00010f7983 */ /* 0x000ea80000300800 */
[----:B0-----:R-:W2:Y:S04]  /*5bdf0*/  LDL.64 R16, [R1+0x60] ;  /* 0x0000600001107983 */ /* 0x001ea80000100a00 */
[----:B--2---:R0:W-:Y:S04]  /*5be00*/  STL.64 [R1+0x55f8], R16 ;  /* 0x0055f81001007387 */ /* 0x0041e80000100a00 */
        /* <DEDUP_REMOVED lines=10> */
[----:B----4-:R-:W-:Y:S01]  /*5beb0*/  IMAD.MOV.U32 R20, RZ, RZ, R3 ;  /* 0x000000ffff147224 */ /* 0x010fe200078e0003 */
[----:B--2---:R-:W-:Y:S01]  /*5bec0*/  STL.64 [R1+0x5628], R18 ;  /* 0x0056281201007387 */ /* 0x004fe20000100a00 */
[----:B------:R0:W-:Y:S03]  /*5bed0*/  STL.64 [R1+0x5620], R16 ;  /* 0x0056201001007387 */ /* 0x0001e60000100a00 */
[----:B0-----:R-:W2:Y:S01]  /*5bee0*/  LDL.LU R16, [R1+0x10c0] ;  /* 0x0010c00001107983 */ /* 0x001ea20000300800 */
[----:B------:R-:W2:Y:S02]  /*5bef0*/  LDL.LU R17, [R1+0x10c4] ;  /* 0x0010c40001117983 */ /* 0x000ea40000300800 */
[----:B------:R-:W2:Y:S02]  /*5bf00*/  LDL.LU R18, [R1+0x10c8] ;  /* 0x0010c80001127983 */ /* 0x000ea40000300800 */
[----:B------:R-:W2:Y:S01]  /*5bf10*/  LDL.LU R19, [R1+0x10cc] ;  /* 0x0010cc0001137983 */ /* 0x000ea20000300800 */
[----:B------:R-:W-:Y:S01]  /*5bf20*/  STL.64 [R1+0x55d8], R14 ;  /* 0x0055d80e01007387 */ /* 0x000fe20000100a00 */
[----:B------:R0:W-:Y:S03]  /*5bf30*/  STL.64 [R1+0x55d0], R12 ;  /* 0x0055d00c01007387 */ /* 0x0001e60000100a00 */
[----:B0-----:R-:W4:Y:S01]  /*5bf40*/  LDL.LU R12, [R1+0x1390] ;  /* 0x00139000010c7983 */ /* 0x001f220000300800 */
[----:B------:R-:W4:Y:S02]  /*5bf50*/  LDL.LU R13, [R1+0x1394] ;  /* 0x00139400010d7983 */ /* 0x000f240000300800 */
[----:B------:R-:W4:Y:S02]  /*5bf60*/  LDL.LU R14, [R1+0x1398] ;  /* 0x00139800010e7983 */ /* 0x000f240000300800 */
[----:B------:R-:W4:Y:S02]  /*5bf70*/  LDL.LU R15, [R1+0x139c] ;  /* 0x00139c00010f7983 */ /* 0x000f240000300800 */
[----:B---3--:R-:W-:-:S02]  /*5bf80*/  IMAD.MOV.U32 R21, RZ, RZ, R2 ;  /* 0x000000ffff157224 */ /* 0x008fc400078e0002 */
[----:B------:R-:W-:-:S05]  /*5bf90*/  IMAD.MOV.U32 R0, RZ, RZ, R11 ;  /* 0x000000ffff007224 */ /* 0x000fca00078e000b */
[C---:B--2---:R-:W-:Y:S01]  /*5bfa0*/  HMMA.16816.F32 R20, R24.reuse, R20, R16 ;  /* 0x000000141814723c */ /* 0x044fe20000001810 */
[----:B----4-:R-:W-:Y:S01]  /*5bfb0*/  STL.64 [R1+0x55f0], R14 ;  /* 0x0055f00e01007387 */ /* 0x010fe20000100a00 */
[----:B------:R0:W-:Y:S03]  /*5bfc0*/  STL.64 [R1+0x55e8], R12 ;  /* 0x0055e80c01007387 */ /* 0x0001e60000100a00 */
[----:B0-----:R-:W2:Y:S01]  /*5bfd0*/  LDL.LU R12, [R1+0x13a0] ;  /* 0x0013a000010c7983 */ /* 0x001ea20000300800 */
[----:B------:R-:W2:Y:S02]  /*5bfe0*/  LDL.LU R13, [R1+0x13a4] ;  /* 0x0013a400010d7983 */ /* 0x000ea40000300800 */
[----:B------:R-:W2:Y:S02]  /*5bff0*/  LDL.LU R14, [R1+0x13a8] ;  /* 0x0013a800010e7983 */ /* 0x000ea40000300800 */
[----:B------:R-:W2:Y:S01]  /*5c000*/  LDL.LU R15, [R1+0x13ac] ;  /* 0x0013ac00010f7983 */ /* 0x000ea20000300800 */
[----:B------:R0:W-:Y:S04]  /*5c010*/  STL.64 [R1+0x5590], R8 ;  /* 0x0055900801007387 */ /* 0x0001e80000100a00 */
[----:B0-----:R-:W3:Y:S01]  /*5c020*/  LDL.LU R8, [R1+0x1360] ;  /* 0x0013600001087983 */ /* 0x001ee20000300800 */
[----:B------:R-:W3:Y:S02]  /*5c030*/  LDL.LU R9, [R1+0x1364] ;  /* 0x0013640001097983 */ /* 0x000ee40000300800 */
[----:B------:R-:W3:Y:S02]  /*5c040*/  LDL.LU R10, [R1+0x1368] ;  /* 0x00136800010a7983 */ /* 0x000ee40000300800 */
[----:B------:R-:W3:Y:S01]  /*5c050*/  LDL.LU R11, [R1+0x136c] ;  /* 0x00136c00010b7983 */ /* 0x000ee20000300800 */
[----:B------:R-:W4:Y:S01]  /*5c060*/  LDL.LU R4, [R1+0x1070] ;  /* 0x0010700001047983 */ /* 0x000f220000300800 */
[----:B------:R-:W4:Y:S02]  /*5c070*/  LDL.LU R5, [R1+0x1074] ;  /* 0x0010740001057983 */ /* 0x000f240000300800 */
[----:B------:R-:W4:Y:S02]  /*5c080*/  LDL.LU R6, [R1+0x1078] ;  /* 0x0010780001067983 */ /* 0x000f240000300800 */
[----:B------:R-:W4:Y:S01]  /*5c090*/  LDL.LU R7, [R1+0x107c] ;  /* 0x00107c0001077983 */ /* 0x000f220000300800 */
[----:B------:R-:W-:Y:S01]  /*5c0a0*/  STL [R1+0x4520], R0 ;  /* 0x0045200001007387 */ /* 0x000fe20000100800 */
[----:B------:R-:W2:Y:S02]  /*5c0b0*/  LDL.LU.64 R18, [R1+0x5628] ;  /* 0x0056280001127983 */ /* 0x000ea40000300a00 */
[----:B------:R-:W2:Y:S02]  /*5c0c0*/  LDL.LU.64 R16, [R1+0x5620] ;  /* 0x0056200001107983 */ /* 0x000ea40000300a00 */
[----:B------:R0:W-:Y:S01]  /*5c0d0*/  STL.64 [R1+0x8e0], R20 ;  /* 0x0008e01401007387 */ /* 0x0001e20000100a00 */
[----:B------:R-:W-:Y:S04]  /*5c0e0*/  STL.64 [R1+0x8e8], R22 ;  /* 0x0008e81601007387 */ /* 0x000fe80000100a00 */
[----:B0-----:R-:W2:Y:S02]  /*5c0f0*/  LDL.LU.64 R20, [R1+0x5618] ;  /* 0x0056180001147983 */ /* 0x001ea40000300a00 */
        /* <DEDUP_REMOVED lines=12> */
[----:B------:R-:W2:Y:S11]  /*5c1c0*/  LDL.LU.64 R16, [R1+0x55f8] ;  /* 0x0055f80001107983 */ /* 0x000eb60000300a00 */
[----:B------:R-:W-:Y:S09]  /*5c1d0*/  @!UPT UIADD3 URZ, URZ, URZ, URZ ;  /* 0x0000003f3f3ff290 */ /* 0x000ff2000fffe03f */
[----:B------:R-:W-:Y:S01]  /*5c1e0*/  STL.64 [R1+0x8c0], R20 ;  /* 0x0008c01401007387 */ /* 0x000fe20000100a00 */
[----:B------:R-:W-:Y:S02]  /*5c1f0*/  STL.64 [R1+0x8c8], R22 ;  /* 0x0008c81601007387 */ /* 0x000fe40000100a00 */
[----:B------:R-:W0:Y:S04]  /*5c200*/  LDSM.16.MT88.4 R20, [R29+0x4100] ;  /* 0x004100001d14783b */ /* 0x000e280000004200 */
[----:B------:R-:W-:Y:S01]  /*5c210*/  STL [R1+0x5510], R29 ;  /* 0x0055101d01007387 */ /* 0x000fe20000100800 */
[----:B0-----:R-:W-:Y:S01]  /*5c220*/  STL.64 [R1+0x5440], R22 ;  /* 0x0054401601007387 */ /* 0x001fe20000100a00 */
[----:B------:R0:W-:Y:S03]  /*5c230*/  STL.64 [R1+0x5438], R20 ;  /* 0x0054381401007387 */ /* 0x0001e60000100a00 */
        /* <DEDUP_REMOVED lines=30> */
[----:B------:R-:W3:Y:S11]  /*5c420*/  LDL.LU.64 R12, [R1+0x55a8] ;  /* 0x0055a800010c7983 */ /* 0x000ef60000300a00 */
[----:B------:R-:W-:Y:S10]  /*5c430*/  @!UPT UIADD3 URZ, URZ, URZ, URZ ;  /* 0x0000003f3f3ff290 */ /* 0x000ff4000fffe03f */
[----:B------:R0:W-:Y:S01]  /*5c440*/  STL.64 [R1+0x1090], R16 ;  /* 0x0010901001007387 */ /* 0x0001e20000100a00 */
[----:B------:R1:W-:Y:S03]  /*5c450*/  STL.64 [R1+0x1098], R18 ;  /* 0x0010981201007387 */ /* 0x0003e60000100a00 */
[----:B0-----:R-:W2:Y:S01]  /*5c460*/  LDL.LU.64 R16, [R1+0x55a0] ;  /* 0x0055a00001107983 */ /* 0x001ea20000300a00 */
[----:B---3--:R-:W-:Y:S01]  /*5c470*/  HMMA.16816.F32 R8, R24, R12, R8 ;  /* 0x0000000c1808723c */ /* 0x008fe20000001808 */
[----:B-1----:R-:W-:Y:S02]  /*5c480*/  IMAD.MOV.U32 R19, RZ, RZ, R12 ;  /* 0x000000ffff137224 */ /* 0x002fe400078e000c */
[----:B------:R-:W-:Y:S02]  /*5c490*/  IMAD.MOV.U32 R18, RZ, RZ, R13 ;  /* 0x000000ffff127224 */ /* 0x000fe400078e000d */
[----:B------:R-:W3:Y:S11]  /*5c4a0*/  LDL.LU.64 R12, [R1+0x5598] ;  /* 0x00559800010c7983 */ /* 0x000ef60000300a00 */
[----:B------:R-:W-:Y:S07]  /*5c4b0*/  @!UPT UIADD3 URZ, URZ, URZ, URZ ;  /* 0x0000003f3f3ff290 */ /* 0x000fee000fffe03f */
[----:B------:R0:W-:Y:S04]  /*5c4c0*/  STL.64 [R1+0x1080], R8 ;  /* 0x0010800801007387 */ /* 0x0001e80000100a00 */
[----:B0-----:R-:W4:Y:S01]  /*5c4d0*/  LDL.LU.64 R8, [R1+0x5590] ;  /* 0x0055900001087983 */ /* 0x001f220000300a00 */
[----:B------:R-:W-:Y:S02]  /*5c4e0*/  IMAD.MOV.U32 R15, RZ, RZ, R11 ;  /* 0x000000ffff0f7224 */ /* 0x000fe400078e000b */
[----:B------:R-:W-:-:S03]  /*5c4f0*/  IMAD.MOV.U32 R14, RZ, RZ, R10 ;  /* 0x000000ffff0e7224 */ /* 0x000fc600078e000a */
[----:B------:R-:W-:Y:S02]  /*5c500*/  STL [R1+0x442c], R15 ;  /* 0x00442c0f01007387 */ /* 0x000fe40000100800 */
[----:B------:R-:W-:Y:S01]  /*5c510*/  STL [R1+0x4428], R14 ;  /* 0x0044280e01007387 */ /* 0x000fe20000100800 */
[C---:B----4-:R-:W-:Y:S01]  /*5c520*/  HMMA.16816.F32 R8, R24.reuse, R8, R4 ;  /* 0x000000081808723c */ /* 0x050fe20000001804 */
[----:B------:R-:W4:Y:S11]  /*5c530*/  LDL.LU.64 R4, [R1+0x5588] ;  /* 0x0055880001047983 */ /* 0x000f360000300a00 */
[----:B------:R-:W-:Y:S11]  /*5c540*/  @!UPT UIADD3 URZ, URZ, URZ, URZ ;  /* 0x0000003f3f3ff290 */ /* 0x000ff6000fffe03f */
[----:B------:R-:W-:Y:S01]  /*5c550*/  STL.64 [R1+0x1070], R8 ;  /* 0x0010700801007387 */ /* 0x000fe20000100a00 */
[----:B------:R0:W-:Y:S03]  /*5c560*/  STL.64 [R1+0x1078], R10 ;  /* 0x0010780a01007387 */ /* 0x0001e60000100a00 */
[----:B0-----:R-:W2:Y:S01]  /*5c570*/  LDL.LU.64 R10, [R1+0x5580] ;  /* 0x00558000010a7983 */ /* 0x001ea20000300a00 */
[----:B------:R-:W2:Y:S01]  /*5c580*/  LDL.LU.64 R8, [R1+0x5578] ;  /* 0x0055780001087983 */ /* 0x000ea20000300a00 */
[C---:B----4-:R-:W-:Y:S11]  /*5c590*/  HMMA.16816.F32 R4, R24.reuse, R4, R20 ;  /* 0x000000041804723c */ /* 0x050ff60000001814 */
[----:B------:R-:W-:Y:S11]  /*5c5a0*/  @!UPT UIADD3 URZ, URZ, URZ, URZ ;  /* 0x0000003f3f3ff290 */ /* 0x000ff6000fffe03f */
[----:B------:R-:W-:Y:S01]  /*5c5b0*/  @!UPT UIADD3 URZ, URZ, URZ, URZ ;  /* 0x0000003f3f3ff290 */ /* 0x000fe2000fffe03f */
[----:B------:R0:W-:Y:S01]  /*5c5c0*/  STL.64 [R1+0x1060], R4 ;  /* 0x0010600401007387 */ /* 0x0001e20000100a00 */
[----:B------:R-:W-:Y:S02]  /*5c5d0*/  IMAD.MOV.U32 R15, RZ, RZ, R6 ;  /* 0x000000ffff0f7224 */ /* 0x000fe400078e0006 */
[----:B------:R-:W-:Y:S01]  /*5c5e0*/  IMAD.MOV.U32 R14, RZ, RZ, R7 ;  /* 0x000000ffff0e7224 */ /* 0x000fe200078e0007 */
        /* <DEDUP_REMOVED lines=14> */
[----:B------:R-:W2:Y:S02]  /*5c6d0*/  LDL.LU R6, [R1+0x1058] ;  /* 0x0010580001067983 */ /* 0x000ea40000300800 */
[----:B------:R-:W2:Y:S01]  /*5c6e0*/  LDL.LU R7, [R1+0x105c] ;  /* 0x00105c0001077983 */ /* 0x000ea20000300800 */
[----:B------:R-:W4:Y:S04]  /*5c6f0*/  LDL.64 R20, [R1+0x90] ;  /* 0x0000900001147983 */ /* 0x000f280000100a00 */
[----:B----4-:R0:W-:Y:S04]  /*5c700*/  STL.64 [R1+0x5518], R20 ;  /* 0x0055181401007387 */ /* 0x0101e80000100a00 */
[----:B0-----:R-:W4:Y:S01]  /*5c710*/  LDL.64 R20, [R1+0xa0] ;  /* 0x0000a00001147983 */ /* 0x001f220000100a00 */
[----:B--2---:R-:W-:Y:S03]  /*5c720*/  HMMA.16816.F32 R4, R24, R16, R4 ;  /* 0x000000101804723c */ /* 0x004fe60000001804 */
[----:B----4-:R0:W-:Y:S04]  /*5c730*/  STL.64 [R1+0x5528], R20 ;  /* 0x0055281401007387 */ /* 0x0101e80000100a00 */
[----:B0-----:R-:W2:Y:S04]  /*5c740*/  LDL.64 R20, [R1+0xb0] ;  /* 0x0000b00001147983 */ /* 0x001ea80000100a00 */
[----:B--2---:R0:W-:Y:S01]  /*5c750*/  STL.64 [R1+0x5530], R20 ;  /* 0x0055301401007387 */ /* 0x0041e20000100a00 */
[----:B------:R-:W-:Y:S02]  /*5c760*/  STL [R1+0x443c], R14 ;  /* 0x00443c0e01007387 */ /* 0x000fe40000100800 */
[----:B------:R-:W-:Y:S09]  /*5c770*/  STL [R1+0x4438], R15 ;  /* 0x0044380f01007387 */ /* 0x000ff20000100800 */
[----:B------:R1:W-:Y:S02]  /*5c780*/  STL.64 [R1+0x1050], R4 ;  /* 0x0010500401007387 */ /* 0x0003e40000100a00 */
[----:B0-----:R-:W-:-:S02]  /*5c790*/  IMAD.MOV.U32 R20, RZ, RZ, R11 ;  /* 0x000000ffff147224 */ /* 0x001fc400078e000b */
[----:B------:R-:W-:Y:S02]  /*5c7a0*/  IMAD.MOV.U32 R21, RZ, RZ, R10 ;  /* 0x000000ffff157224 */ /* 0x000fe400078e000a */
[----:B------:R-:W-:Y:S02]  /*5c7b0*/  IMAD.MOV.U32 R10, RZ, RZ, R6 ;  /* 0x000000ffff0a7224 */ /* 0x000fe400078e0006 */
[----:B------:R-:W-:Y:S02]  /*5c7c0*/  IMAD.MOV.U32 R11, RZ, RZ, R7 ;  /* 0x000000ffff0b7224 */ /* 0x000fe400078e0007 */
[----:B------:R-:W3:Y:S01]  /*5c7d0*/  LDL.LU.64 R6, [R1+0x5570] ;  /* 0x0055700001067983 */ /* 0x000ee20000300a00 */
[----:B-1----:R-:W3:Y:S02]  /*5c7e0*/  LDL.LU.64 R4, [R1+0x5568] ;  /* 0x0055680001047983 */ /* 0x002ee40000300a00 */
[----:B------:R0:W-:Y:S02]  /*5c7f0*/  STL.64 [R1+0x54a8], R16 ;  /* 0x0054a81001007387 */ /* 0x0001e40000100a00 */
[----:B------:R1:W-:Y:S01]  /*5c800*/  STL.64 [R1+0x5520], R18 ;  /* 0x0055201201007387 */ /* 0x0003e20000100a00 */
[----:B0-----:R-:W2:Y:S01]  /*5c810*/  LDL.LU R16, [R1+0x880] ;  /* 0x0008800001107983 */ /* 0x001ea20000300800 */
[----:B------:R-:W2:Y:S02]  /*5c820*/  LDL.LU R17, [R1+0x884] ;  /* 0x0008840001117983 */ /* 0x000ea40000300800 */
[----:B-1----:R-:W4:Y:S02]  /*5c830*/  LDL.LU R18, [R1+0x888] ;  /* 0x0008880001127983 */ /* 0x002f240000300800 */
[----:B------:R-:W4:Y:S01]  /*5c840*/  LDL.LU R19, [R1+0x88c] ;  /* 0x00088c0001137983 */ /* 0x000f220000300800 */
[C---:B---3--:R-:W-:Y:S01]  /*5c850*/  HMMA.16816.F32 R4, R24.reuse, R12, R4 ;  /* 0x0000000c1804723c */ /* 0x048fe20000001804 */
[----:B----4-:R-:W-:Y:S01]  /*5c860*/  STL.64 [R1+0x5540], R18 ;  /* 0x0055401201007387 */ /* 0x010fe20000100a00 */
[----:B--2---:R0:W-:Y:S03]  /*5c870*/  STL.64 [R1+0x5538], R16 ;  /* 0x0055381001007387 */ /* 0x0041e60000100a00 */
[----:B0-----:R-:W2:Y:S01]  /*5c880*/  LDL.LU R16, [R1+0x8a0] ;  /* 0x0008a00001107983 */ /* 0x001ea20000300800 */
[----:B------:R-:W2:Y:S02]  /*5c890*/  LDL.LU R17, [R1+0x8a4] ;  /* 0x0008a40001117983 */ /* 0x000ea40000300800 */
[----:B------:R-:W2:Y:S02]  /*5c8a0*/  LDL.LU R18, [R1+0x8a8] ;  /* 0x0008a80001127983 */ /* 0x000ea40000300800 */
[----:B------:R-:W2:Y:S01]  /*5c8b0*/  LDL.LU R19, [R1+0x8ac] ;  /* 0x0008ac0001137983 */ /* 0x000ea20000300800 */
[----:B------:R-:W-:Y:S01]  /*5c8c0*/  STL [R1+0x4444], R11 ;  /* 0x0044440b01007387 */ /* 0x000fe20000100800 */
[----:B------:R-:W-:Y:S11]  /*5c8d0*/  STL [R1+0x4440], R10 ;  /* 0x0044400a01007387 */ /* 0x000ff60000100800 */
[----:B------:R-:W-:Y:S01]  /*5c8e0*/  @!UPT UIADD3 URZ, URZ, URZ, URZ ;  /* 0x0000003f3f3ff290 */ /* 0x000fe2000fffe03f */
[----:B------:R-:W-:Y:S02]  /*5c8f0*/  IMAD.MOV.U32 R14, RZ, RZ, R6 ;  /* 0x000000ffff0e7224 */ /* 0x000fe400078e0006 */
[----:B------:R0:W-:Y:S02]  /*5c900*/  STL.64 [R1+0x1040], R4 ;  /* 0x0010400401007387 */ /* 0x0001e40000100a00 */
[----:B------:R-:W-:Y:S02]  /*5c910*/  IMAD.MOV.U32 R15, RZ, RZ, R7 ;  /* 0x000000ffff0f7224 */ /* 0x000fe400078e0007 */
[----:B------:R-:W3:Y:S04]  /*5c920*/  LDL.LU.64 R6, [R1+0x5560] ;  /* 0x0055600001067983 */ /* 0x000ee80000300a00 */
[----:B0-----:R-:W3:Y:S01]  /*5c930*/  LDL.LU.64 R4, [R1+0x5558] ;  /* 0x0055580001047983 */ /* 0x001ee20000300a00 */
[----:B------:R-:W4:Y:S02]  /*5c940*/  LDL R28, [R1+0x1dd0] ;  /* 0x001dd000011c7983 */ /* 0x000f240000100800 */
[----:B------:R-:W-:Y:S02]  /*5c950*/  STL [R1+0x4b6c], R15 ;  /* 0x004b6c0f01007387 */ /* 0x000fe40000100800 */
[----:B------:R-:W-:Y:S01]  /*5c960*/  STL [R1+0x4b68], R14 ;  /* 0x004b680e01007387 */ /* 0x000fe20000100800 */
[----:B---3--:R-:W-:Y:S01]  /*5c970*/  HMMA.16816.F32 R24, R24, R8, R4 ;  /* 0x000000081818723c */ /* 0x008fe20000001804 */
[----:B------:R-:W2:Y:S01]  /*5c980*/  LDL.LU.64 R6, [R1+0x5550] ;  /* 0x0055500001067983 */ /* 0x000ea20000300a00 */
[----:B------:R-:W2:Y:S11]  /*5c990*/  LDL.LU.64 R4, [R1+0x5548] ;  /* 0x0055480001047983 */ /* 0x000eb60000300a00 */
[----:B------:R-:W-:Y:S10]  /*5c9a0*/  @!UPT UIADD3 URZ, URZ, URZ, URZ ;  /* 0x0000003f3f3ff290 */ /* 0x000ff4000fffe03f */
[----:B------:R0:W-:Y:S01]  /*5c9b0*/  STL.64 [R1+0x8b0], R24 ;  /* 0x0008b01801007387 */ /* 0x0001e20000100a00 */
[----:B------:R-:W-:Y:S02]  /*5c9c0*/  IMAD.MOV.U32 R10, RZ, RZ, R27 ;  /* 0x000000ffff0a7224 */ /* 0x000fe400078e001b */
[----:B------:R-:W-:Y:S01]  /*5c9d0*/  IMAD.MOV.U32 R11, RZ, RZ, R26 ;  /* 0x000000ffff0b7224 */ /* 0x000fe200078e001a */
[----:B0-----:R-:W3:Y:S01]  /*5c9e0*/  LDL.LU R24, [R1+0x870] ;  /* 0x0008700001187983 */ /* 0x001ee20000300800 */
[----:B------:R-:W3:Y:S02]  /*5c9f0*/  LDL.LU R25, [R1+0x874] ;  /* 0x0008740001197983 */ /* 0x000ee40000300800 */
[----:B------:R-:W3:Y:S02]  /*5ca00*/  LDL.LU R26, [R1+0x878] ;  /* 0x00087800011a7983 */ /* 0x000ee40000300800 */
[----:B------:R-:W3:Y:S01]  /*5ca10*/  LDL.LU R27, [R1+0x87c] ;  /* 0x00087c00011b7983 */ /* 0x000ee20000300800 */
[----:B------:R-:W-:Y:S01]  /*5ca20*/  STL [R1+0x46d4], R10 ;  /* 0x0046d40a01007387 */ /* 0x000fe20000100800 */
[----:B------:R-:W-:Y:S02]  /*5ca30*/  STL [R1+0x46d0], R11 ;  /* 0x0046d00b01007387 */ /* 0x000fe40000100800 */
[----:B------:R0:W-:Y:S02]  /*5ca40*/  STL.64 [R1+0x5448], R8 ;  /* 0x0054480801007387 */ /* 0x0001e40000100a00 */
[----:B0-----:R-:W3:Y:S01]  /*5ca50*/  LDL.LU R8, [R1+0x890] ;  /* 0x0008900001087983 */ /* 0x001ee20000300800 */
[----:B------:R-:W3:Y:S02]  /*5ca60*/  LDL.LU R9, [R1+0x894] ;  /* 0x0008940001097983 */ /* 0x000ee40000300800 */
[----:B------:R-:W3:Y:S02]  /*5ca70*/  LDL.LU R10, [R1+0x898] ;  /* 0x00089800010a7983 */ /* 0x000ee40000300800 */
[----:B------:R-:W3:Y:S01]  /*5ca80*/  LDL.LU R11, [R1+0x89c] ;  /* 0x00089c00010b7983 */ /* 0x000ee20000300800 */
[C---:B--2---:R-:W-:Y:S01]  /*5ca90*/  HMMA.16816.F32 R20, R4.reuse, R20, R16 ;  /* 0x000000140414723c */ /* 0x044fe20000001810 */
[----:B------:R-:W2:Y:S01]  /*5caa0*/  LDL.LU.64 R18, [R1+0x5540] ;  /* 0x0055400001127983 */ /* 0x000ea20000300a00 */
[----:B------:R-:W2:Y:S11]  /*5cab0*/  LDL.LU.64 R16, [R1+0x5538] ;  /* 0x0055380001107983 */ /* 0x000eb60000300a00 */
[----:B------:R-:W-:Y:S10]  /*5cac0*/  @!UPT UIADD3 URZ, URZ, URZ, URZ ;  /* 0x0000003f3f3ff290 */ /* 0x000ff4000fffe03f */
[----:B------:R0:W-:Y:S01]  /*5cad0*/  STL.64 [R1+0x740], R20 ;  /* 0x0007401401007387 */ /* 0x0001e20000100a00 */
[----:B------:R-:W-:Y:S03]  /*5cae0*/  STL.64 [R1+0x748], R22 ;  /* 0x0007481601007387 */ /* 0x000fe60000100a00 */
[----:B0-----:R-:W3:Y:S02]  /*5caf0*/  LDL.LU.64 R20, [R1+0x5530] ;  /* 0x0055300001147983 */ /* 0x001ee40000300a00 */
[C---:B---3--:R-:W-:Y:S11]  /*5cb00*/  HMMA.16816.F32 R8, R4.reuse, R20, R8 ;  /* 0x000000140408723c */ /* 0x048ff60000001808 */
[----:B------:R-:W-:Y:S11]  /*5cb10*/  @!UPT UIADD3 URZ, URZ, URZ, URZ ;  /* 0x0000003f3f3ff290 */ /* 0x000ff6000fffe03f */
[----:B------:R-:W-:Y:S01]  /*5cb20*/  @!UPT UIADD3 URZ, URZ, URZ, URZ ;  /* 0x0000003f3f3ff290 */ /* 0x000fe2000fffe03f */
[----:B------:R0:W-:Y:S01]  /*5cb30*/  STL.64 [R1+0x730], R8 ;  /* 0x0007300801007387 */ /* 0x0001e20000100a00 */
[----:B------:R1:W-:Y:S02]  /*5cb40*/  STL.64 [R1+0x738], R10 ;  /* 0x0007380a01007387 */ /* 0x0003e40000100a00 */
[----:B0-----:R-:W-:Y:S02]  /*5cb50*/  IMAD.MOV.U32 R9, RZ, RZ, R20 ;  /* 0x000000ffff097224 */ /* 0x001fe400078e0014 */
[----:B------:R-:W-:Y:S02]  /*5cb60*/  IMAD.MOV.U32 R8, RZ, RZ, R21 ;  /* 0x000000ffff087224 */ /* 0x000fe400078e0015 */
[----:B------:R-:W2:Y:S02]  /*5cb70*/  LDL.LU.64 R20, [R1+0x5528] ;  /* 0x0055280001147983 */ /* 0x000ea40000300a00 */
[----:B--2---:R-:W-:Y:S01]  /*5cb80*/  HMMA.16816.F32 R16, R4, R20, R16 ;  /* 0x000000140410723c */ /* 0x004fe20000001810 */
[----:B-1----:R-:W-:-:S02]  /*5cb90*/  IMAD.MOV.U32 R11, RZ, RZ, R20 ;  /* 0x000000ffff0b7224 */ /* 0x002fc400078e0014 */
[----:B------:R-:W-:Y:S11]  /*5cba0*/  IMAD.MOV.U32 R10, RZ, RZ, R21 ;  /* 0x000000ffff0a7224 */ /* 0x000ff600078e0015 */
[----:B------:R-:W-:Y:S09]  /*5cbb0*/  @!UPT UIADD3 URZ, URZ, URZ, URZ ;  /* 0x0000003f3f3ff290 */ /* 0x000ff2000fffe03f */
[----:B------:R-:W-:Y:S01]  /*5cbc0*/  STL.64 [R1+0x720], R16 ;  /* 0x0007201001007387 */ /* 0x000fe20000100a00 */
[----:B------:R0:W-:Y:S03]  /*5cbd0*/  STL.64 [R1+0x728], R18 ;  /* 0x0007281201007387 */ /* 0x0001e60000100a00 */
[----:B0-----:R-:W2:Y:S01]  /*5cbe0*/  LDL.LU.64 R18, [R1+0x5520] ;  /* 0x0055200001127983 */ /* 0x001ea20000300a00 */
[----:B------:R-:W3:Y:S02]  /*5cbf0*/  LDL.LU.64 R20, [R1+0x5518] ;  /* 0x0055180001147983 */ /* 0x000ee40000300a00 */
[----:B------:R-:W-:Y:S02]  /*5cc00*/  STL.64 [R1+0x5458], R10 ;  /* 0x0054580a01007387 */ /* 0x000fe40000100a00 */
[----:B------:R0:W-:Y:S02]  /*5cc10*/  STL.64 [R1+0x5450], R8 ;  /* 0x0054500801007387 */ /* 0x0001e40000100a00 */
[----:B0-----:R-:W2:Y:S04]  /*5cc20*/  LDL.64 R8, [R1] ;  /* 0x0000000001087983 */ /* 0x001ea80000100a00 */
[----:B--2---:R0:W-:Y:S04]  /*5cc30*/  STL.64 [R1+0x5470], R8 ;  /* 0x0054700801007387 */ /* 0x0041e80000100a00 */
[----:B0-----:R-:W2:Y:S04]  /*5cc40*/  LDL.64 R8, [R1+0x10] ;  /* 0x0000100001087983 */ /* 0x001ea80000100a00 */
[----:B--2---:R3:W-:Y:S02]  /*5cc50*/  STL.64 [R1+0x5488], R8 ;  /* 0x0054880801007387 */ /* 0x0047e40000100a00 */
[----:B---3--:R-:W-:Y:S11]  /*5cc60*/  HMMA.16816.F32 R8, R4, R20, R24 ;  /* 0x000000140408723c */ /* 0x008ff60000001818 */
[----:B------:R-:W-:Y:S11]  /*5cc70*/  @!UPT UIADD3 URZ, URZ, URZ, URZ ;  /* 0x0000003f3f3ff290 */ /* 0x000ff6000fffe03f */
[----:B------:R-:W-:Y:S01]  /*5cc80*/  @!UPT UIADD3 URZ, URZ, URZ, URZ ;  /* 0x0000003f3f3ff290 */ /* 0x000fe2000fffe03f */
[----:B------:R0:W-:Y:S01]  /*5cc90*/  STL.64 [R1+0x710], R8 ;  /* 0x0007100801007387 */ /* 0x0001e20000100a00 */
[----:B------:R-:W-:Y:S02]  /*5cca0*/  STL.64 [R1+0x718], R10 ;  /* 0x0007180a01007387 */ /* 0x000fe40000100a00 */
[----:B------:R-:W2:Y:S02]  /*5ccb0*/  LDL.LU R16, [R1+0x1000] ;  /* 0x0010000001107983 */ /* 0x000ea40000300800 */
[----:B------:R-:W2:Y:S02]  /*5ccc0*/  LDL.LU R17, [R1+0x1004] ;  /* 0x0010040001117983 */ /* 0x000ea40000300800 */
[----:B0-----:R-:W-:Y:S02]  /*5ccd0*/  IMAD.MOV.U32 R9, RZ, RZ, R18 ;  /* 0x000000ffff097224 */ /* 0x001fe400078e0012 */
[----:B------:R-:W-:Y:S01]  /*5cce0*/  IMAD.MOV.U32 R8, RZ, RZ, R19 ;  /* 0x000000ffff087224 */ /* 0x000fe200078e0013 */
[----:B------:R-:W3:Y:S01]  /*5ccf0*/  LDL.LU R18, [R1+0x1008] ;  /* 0x0010080001127983 */ /* 0x000ee20000300800 */
[----:B------:R-:W3:Y:S02]  /*5cd00*/  LDL.LU R19, [R1+0x100c] ;  /* 0x00100c0001137983 */ /* 0x000ee40000300800 */
[----:B------:R-:W-:-:S02]  /*5cd10*/  IMAD.MOV.U32 R15, RZ, RZ, R20 ;  /* 0x000000ffff0f7224 */ /* 0x000fc400078e0014 */
[----:B------:R-:W-:Y:S01]  /*5cd20*/  IMAD.MOV.U32 R14, RZ, RZ, R21 ;  /* 0x000000ffff0e7224 */ /* 0x000fe200078e0015 */
[----:B---3--:R-:W-:Y:S01]  /*5cd30*/  STL.64 [R1+0x54b8], R18 ;  /* 0x0054b81201007387 */ /* 0x008fe20000100a00 */
[----:B--2---:R0:W-:Y:S02]  /*5cd40*/  STL.64 [R1+0x54b0], R16 ;  /* 0x0054b01001007387 */ /* 0x0041e40000100a00 */
[----:B------:R-:W2:Y:S02]  /*5cd50*/  LDL.LU R20, [R1+0x1010] ;  /* 0x0010100001147983 */ /* 0x000ea40000300800 */
[----:B------:R-:W2:Y:S01]  /*5cd60*/  LDL.LU R21, [R1+0x1014] ;  /* 0x0010140001157983 */ /* 0x000ea20000300800 */
[----:B------:R-:W3:Y:S01]  /*5cd70*/  LDL.LU R22, [R1+0x1018] ;  /* 0x0010180001167983 */ /* 0x000ee20000300800 */
[----:B------:R-:W3:Y:S02]  /*5cd80*/  LDL.LU R23, [R1+0x101c] ;  /* 0x00101c0001177983 */ /* 0x000ee40000300800 */
[----:B0-----:R-:W-:-:S02]  /*5cd90*/  IMAD.MOV.U32 R16, RZ, RZ, R29 ;  /* 0x000000ffff107224 */ /* 0x001fc400078e001d */
[----:B------:R-:W-:Y:S01]  /*5cda0*/  IMAD.MOV.U32 R17, RZ, RZ, R0 ;  /* 0x000000ffff117224 */ /* 0x000fe200078e0000 */
[----:B---3--:R-:W-:Y:S01]  /*5cdb0*/  STL.64 [R1+0x54c8], R22 ;  /* 0x0054c81601007387 */ /* 0x008fe20000100a00 */
[----:B--2---:R-:W-:Y:S02]  /*5cdc0*/  STL.64 [R1+0x54c0], R20 ;  /* 0x0054c01401007387 */ /* 0x004fe40000100a00 */
[----:B------:R-:W2:Y:S02]  /*5cdd0*/  LDL.LU R29, [R1+0x5510] ;  /* 0x00551000011d7983 */ /* 0x000ea40000300800 */
[----:B------:R-:W3:Y:S01]  /*5cde0*/  LDL.LU R0, [R1+0x550c] ;  /* 0x00550c0001007983 */ /* 0x000ee20000300800 */
[----:B------:R0:W-:Y:S02]  /*5cdf0*/  STL.64 [R1+0x54d0], R16 ;  /* 0x0054d01001007387 */ /* 0x0001e40000100a00 */
[----:B0-----:R-:W-:Y:S02]  /*5ce00*/  IMAD.MOV.U32 R16, RZ, RZ, R2 ;  /* 0x000000ffff107224 */ /* 0x001fe400078e0002 */
[----:B------:R-:W-:Y:S01]  /*5ce10*/  IMAD.MOV.U32 R17, RZ, RZ, R3 ;  /* 0x000000ffff117224 */ /* 0x000fe200078e0003 */
[----:B------:R-:W2:Y:S04]  /*5ce20*/  LDL.LU R2, [R1+0x5508] ;  /* 0x0055080001027983 */ /* 0x000ea80000300800 */
[----:B------:R0:W-:Y:S04]  /*5ce30*/  STL.64 [R1+0x54e8], R16 ;  /* 0x0054e81001007387 */ /* 0x0001e80000100a00 */
[----:B0-----:R-:W2:Y:S01]  /*5ce40*/  LDL.LU R16, [R1+0x830] ;  /* 0x0008300001107983 */ /* 0x001ea20000300800 */
[----:B------:R-:W2:Y:S02]  /*5ce50*/  LDL.LU R17, [R1+0x834] ;  /* 0x0008340001117983 */ /* 0x000ea40000300800 */
[----:B------:R-:W2:Y:S02]  /*5ce60*/  LDL.LU R18, [R1+0x838] ;  /* 0x0008380001127983 */ /* 0x000ea40000300800 */
[----:B------:R-:W2:Y:S02]  /*5ce70*/  LDL.LU R19, [R1+0x83c] ;  /* 0x00083c0001137983 */ /* 0x000ea40000300800 */
[----:B--2---:R-:W-:Y:S01]  /*5ce80*/  STL.64 [R1+0x54f8], R18 ;  /* 0x0054f81201007387 */ /* 0x004fe20000100a00 */
[----:B------:R-:W-:Y:S02]  /*5ce90*/  STL.64 [R1+0x54f0], R16 ;  /* 0x0054f01001007387 */ /* 0x000fe40000100a00 */
[----:B------:R-:W2:Y:S02]  /*5cea0*/  LDL.64 R24, [R1+0x70] ;  /* 0x0000700001187983 */ /* 0x000ea40000100a00 */
[----:B--2---:R0:W-:Y:S04]  /*5ceb0*/  STL.64 [R1+0x5500], R24 ;  /* 0x0055001801007387 */ /* 0x0041e80000100a00 */
[----:B0-----:R-:W2:Y:S01]  /*5cec0*/  LDL.LU R24, [R1+0x860] ;  /* 0x0008600001187983 */ /* 0x001ea20000300800 */
[----:B------:R-:W2:Y:S02]  /*5ced0*/  LDL.LU R25, [R1+0x864] ;  /* 0x0008640001197983 */ /* 0x000ea40000300800 */
[----:B------:R-:W2:Y:S02]  /*5cee0*/  LDL.LU R26, [R1+0x868] ;  /* 0x00086800011a7983 */ /* 0x000ea40000300800 */
[----:B------:R-:W2:Y:S01]  /*5cef0*/  LDL.LU R27, [R1+0x86c] ;  /* 0x00086c00011b7983 */ /* 0x000ea20000300800 */
[----:B------:R-:W2:Y:S01]  /*5cf00*/  LDL.LU R20, [R1+0x1020] ;  /* 0x0010200001147983 */ /* 0x000ea20000300800 */
        /* <DEDUP_REMOVED lines=9> */
[----:B------:R0:W-:Y:S04]  /*5cfa0*/  STL.64 [R1+0x54a0], R8 ;  /* 0x0054a00801007387 */ /* 0x0001e80000100a00 */
[----:B0-----:R-:W2:Y:S01]  /*5cfb0*/  LDL.64 R8, [R1+0x30] ;  /* 0x0000300001087983 */ /* 0x001ea20000100a00 */
[----:B------:R-:W-:Y:S02]  /*5cfc0*/  STL.64 [R1+0x5468], R14 ;  /* 0x0054680e01007387 */ /* 0x000fe40000100a00 */
[----:B------:R0:W-:Y:S02]  /*5cfd0*/  STL.64 [R1+0x5460], R12 ;  /* 0x0054600c01007387 */ /* 0x0001e40000100a00 */
[----:B0-----:R-:W2:Y:S01]  /*5cfe0*/  LDL.LU R12, [R1+0xe30] ;  /* 0x000e3000010c7983 */ /* 0x001ea20000300800 */
[----:B------:R-:W2:Y:S02]  /*5cff0*/  LDL.LU R13, [R1+0xe34] ;  /* 0x000e3400010d7983 */ /* 0x000ea40000300800 */
[----:B------:R-:W2:Y:S02]  /*5d000*/  LDL.LU R14, [R1+0xe38] ;  /* 0x000e3800010e7983 */ /* 0x000ea40000300800 */
[----:B------:R-:W2:Y:S02]  /*5d010*/  LDL.LU R15, [R1+0xe3c] ;  /* 0x000e3c00010f7983 */ /* 0x000ea40000300800 */
[----:B------:R-:W-:-:S02]  /*5d020*/  IMAD.MOV.U32 R16, RZ, RZ, R2 ;  /* 0x000000ffff107224 */ /* 0x000fc400078e0002 */
[----:B---3--:R-:W-:-:S07]  /*5d030*/  IMAD.MOV.U32 R17, RZ, RZ, R0 ;  /* 0x000000ffff117224 */ /* 0x008fce00078e0000 */
[C---:B------:R-:W-:Y:S01]  /*5d040*/  HMMA.16816.F32 R16, R4.reuse, R16, R24 ;  /* 0x000000100410723c */ /* 0x040fe20000001818 */
[----:B--2---:R-:W-:Y:S01]  /*5d050*/  STL.64 [R1+0x5480], R14 ;  /* 0x0054800e01007387 */ /* 0x004fe20000100a00 */
[----:B------:R0:W-:Y:S03]  /*5d060*/  STL.64 [R1+0x5478], R12 ;  /* 0x0054780c01007387 */ /* 0x0001e60000100a00 */
        /* <DEDUP_REMOVED lines=10> */
[----:B------:R-:W3:Y:S01]  /*5d110*/  LDL.LU.64 R24, [R1+0x5500] ;  /* 0x0055000001187983 */ /* 0x000ee20000300a00 */
[----:B------:R-:W-:Y:S02]  /*5d120*/  STL.64 [R1+0x700], R16 ;  /* 0x0007001001007387 */ /* 0x000fe40000100a00 */
[----:B------:R0:W-:Y:S02]  /*5d130*/  STL.64 [R1+0x708], R18 ;  /* 0x0007081201007387 */ /* 0x0001e40000100a00 */
[----:B0-----:R-:W3:Y:S01]  /*5d140*/  LDL.LU.64 R18, [R1+0x54f8] ;  /* 0x0054f80001127983 */ /* 0x001ee20000300a00 */
[----:B------:R-:W3:Y:S02]  /*5d150*/  LDL.LU.64 R16, [R1+0x54f0] ;  /* 0x0054f00001107983 */ /* 0x000ee40000300a00 */
[C---:B---3--:R-:W-:Y:S11]  /*5d160*/  HMMA.16816.F32 R16, R4.reuse, R24, R16 ;  /* 0x000000180410723c */ /* 0x048ff60000001810 */
[----:B------:R-:W-:Y:S11]  /*5d170*/  @!UPT UIADD3 URZ, URZ, URZ, URZ ;  /* 0x0000003f3f3ff290 */ /* 0x000ff6000fffe03f */
[----:B------:R-:W-:Y:S01]  /*5d180*/  @!UPT UIADD3 URZ, URZ, URZ, URZ ;  /* 0x0000003f3f3ff290 */ /* 0x000fe2000fffe03f */
[----:B------:R0:W-:Y:S01]  /*5d190*/  STL.64 [R1+0x6f0], R16 ;  /* 0x0006f01001007387 */ /* 0x0001e20000100a00 */
[----:B------:R-:W-:Y:S03]  /*5d1a0*/  STL.64 [R1+0x6f8], R18 ;  /* 0x0006f81201007387 */ /* 0x000fe60000100a00 */
[----:B0-----:R-:W3:Y:S01]  /*5d1b0*/  LDL.LU.64 R16, [R1+0x54e8] ;  /* 0x0054e80001107983 */ /* 0x001ee20000300a00 */
[----:B------:R-:W-:Y:S02]  /*5d1c0*/  IMAD.MOV.U32 R2, RZ, RZ, R24 ;  /* 0x000000ffff027224 */ /* 0x000fe400078e0018 */
[----:B------:R-:W-:Y:S02]  /*5d1d0*/  IMAD.MOV.U32 R0, RZ, RZ, R25 ;  /* 0x000000ffff007224 */ /* 0x000fe400078e0019 */
[----:B------:R-:W0:Y:S04]  /*5d1e0*/  LDSM.16.MT88.4 R24, [R29+0x4180] ;  /* 0x004180001d18783b */ /* 0x000e280000004200 */
[----:B0-----:R-:W-:Y:S01]  /*5d1f0*/  STL.64 [R1+0x5320], R26 ;  /* 0x0053201a01007387 */ /* 0x001fe20000100a00 */
[----:B------:R0:W-:Y:S03]  /*5d200*/  STL.64 [R1+0x5318], R24 ;  /* 0x0053181801007387 */ /* 0x0001e60000100a00 */
[----:B0-----:R-:W2:Y:S01]  /*5d210*/  LDL.64 R24, [R1+0x40] ;  /* 0x0000400001187983 */ /* 0x001ea20000100a00 */
[----:B------:R-:W-:Y:S01]  /*5d220*/  STL [R1+0x4654], R29 ;  /* 0x0046541d01007387 */ /* 0x000fe20000100800 */
        /* <DEDUP_REMOVED lines=8> */
[----:B------:R-:W2:Y:S01]  /*5d2b0*/  LDL.LU.64 R22, [R1+0x54c8] ;  /* 0x0054c80001167983 */ /* 0x000ea20000300a00 */
[----:B------:R-:W2:Y:S11]  /*5d2c0*/  LDL.LU.64 R20, [R1+0x54c0] ;  /* 0x0054c00001147983 */ /* 0x000eb60000300a00 */
[----:B------:R-:W-:Y:S09]  /*5d2d0*/  @!UPT UIADD3 URZ, URZ, URZ, URZ ;  /* 0x0000003f3f3ff290 */ /* 0x000ff2000fffe03f */
[----:B------:R-:W-:Y:S01]  /*5d2e0*/  STL.64 [R1+0xe80], R16 ;  /* 0x000e801001007387 */ /* 0x000fe20000100a00 */
[----:B------:R0:W-:Y:S03]  /*5d2f0*/  STL.64 [R1+0xe88], R18 ;  /* 0x000e881201007387 */ /* 0x0001e60000100a00 */
[----:B0-----:R-:W3:Y:S01]  /*5d300*/  LDL.LU.64 R18, [R1+0x54b8] ;  /* 0x0054b80001127983 */ /* 0x001ee20000300a00 */
[----:B------:R-:W3:Y:S02]  /*5d310*/  LDL.LU.64 R16, [R1+0x54b0] ;  /* 0x0054b00001107983 */ /* 0x000ee40000300a00 */
[----:B------:R-:W-:Y:S01]  /*5d320*/  IMAD.MOV.U32 R3, RZ, RZ, R9 ;  /* 0x000000ffff037224 */ /* 0x000fe200078e0009 */
[C---:B--2---:R-:W-:Y:S08]  /*5d330*/  HMMA.16816.F32 R20, R4.reuse, R24, R20 ;  /* 0x000000180414723c */ /* 0x044ff00000001814 */
[----:B---3--:R-:W-:Y:S11]  /*5d340*/  HMMA.16816.F32 R16, R4, R8, R16 ;  /* 0x000000080410723c */ /* 0x008ff60000001810 */
[----:B------:R-:W-:Y:S04]  /*5d350*/  @!UPT UIADD3 URZ, URZ, URZ, URZ ;  /* 0x0000003f3f3ff290 */ /* 0x000fe8000fffe03f */
[----:B------:R0:W-:Y:S01]  /*5d360*/  STL.64 [R1+0xe70], R20 ;  /* 0x000e701401007387 */ /* 0x0001e20000100a00 */
[----:B------:R1:W-:Y:S03]  /*5d370*/  STL.64 [R1+0xe78], R22 ;  /* 0x000e781601007387 */ /* 0x0003e60000100a00 */
[----:B0-----:R-:W2:Y:S01]  /*5d380*/  LDL.LU R20, [R1+0xe20] ;  /* 0x000e200001147983 */ /* 0x001ea20000300800 */
[----:B------:R-:W2:Y:S02]  /*5d390*/  LDL.LU R21, [R1+0xe24] ;  /* 0x000e240001157983 */ /* 0x000ea40000300800 */
[----:B-1----:R-:W2:Y:S02]  /*5d3a0*/  LDL.LU R22, [R1+0xe28] ;  /* 0x000e280001167983 */ /* 0x002ea40000300800 */
[----:B------:R-:W2:Y:S01]  /*5d3b0*/  LDL.LU R23, [R1+0xe2c] ;  /* 0x000e2c0001177983 */ /* 0x000ea20000300800 */
[----:B------:R0:W-:Y:S01]  /*5d3c0*/  STL.64 [R1+0xe60], R16 ;  /* 0x000e601001007387 */ /* 0x0001e20000100a00 */
[----:B------:R1:W-:Y:S03]  /*5d3d0*/  STL.64 [R1+0xe68], R18 ;  /* 0x000e681201007387 */ /* 0x0003e60000100a00 */
[----:B0-----:R-:W2:Y:S01]  /*5d3e0*/  LDL.LU.64 R16, [R1+0x54a8] ;  /* 0x0054a80001107983 */ /* 0x001ea20000300a00 */
[----:B-1----:R-:W-:-:S02]  /*5d3f0*/  IMAD.MOV.U32 R18, RZ, RZ, R8 ;  /* 0x000000ffff127224 */ /* 0x002fc400078e0008 */
[----:B------:R-:W3:Y:S02]  /*5d400*/  LDL.LU.64 R8, [R1+0x54a0] ;  /* 0x0054a00001087983 */ /* 0x000ee40000300a00 */
[C---:B---3--:R-:W-:Y:S01]  /*5d410*/  HMMA.16816.F32 R8, R4.reuse, R8, R12 ;  /* 0x000000080408723c */ /* 0x048fe2000000180c */
[----:B------:R-:W3:Y:S01]  /*5d420*/  LDL.LU.64 R14, [R1+0x5498] ;  /* 0x00549800010e7983 */ /* 0x000ee20000300a00 */
[----:B------:R-:W3:Y:S11]  /*5d430*/  LDL.LU.64 R12, [R1+0x5490] ;  /* 0x00549000010c7983 */ /* 0x000ef60000300a00 */
[----:B------:R-:W-:Y:S10]  /*5d440*/  @!UPT UIADD3 URZ, URZ, URZ, URZ ;  /* 0x0000003f3f3ff290 */ /* 0x000ff4000fffe03f */
[----:B------:R0:W-:Y:S01]  /*5d450*/  STL.64 [R1+0xe50], R8 ;  /* 0x000e500801007387 */ /* 0x0001e20000100a00 */
[----:B------:R-:W-:Y:S03]  /*5d460*/  STL.64 [R1+0xe58], R10 ;  /* 0x000e580a01007387 */ /* 0x000fe60000100a00 */
        /* <DEDUP_REMOVED lines=19> */
[----:B------:R-:W2:Y:S01]  /*5d5a0*/  LDL.LU.64 R8, [R1+0x5450] ;  /* 0x0054500001087983 */ /* 0x000ea20000300a00 */
[----:B------:R-:W-:Y:S01]  /*5d5b0*/  STL.64 [R1+0x53a8], R26 ;  /* 0x0053a81a01007387 */ /* 0x000fe20000100a00 */
        /* <DEDUP_REMOVED lines=11> */
[----:B------:R-:W-:Y:S01]  /*5d670*/  HMMA.16816.F32 R20, R4, R16, R20 ;  /* 0x000000100414723c */ /* 0x000fe20000001814 */
[----:B--2---:R-:W-:Y:S01]  /*5d680*/  STL.64 [R1+0x53c8], R26 ;  /* 0x0053c81a01007387 */ /* 0x004fe20000100a00 */
[----:B------:R0:W-:Y:S03]  /*5d690*/  STL.64 [R1+0x53c0], R24 ;  /* 0x0053c01801007387 */ /* 0x0001e60000100a00 */
[----:B0-----:R-:W2:Y:S04]  /*5d6a0*/  LDL.64 R24, [R1+0x80] ;  /* 0x0000800001187983 */ /* 0x001ea80000100a00 */
[----:B--2---:R3:W-:Y:S02]  /*5d6b0*/  STL.64 [R1+0x53d8], R24 ;  /* 0x0053d81801007387 */ /* 0x0047e40000100a00 */
[----:B---3--:R-:W-:-:S02]  /*5d6c0*/  IMAD.MOV.U32 R24, RZ, RZ, R15 ;  /* 0x000000ffff187224 */ /* 0x008fc400078e000f */
[----:B------:R-:W-:-:S05]  /*5d6d0*/  IMAD.MOV.U32 R25, RZ, RZ, R14 ;  /* 0x000000ffff197224 */ /* 0x000fca00078e000e */
[----:B------:R0:W-:Y:S02]  /*5d6e0*/  STL.64 [R1+0x53f0], R24 ;  /* 0x0053f01801007387 */ /* 0x0001e40000100a00 */
[----:B0-----:R-:W-:Y:S02]  /*5d6f0*/  IMAD.MOV.U32 R24, RZ, RZ, R11 ;  /* 0x000000ffff187224 */ /* 0x001fe400078e000b */
[----:B------:R-:W-:-:S05]  /*5d700*/  IMAD.MOV.U32 R25, RZ, RZ, R10 ;  /* 0x000000ffff197224 */ /* 0x000fca00078e000a */
[----:B------:R0:W-:Y:S01]  /*5d710*/  STL.64 [R1+0x5408], R24 ;  /* 0x0054081801007387 */ /* 0x0001e20000100a00 */
[----:B------:R-:W-:Y:S02]  /*5d720*/  STL.64 [R1+0xe20], R20 ;  /* 0x000e201401007387 */ /* 0x000fe40000100a00 */
[----:B------:R-:W-:Y:S02]  /*5d730*/  STL.64 [R1+0xe28], R22 ;  /* 0x000e281601007387 */ /* 0x000fe40000100a00 */
[----:B0-----:R-:W-:Y:S02]  /*5d740*/  IMAD.MOV.U32 R24, RZ, RZ, R9 ;  /* 0x000000ffff187224 */ /* 0x001fe400078e0009 */
[----:B------:R-:W-:Y:S02]  /*5d750*/  IMAD.MOV.U32 R25, RZ, RZ, R8 ;  /* 0x000000ffff197224 */ /* 0x000fe400078e0008 */
[----:B------:R-:W2:Y:S01]  /*5d760*/  LDL.LU R8, [R1+0xe10] ;  /* 0x000e100001087983 */ /* 0x000ea20000300800 */
[----:B------:R-:W2:Y:S02]  /*5d770*/  LDL.LU R9, [R1+0xe14] ;  /* 0x000e140001097983 */ /* 0x000ea40000300800 */
[----:B------:R-:W2:Y:S02]  /*5d780*/  LDL.LU R10, [R1+0xe18] ;  /* 0x000e1800010a7983 */ /* 0x000ea40000300800 */
[----:B------:R-:W2:Y:S01]  /*5d790*/  LDL.LU R11, [R1+0xe1c] ;  /* 0x000e1c00010b7983 */ /* 0x000ea20000300800 */
[----:B------:R0:W-:Y:S04]  /*5d7a0*/  STL.64 [R1+0x5420], R24 ;  /* 0x0054201801007387 */ /* 0x0001e80000100a00 */
[----:B0-----:R-:W3:Y:S01]  /*5d7b0*/  LDL.64 R24, [R1+0xc0] ;  /* 0x0000c00001187983 */ /* 0x001ee20000100a00 */
[----:B------:R0:W-:Y:S02]  /*5d7c0*/  STL.64 [R1+0x5340], R16 ;  /* 0x0053401001007387 */ /* 0x0001e40000100a00 */
[----:B------:R1:W-:Y:S01]  /*5d7d0*/  STL.64 [R1+0x53d0], R18 ;  /* 0x0053d01201007387 */ /* 0x0003e20000100a00 */
[----:B0-----:R-:W2:Y:S01]  /*5d7e0*/  LDL.LU R16, [R1+0x530] ;  /* 0x0005300001107983 */ /* 0x001ea20000300800 */
[----:B------:R-:W2:Y:S02]  /*5d7f0*/  LDL.LU R17, [R1+0x534] ;  /* 0x0005340001117983 */ /* 0x000ea40000300800 */
[----:B-1----:R-:W2:Y:S02]  /*5d800*/  LDL.LU R18, [R1+0x538] ;  /* 0x0005380001127983 */ /* 0x002ea40000300800 */
[----:B------:R-:W2:Y:S01]  /*5d810*/  LDL.LU R19, [R1+0x53c] ;  /* 0x00053c0001137983 */ /* 0x000ea20000300800 */
[----:B------:R-:W3:Y:S01]  /*5d820*/  LDL.LU R20, [R1+0x6e0] ;  /* 0x0006e00001147983 */ /* 0x000ee20000300800 */
[----:B------:R-:W3:Y:S02]  /*5d830*/  LDL.LU R21, [R1+0x6e4] ;  /* 0x0006e40001157983 */ /* 0x000ee40000300800 */
[----:B------:R-:W3:Y:S02]  /*5d840*/  LDL.LU R22, [R1+0x6e8] ;  /* 0x0006e80001167983 */ /* 0x000ee40000300800 */
[----:B------:R-:W3:Y:S01]  /*5d850*/  LDL.LU R23, [R1+0x6ec] ;  /* 0x0006ec0001177983 */ /* 0x000ee20000300800 */
        /* <DEDUP_REMOVED lines=12> */
[C---:B------:R-:W-:Y:S01]  /*5d920*/  HMMA.16816.F32 R8, R4.reuse, R12, R8 ;  /* 0x0000000c0408723c */ /* 0x040fe20000001808 */
        /* <DEDUP_REMOVED lines=12> */
[----:B------:R0:W-:Y:S01]  /*5d9f0*/  STL.64 [R1+0xe10], R8 ;  /* 0x000e100801007387 */ /* 0x0001e20000100a00 */
[----:B------:R-:W-:Y:S03]  /*5da00*/  STL.64 [R1+0xe18], R10 ;  /* 0x000e180a01007387 */ /* 0x000fe60000100a00 */
[----:B0-----:R-:W3:Y:S01]  /*5da10*/  LDL.LU.64 R8, [R1+0x5448] ;  /* 0x0054480001087983 */ /* 0x001ee20000300a00 */
[----:B------:R0:W-:Y:S03]  /*5da20*/  STL.64 [R1+0x5338], R12 ;  /* 0x0053380c01007387 */ /* 0x0001e60000100a00 */
[----:B0-----:R-:W2:Y:S01]  /*5da30*/  LDL.LU R12, [R1+0xdf0] ;  /* 0x000df000010c7983 */ /* 0x001ea20000300800 */
[----:B------:R-:W2:Y:S02]  /*5da40*/  LDL.LU R13, [R1+0xdf4] ;  /* 0x000df400010d7983 */ /* 0x000ea40000300800 */
[----:B------:R-:W2:Y:S02]  /*5da50*/  LDL.LU R14, [R1+0xdf8] ;  /* 0x000df800010e7983 */ /* 0x000ea40000300800 */
[----:B------:R-:W2:Y:S01]  /*5da60*/  LDL.LU R15, [R1+0xdfc] ;  /* 0x000dfc00010f7983 */ /* 0x000ea20000300800 */
[----:B---3--:R-:W-:Y:S01]  /*5da70*/  HMMA.16816.F32 R4, R4, R8, R20 ;  /* 0x000000080404723c */ /* 0x008fe20000001814 */
[----:B------:R-:W2:Y:S01]  /*5da80*/  LDL.LU.64 R22, [R1+0x5440] ;  /* 0x0054400001167983 */ /* 0x000ea20000300a00 */
[----:B------:R-:W2:Y:S11]  /*5da90*/  LDL.LU.64 R20, [R1+0x5438] ;  /* 0x0054380001147983 */ /* 0x000eb60000300a00 */
[----:B------:R-:W-:Y:S10]  /*5daa0*/  @!UPT UIADD3 URZ, URZ, URZ, URZ ;  /* 0x0000003f3f3ff290 */ /* 0x000ff4000fffe03f */
[----:B------:R0:W-:Y:S01]  /*5dab0*/  STL.64 [R1+0x6e0], R4 ;  /* 0x0006e00401007387 */ /* 0x0001e20000100a00 */
[----:B------:R-:W-:Y:S02]  /*5dac0*/  STL.64 [R1+0x6e8], R6 ;  /* 0x0006e80601007387 */ /* 0x000fe40000100a00 */
[----:B0-----:R-:W-:Y:S02]  /*5dad0*/  IMAD.MOV.U32 R4, RZ, RZ, R2 ;  /* 0x000000ffff047224 */ /* 0x001fe400078e0002 */
[----:B------:R-:W-:Y:S02]  /*5dae0*/  IMAD.MOV.U32 R5, RZ, RZ, R0 ;  /* 0x000000ffff057224 */ /* 0x000fe400078e0000 */
[----:B------:R-:W-:Y:S02]  /*5daf0*/  IMAD.MOV.U32 R2, RZ, RZ, R24 ;  /* 0x000000ffff027224 */ /* 0x000fe400078e0018 */
[----:B------:R-:W-:Y:S01]  /*5db00*/  IMAD.MOV.U32 R0, RZ, RZ, R25 ;  /* 0x000000ffff007224 */ /* 0x000fe200078e0019 */
        /* <DEDUP_REMOVED lines=36> */
[----:B------:R-:W3:Y:S02]  /*5dd50*/  LDL.LU.64 R26, [R1+0x53c8] ;  /* 0x0053c800011a7983 */ /* 0x000ee40000300a00 */
[----:B------:R-:W3:Y:S02]  /*5dd60*/  LDL.LU.64 R24, [R1+0x53c0] ;  /* 0x0053c00001187983 */ /* 0x000ee40000300a00 */
[----:B------:R-:W-:Y:S01]  /*5dd70*/  STL.64 [R1+0x5330], R10 ;  /* 0x0053300a01007387 */ /* 0x000fe20000100a00 */
[----:B------:R0:W-:Y:S04]  /*5dd80*/  STL.64 [R1+0x5328], R8 ;  /* 0x0053280801007387 */ /* 0x0001e80000100a00 */
[----:B0-----:R-:W2:Y:S04]  /*5dd90*/  LDL R8, [R1+0x60] ;  /* 0x0000600001087983 */ /* 0x001ea80000100800 */
[----:B------:R-:W2:Y:S01]  /*5dda0*/  LDL R9, [R1+0x64] ;  /* 0x0000640001097983 */ /* 0x000ea20000100800 */
[C---:B---3--:R-:W-:Y:S03]  /*5ddb0*/  HMMA.16816.F32 R4, R20.reuse, R4, R24 ;  /* 0x000000041404723c */ /* 0x048fe60000001818 */
[----:B------:R-:W2:Y:S01]  /*5ddc0*/  LDL.LU.64 R26, [R1+0x53b8] ;  /* 0x0053b800011a7983 */ /* 0x000ea20000300a00 */
[----:B------:R-:W2:Y:S11]  /*5ddd0*/  LDL.LU.64 R24, [R1+0x53b0] ;  /* 0x0053b00001187983 */ /* 0x000eb60000300a00 */
[----:B------:R-:W-:Y:S08]  /*5dde0*/  @!UPT UIADD3 URZ, URZ, URZ, URZ ;  /* 0x0000003f3f3ff290 */ /* 0x000ff0000fffe03f */
[----:B------:R-:W-:Y:S01]  /*5ddf0*/  STL.64 [R1+0x590], R4 ;  /* 0x0005900401007387 */ /* 0x000fe20000100a00 */
[----:B------:R-:W-:Y:S02]  /*5de00*/  STL.64 [R1+0x598], R6 ;  /* 0x0005980601007387 */ /* 0x000fe40000100a00 */
[----:B----4-:R-:W0:Y:S02]  /*5de10*/  LDSM.16.MT88.4 R4, [R28+0x4000] ;  /* 0x004000001c04783b */ /* 0x010e240000004200 */
[----:B0-----:R-:W-:Y:S02]  /*5de20*/  STL.64 [R1+0x5220], R6 ;  /* 0x0052200601007387 */ /* 0x001fe40000100a00 */
[----:B------:R0:W-:Y:S02]  /*5de30*/  STL.64 [R1+0x5218], R4 ;  /* 0x0052180401007387 */ /* 0x0001e40000100a00 */
[----:B0-----:R-:W3:Y:S01]  /*5de40*/  LDL.64 R4, [R1+0x50] ;  /* 0x0000500001047983 */ /* 0x001ee20000100a00 */
[C---:B--2---:R-:W-:Y:S03]  /*5de50*/  HMMA.16816.F32 R8, R20.reuse, R8, R24 ;  /* 0x000000081408723c */ /* 0x044fe60000001818 */
[----:B------:R-:W2:Y:S01]  /*5de60*/  LDL.LU.64 R26, [R1+0x53a8] ;  /* 0x0053a800011a7983 */ /* 0x000ea20000300a00 */
[----:B------:R-:W4:Y:S11]  /*5de70*/  LDL.LU.64 R24, [R1+0x53a0] ;  /* 0x0053a00001187983 */ /* 0x000f360000300a00 */
[----:B------:R-:W-:Y:S08]  /*5de80*/  @!UPT UIADD3 URZ, URZ, URZ, URZ ;  /* 0x0000003f3f3ff290 */ /* 0x000ff0000fffe03f */
[----:B------:R-:W-:Y:S01]  /*5de90*/  STL.64 [R1+0xbf0], R8 ;  /* 0x000bf00801007387 */ /* 0x000fe20000100a00 */
[----:B------:R3:W-:Y:S02]  /*5dea0*/  STL.64 [R1+0xbf8], R10 ;  /* 0x000bf80a01007387 */ /* 0x0007e40000100a00 */
[----:B---3--:R-:W-:Y:S01]  /*5deb0*/  HMMA.16816.F32 R8, R20, R4, R12 ;  /* 0x000000041408723c */ /* 0x008fe2000000180c */
[----:B------:R-:W3:Y:S11]  /*5dec0*/  LDL.LU R12, [R1+0xb80] ;  /* 0x000b8000010c7983 */ /* 0x000ef60000300800 */
[----:B------:R-:W-:Y:S11]  /*5ded0*/  @!UPT UIADD3 URZ, URZ, URZ, URZ ;  /* 0x0000003f3f3ff290 */ /* 0x000ff6000fffe03f */
[----:B------:R0:W-:Y:S01]  /*5dee0*/  STL.64 [R1+0xbe0], R8 ;  /* 0x000be00801007387 */ /* 0x0001e20000100a00 */
[----:B------:R1:W-:Y:S02]  /*5def0*/  STL.64 [R1+0xbe8], R10 ;  /* 0x000be80a01007387 */ /* 0x0003e40000100a00 */
[----:B------:R-:W3:Y:S02]  /*5df00*/  LDL.LU R13, [R1+0xb84] ;  /* 0x000b8400010d7983 */ /* 0x000ee40000300800 */
[----:B------:R-:W3:Y:S01]  /*5df10*/  LDL.LU R14, [R1+0xb88] ;  /* 0x000b8800010e7983 */ /* 0x000ee20000300800 */
[----:B------:R-:W3:Y:S01]  /*5df20*/  LDL.LU R15, [R1+0xb8c] ;  /* 0x000b8c00010f7983 */ /* 0x000ee20000300800 */
[----:B------:R-:W-:Y:S02]  /*5df30*/  IMAD.MOV.U32 R16, RZ, RZ, R29 ;  /* 0x000000ffff107224 */ /* 0x000fe400078e001d */
[----:B--2---:R-:W-:Y:S01]  /*5df40*/  IMAD.MOV.U32 R17, RZ, RZ, R27 ;  /* 0x000000ffff117224 */ /* 0x004fe200078e001b */
[----:B---3--:R-:W-:Y:S01]  /*5df50*/  STL.64 [R1+0x5350], R14 ;  /* 0x0053500e01007387 */ /* 0x008fe20000100a00 */
[----:B------:R-:W-:Y:S02]  /*5df60*/  STL.64 [R1+0x5348], R12 ;  /* 0x0053480c01007387 */ /* 0x000fe40000100a00 */
[----:B0-----:R-:W4:Y:S02]  /*5df70*/  LDL.LU R8, [R1+0xde0] ;  /* 0x000de00001087983 */ /* 0x001f240000300800 */
[----:B------:R-:W4:Y:S01]  /*5df80*/  LDL.LU R9, [R1+0xde4] ;  /* 0x000de40001097983 */ /* 0x000f220000300800 */
[----:B-1----:R-:W4:Y:S01]  /*5df90*/  LDL.LU R10, [R1+0xde8] ;  /* 0x000de800010a7983 */ /* 0x002f220000300800 */
[----:B------:R-:W4:Y:S02]  /*5dfa0*/  LDL.LU R11, [R1+0xdec] ;  /* 0x000dec00010b7983 */ /* 0x000f240000300800 */
[----:B------:R0:W-:Y:S02]  /*5dfb0*/  STL.64 [R1+0x5358], R16 ;  /* 0x0053581001007387 */ /* 0x0001e40000100a00 */
[----:B0-----:R-:W-:-:S02]  /*5dfc0*/  IMAD.MOV.U32 R16, RZ, RZ, R26 ;  /* 0x000000ffff107224 */ /* 0x001fc400078e001a */
[----:B------:R-:W-:-:S05]  /*5dfd0*/  IMAD.MOV.U32 R17, RZ, RZ, R19 ;  /* 0x000000ffff117224 */ /* 0x000fca00078e0013 */
[----:B------:R0:W-:Y:S01]  /*5dfe0*/  STL.64 [R1+0x5370], R16 ;  /* 0x0053701001007387 */ /* 0x0001e20000100a00 */
[----:B------:R-:W2:Y:S02]  /*5dff0*/  LDL.LU R12, [R1+0xb90] ;  /* 0x000b9000010c7983 */ /* 0x000ea40000300800 */
[----:B------:R-:W2:Y:S02]  /*5e000*/  LDL.LU R13, [R1+0xb94] ;  /* 0x000b9400010d7983 */ /* 0x000ea40000300800 */
[----:B------:R-:W3:Y:S01]  /*5e010*/  LDL.LU R14, [R1+0xb98] ;  /* 0x000b9800010e7983 */ /* 0x000ee20000300800 */
[----:B------:R-:W3:Y:S04]  /*5e020*/  LDL.LU R15, [R1+0xb9c] ;  /* 0x000b9c00010f7983 */ /* 0x000ee80000300800 */
[----:B0-----:R-:W2:Y:S04]  /*5e030*/  LDL.64 R16, [R1+0x20] ;  /* 0x0000200001107983 */ /* 0x001ea80000100a00 */
[----:B--2---:R-:W-:Y:S01]  /*5e040*/  STL.64 [R1+0x5388], R16 ;  /* 0x0053881001007387 */ /* 0x004fe20000100a00 */
[----:B---3--:R-:W-:Y:S02]  /*5e050*/  STL.64 [R1+0x5368], R14 ;  /* 0x0053680e01007387 */ /* 0x008fe40000100a00 */
[----:B------:R0:W-:Y:S02]  /*5e060*/  STL.64 [R1+0x5360], R12 ;  /* 0x0053600c01007387 */ /* 0x0001e40000100a00 */
[----:B0-----:R-:W2:Y:S01]  /*5e070*/  LDL.LU R12, [R1+0xba0] ;  /* 0x000ba000010c7983 */ /* 0x001ea20000300800 */
[----:B------:R-:W2:Y:S02]  /*5e080*/  LDL.LU R13, [R1+0xba4] ;  /* 0x000ba400010d7983 */ /* 0x000ea40000300800 */
[----:B------:R-:W3:Y:S02]  /*5e090*/  LDL.LU R14, [R1+0xba8] ;  /* 0x000ba800010e7983 */ /* 0x000ee40000300800 */
[----:B------:R-:W3:Y:S01]  /*5e0a0*/  LDL.LU R15, [R1+0xbac] ;  /* 0x000bac00010f7983 */ /* 0x000ee20000300800 */
[----:B----4-:R-:W-:Y:S01]  /*5e0b0*/  HMMA.16816.F32 R8, R20, R24, R8 ;  /* 0x000000181408723c */ /* 0x010fe20000001808 */
[----:B---3--:R-:W-:Y:S01]  /*5e0c0*/  STL.64 [R1+0x5380], R14 ;  /* 0x0053800e01007387 */ /* 0x008fe20000100a00 */
[----:B--2---:R0:W-:Y:S03]  /*5e0d0*/  STL.64 [R1+0x5378], R12 ;  /* 0x0053780c01007387 */ /* 0x0041e60000100a00 */
[----:B0-----:R-:W2:Y:S01]  /*5e0e0*/  LDL.LU R12, [R1+0xdc0] ;  /* 0x000dc000010c7983 */ /* 0x001ea20000300800 */
[----:B------:R-:W2:Y:S02]  /*5e0f0*/  LDL.LU R13, [R1+0xdc4] ;  /* 0x000dc400010d7983 */ /* 0x000ea40000300800 */
[----:B------:R-:W3:Y:S02]  /*5e100*/  LDL.LU R14, [R1+0xdc8] ;  /* 0x000dc800010e7983 */ /* 0x000ee40000300800 */
[----:B------:R-:W3:Y:S02]  /*5e110*/  LDL.LU R15, [R1+0xdcc] ;  /* 0x000dcc00010f7983 */ /* 0x000ee40000300800 */
[----:B------:R-:W-:Y:S01]  /*5e120*/  IMAD.MOV.U32 R6, RZ, RZ, R24 ;  /* 0x000000ffff067224 */ /* 0x000fe200078e0018 */
[----:B---3--:R-:W-:Y:S01]  /*5e130*/  STL.64 [R1+0x5398], R14 ;  /* 0x0053980e01007387 */ /* 0x008fe20000100a00 */
[----:B--2---:R0:W-:Y:S03]  /*5e140*/  STL.64 [R1+0x5390], R12 ;  /* 0x0053900c01007387 */ /* 0x0041e60000100a00 */
[----:B0-----:R-:W2:Y:S01]  /*5e150*/  LDL.LU R12, [R1+0xdd0] ;  /* 0x000dd000010c7983 */ /* 0x001ea20000300800 */
[----:B------:R-:W2:Y:S02]  /*5e160*/  LDL.LU R13, [R1+0xdd4] ;  /* 0x000dd400010d7983 */ /* 0x000ea40000300800 */
[----:B------:R-:W2:Y:S02]  /*5e170*/  LDL.LU R14, [R1+0xdd8] ;  /* 0x000dd800010e7983 */ /* 0x000ea40000300800 */
[----:B------:R-:W2:Y:S01]  /*5e180*/  LDL.LU R15, [R1+0xddc] ;  /* 0x000ddc00010f7983 */ /* 0x000ea20000300800 */
[----:B------:R0:W-:Y:S01]  /*5e190*/  STL.64 [R1+0x52a8], R4 ;  /* 0x0052a80401007387 */ /* 0x0001e20000100a00 */
[----:B------:R-:W-:Y:S02]  /*5e1a0*/  STL.64 [R1+0xbd0], R8 ;  /* 0x000bd00801007387 */ /* 0x000fe40000100a00 */
[----:B------:R-:W-:Y:S02]  /*5e1b0*/  STL.64 [R1+0xbd8], R10 ;  /* 0x000bd80a01007387 */ /* 0x000fe40000100a00 */
[----:B------:R1:W-:Y:S01]  /*5e1c0*/  STL [R1+0x52cc], R6 ;  /* 0x0052cc0601007387 */ /* 0x0003e20000100800 */
[----:B0-----:R-:W3:Y:S01]  /*5e1d0*/  LDL.LU R4, [R1+0x2f0] ;  /* 0x0002f00001047983 */ /* 0x001ee20000300800 */
[----:B------:R-:W3:Y:S02]  /*5e1e0*/  LDL.LU R5, [R1+0x2f4] ;  /* 0x0002f40001057983 */ /* 0x000ee40000300800 */
[----:B-1----:R-:W4:Y:S02]  /*5e1f0*/  LDL.LU R6, [R1+0x2f8] ;  /* 0x0002f80001067983 */ /* 0x002f240000300800 */
[----:B------:R-:W4:Y:S02]  /*5e200*/  LDL.LU R7, [R1+0x2fc] ;  /* 0x0002fc0001077983 */ /* 0x000f240000300800 */
[----:B------:R-:W-:-:S02]  /*5e210*/  IMAD.MOV.U32 R17, RZ, RZ, R3 ;  /* 0x000000ffff117224 */ /* 0x000fc400078e0003 */
[----:B------:R-:W-:Y:S01]  /*5e220*/  IMAD.MOV.U32 R3, RZ, RZ, R25 ;  /* 0x000000ffff037224 */ /* 0x000fe200078e0019 */
        /* <DEDUP_REMOVED lines=8> */
[----:B----4-:R-:W-:Y:S01]  /*5e2b0*/  STL.64 [R1+0x52d8], R6 ;  /* 0x0052d80601007387 */ /* 0x010fe20000100a00 */
[----:B---3--:R0:W-:Y:S03]  /*5e2c0*/  STL.64 [R1+0x52d0], R4 ;  /* 0x0052d00401007387 */ /* 0x0081e60000100a00 */
[----:B0-----:R-:W3:Y:S01]  /*5e2d0*/  LDL.64 R4, [R1+0xa0] ;  /* 0x0000a00001047983 */ /* 0x001ee20000100a00 */
[----:B------:R-:W-:-:S07]  /*5e2e0*/  IMAD.MOV.U32 R16, RZ, RZ, R18 ;  /* 0x000000ffff107224 */ /* 0x000fce00078e0012 */
[----:B--2---:R-:W-:Y:S01]  /*5e2f0*/  HMMA.16816.F32 R16, R20, R16, R12 ;  /* 0x000000101410723c */ /* 0x004fe2000000180c */
[----:B---3--:R0:W-:Y:S04]  /*5e300*/  STL.64 [R1+0x52e8], R4 ;  /* 0x0052e80401007387 */ /* 0x0081e80000100a00 */
[----:B0-----:R-:W2:Y:S04]  /*5e310*/  LDL.64 R4, [R1+0xb0] ;  /* 0x0000b00001047983 */ /* 0x001ea80000100a00 */
[----:B--2---:R-:W-:Y:S01]  /*5e320*/  STL.64 [R1+0x5300], R4 ;  /* 0x0053000401007387 */ /* 0x004fe20000100a00 */
[----:B------:R-:W2:Y:S02]  /*5e330*/  LDL.LU.64 R14, [R1+0x5398] ;  /* 0x00539800010e7983 */ /* 0x000ea40000300a00 */
[----:B------:R-:W2:Y:S11]  /*5e340*/  LDL.LU.64 R12, [R1+0x5390] ;  /* 0x00539000010c7983 */ /* 0x000eb60000300a00 */
[----:B------:R0:W-:Y:S01]  /*5e350*/  STL.64 [R1+0xbc0], R16 ;  /* 0x000bc01001007387 */ /* 0x0001e20000100a00 */
[----:B------:R-:W-:Y:S04]  /*5e360*/  STL.64 [R1+0xbc8], R18 ;  /* 0x000bc81201007387 */ /* 0x000fe80000100a00 */
[----:B0-----:R-:W2:Y:S01]  /*5e370*/  LDL.LU.64 R16, [R1+0x5388] ;  /* 0x0053880001107983 */ /* 0x001ea20000300a00 */
[----:B------:R-:W-:-:S02]  /*5e380*/  IMAD.MOV.U32 R4, RZ, RZ, R2 ;  /* 0x000000ffff047224 */ /* 0x000fc400078e0002 */
[----:B------:R-:W-:Y:S01]  /*5e390*/  IMAD.MOV.U32 R5, RZ, RZ, R0 ;  /* 0x000000ffff057224 */ /* 0x000fe200078e0000 */
        /* <DEDUP_REMOVED lines=23> */
[C---:B--2---:R-:W-:Y:S11]  /*5e510*/  HMMA.16816.F32 R12, R20.reuse, R16, R12 ;  /* 0x00000010140c723c */ /* 0x044ff6000000180c */
[----:B------:R-:W-:Y:S11]  /*5e520*/  @!UPT UIADD3 URZ, URZ, URZ, URZ ;  /* 0x0000003f3f3ff290 */ /* 0x000ff6000fffe03f */
[----:B------:R-:W-:Y:S01]  /*5e530*/  @!UPT UIADD3 URZ, URZ, URZ, URZ ;  /* 0x0000003f3f3ff290 */ /* 0x000fe2000fffe03f */
[----:B------:R0:W-:Y:S01]  /*5e540*/  STL.64 [R1+0xb80], R12 ;  /* 0x000b800c01007387 */ /* 0x0001e20000100a00 */
[----:B------:R-:W-:Y:S03]  /*5e550*/  STL.64 [R1+0xb88], R14 ;  /* 0x000b880e01007387 */ /* 0x000fe60000100a00 */
[----:B0-----:R-:W2:Y:S01]  /*5e560*/  LDL.LU.64 R12, [R1+0x5338] ;  /* 0x00533800010c7983 */ /* 0x001ea20000300a00 */
[----:B------:R-:W-:Y:S02]  /*5e570*/  STL [R1+0x5240], R17 ;  /* 0x0052401101007387 */ /* 0x000fe40000100800 */
[----:B------:R0:W-:Y:S02]  /*5e580*/  STL [R1+0x52e0], R16 ;  /* 0x0052e01001007387 */ /* 0x0001e40000100800 */
        /* <DEDUP_REMOVED lines=9> */
[----:B------:R-:W4:Y:S01]  /*5e620*/  LDL.LU R19, [R1+0x31c] ;  /* 0x00031c0001137983 */ /* 0x000f220000300800 */
[C---:B--2---:R-:W-:Y:S01]  /*5e630*/  HMMA.16816.F32 R8, R20.reuse, R12, R8 ;  /* 0x0000000c1408723c */ /* 0x044fe20000001808 */
[----:B----4-:R-:W-:Y:S01]  /*5e640*/  STL.64 [R1+0x5310], R18 ;  /* 0x0053101201007387 */ /* 0x010fe20000100a00 */
[----:B---3--:R0:W-:Y:S03]  /*5e650*/  STL.64 [R1+0x5308], R16 ;  /* 0x0053081001007387 */ /* 0x0081e60000100a00 */
[----:B0-----:R-:W2:Y:S01]  /*5e660*/  LDL.LU R16, [R1+0x320] ;  /* 0x0003200001107983 */ /* 0x001ea20000300800 */
[----:B------:R-:W2:Y:S02]  /*5e670*/  LDL.LU R17, [R1+0x324] ;  /* 0x0003240001117983 */ /* 0x000ea40000300800 */
[----:B------:R-:W2:Y:S02]  /*5e680*/  LDL.LU R18, [R1+0x328] ;  /* 0x0003280001127983 */ /* 0x000ea40000300800 */
[----:B------:R-:W2:Y:S11]  /*5e690*/  LDL.LU R19, [R1+0x32c] ;  /* 0x00032c0001137983 */ /* 0x000eb60000300800 */
[----:B------:R-:W-:Y:S02]  /*5e6a0*/  @!UPT UIADD3 URZ, URZ, URZ, URZ ;  /* 0x0000003f3f3ff290 */ /* 0x000fe4000fffe03f */
[----:B------:R-:W-:Y:S01]  /*5e6b0*/  STL.64 [R1+0xb70], R8 ;  /* 0x000b700801007387 */ /* 0x000fe20000100a00 */
[----:B------:R0:W-:Y:S03]  /*5e6c0*/  STL.64 [R1+0xb78], R10 ;  /* 0x000b780a01007387 */ /* 0x0001e60000100a00 */
[----:B0-----:R-:W3:Y:S01]  /*5e6d0*/  LDL.LU.64 R10, [R1+0x5330] ;  /* 0x00533000010a7983 */ /* 0x001ee20000300a00 */
[----:B------:R-:W4:Y:S02]  /*5e6e0*/  LDL.LU.64 R8, [R1+0x5328] ;  /* 0x0053280001087983 */ /* 0x000f240000300a00 */
[----:B----4-:R-:W-:Y:S01]  /*5e6f0*/  HMMA.16816.F32 R20, R20, R8, R24 ;  /* 0x000000081414723c */ /* 0x010fe20000001818 */
[----:B------:R-:W2:Y:S01]  /*5e700*/  LDL.LU.64 R26, [R1+0x5320] ;  /* 0x00532000011a7983 */ /* 0x000ea20000300a00 */
[----:B------:R-:W2:Y:S11]  /*5e710*/  LDL.LU.64 R24, [R1+0x5318] ;  /* 0x0053180001187983 */ /* 0x000eb60000300a00 */
[----:B------:R-:W-:Y:S10]  /*5e720*/  @!UPT UIADD3 URZ, URZ, URZ, URZ ;  /* 0x0000003f3f3ff290 */ /* 0x000ff4000fffe03f */
[----:B------:R3:W-:Y:S01]  /*5e730*/  STL.64 [R1+0x580], R20 ;  /* 0x0005801401007387 */ /* 0x0007e20000100a00 */
[----:B------:R-:W-:Y:S02]  /*5e740*/  STL.64 [R1+0x588], R22 ;  /* 0x0005881601007387 */ /* 0x000fe40000100a00 */
[----:B------:R0:W-:Y:S02]  /*5e750*/  STL.64 [R1+0x52a0], R8 ;  /* 0x0052a00801007387 */ /* 0x0001e40000100a00 */
[----:B---3--:R-:W-:Y:S01]  /*5e760*/  IMAD.MOV.U32 R21, RZ, RZ, R10 ;  /* 0x000000ffff157224 */ /* 0x008fe200078e000a */
[----:B0-----:R-:W3:Y:S01]  /*5e770*/  LDL.LU R8, [R1+0x2e0] ;  /* 0x0002e00001087983 */ /* 0x001ee20000300800 */
[----:B------:R-:W3:Y:S02]  /*5e780*/  LDL.LU R9, [R1+0x2e4] ;  /* 0x0002e40001097983 */ /* 0x000ee40000300800 */
[----:B------:R-:W-:Y:S02]  /*5e790*/  IMAD.MOV.U32 R20, RZ, RZ, R11 ;  /* 0x000000ffff147224 */ /* 0x000fe400078e000b */
[----:B------:R-:W3:Y:S01]  /*5e7a0*/  LDL.LU R10, [R1+0x2e8] ;  /* 0x0002e800010a7983 */ /* 0x000ee20000300800 */
[----:B------:R-:W3:Y:S01]  /*5e7b0*/  LDL.LU R11, [R1+0x2ec] ;  /* 0x0002ec00010b7983 */ /* 0x000ee20000300800 */
        /* <DEDUP_REMOVED lines=16> */
[----:B------:R-:W-:Y:S01]  /*5e8c0*/  STL.64 [R1+0x5250], R14 ;  /* 0x0052500e01007387 */ /* 0x000fe20000100a00 */
[----:B------:R0:W-:Y:S04]  /*5e8d0*/  STL.64 [R1+0x5248], R12 ;  /* 0x0052480c01007387 */ /* 0x0001e80000100a00 */
[----:B0-----:R-:W4:Y:S01]  /*5e8e0*/  LDL.64 R12, [R1+0x90] ;  /* 0x00009000010c7983 */ /* 0x001f220000100a00 */
[----:B--2---:R-:W-:Y:S01]  /*5e8f0*/  HMMA.16816.F32 R16, R24, R4, R16 ;  /* 0x000000041810723c */ /* 0x004fe20000001810 */
[----:B------:R-:W-:Y:S11]  /*5e900*/  IMAD.MOV.U32 R29, RZ, RZ, R5 ;  /* 0x000000ffff1d7224 */ /* 0x000ff600078e0005 */
[----:B------:R-:W-:Y:S11]  /*5e910*/  @!UPT UIADD3 URZ, URZ, URZ, URZ ;  /* 0x0000003f3f3ff290 */ /* 0x000ff6000fffe03f */
[----:B------:R0:W-:Y:S01]  /*5e920*/  STL.64 [R1+0x380], R16 ;  /* 0x0003801001007387 */ /* 0x0001e20000100a00 */
[----:B------:R1:W-:Y:S03]  /*5e930*/  STL.64 [R1+0x388], R18 ;  /* 0x0003881201007387 */ /* 0x0003e60000100a00 */
[----:B0-----:R-:W2:Y:S01]  /*5e940*/  LDL.LU R16, [R1+0x52e0] ;  /* 0x0052e00001107983 */ /* 0x001ea20000300800 */
[----:B-1----:R-:W-:Y:S02]  /*5e950*/  IMAD.MOV.U32 R19, RZ, RZ, R4 ;  /* 0x000000ffff137224 */ /* 0x002fe400078e0004 */
[----:B------:R-:W2:Y:S02]  /*5e960*/  LDL.LU.64 R6, [R1+0x52d8] ;  /* 0x0052d80001067983 */ /* 0x000ea40000300a00 */
[----:B------:R-:W2:Y:S02]  /*5e970*/  LDL.LU.64 R4, [R1+0x52d0] ;  /* 0x0052d00001047983 */ /* 0x000ea40000300a00 */
[----:B----4-:R-:W-:-:S02]  /*5e980*/  IMAD.MOV.U32 R18, RZ, RZ, R13 ;  /* 0x000000ffff127224 */ /* 0x010fc400078e000d */
[----:B------:R-:W-:Y:S01]  /*5e990*/  IMAD.MOV.U32 R17, RZ, RZ, R12 ;  /* 0x000000ffff117224 */ /* 0x000fe200078e000c */
[C---:B--2---:R-:W-:Y:S11]  /*5e9a0*/  HMMA.16816.F32 R4, R24.reuse, R12, R4 ;  /* 0x0000000c1804723c */ /* 0x044ff60000001804 */
[----:B------:R-:W-:Y:S11]  /*5e9b0*/  @!UPT UIADD3 URZ, URZ, URZ, URZ ;  /* 0x0000003f3f3ff290 */ /* 0x000ff6000fffe03f */
[----:B------:R-:W-:Y:S01]  /*5e9c0*/  @!UPT UIADD3 URZ, URZ, URZ, URZ ;  /* 0x0000003f3f3ff290 */ /* 0x000fe2000fffe03f */
[----:B------:R-:W-:Y:S01]  /*5e9d0*/  STL.64 [R1+0x370], R4 ;  /* 0x0003700401007387 */ /* 0x000fe20000100a00 */
[----:B------:R0:W-:Y:S03]  /*5e9e0*/  STL.64 [R1+0x378], R6 ;  /* 0x0003780601007387 */ /* 0x0001e60000100a00 */
[----:B0-----:R-:W2:Y:S01]  /*5e9f0*/  LDL.LU R6, [R1+0x52cc] ;  /* 0x0052cc0001067983 */ /* 0x001ea20000300800 */
[----:B------:R-:W-:Y:S02]  /*5ea00*/  STL.64 [R1+0x5260], R18 ;  /* 0x0052601201007387 */ /* 0x000fe40000100a00 */
[----:B------:R0:W-:Y:S02]  /*5ea10*/  STL.64 [R1+0x5258], R16 ;  /* 0x0052581001007387 */ /* 0x0001e40000100a00 */
[----:B0-----:R-:W4:Y:S01]  /*5ea20*/  LDL.64 R16, [R1+0x10] ;  /* 0x0000100001107983 */ /* 0x001f220000100a00 */
[----:B---3--:R-:W-:Y:S03]  /*5ea30*/  HMMA.16816.F32 R8, R24, R20, R8 ;  /* 0x000000141808723c */ /* 0x008fe60000001808 */
[----:B----4-:R-:W-:Y:S11]  /*5ea40*/  STL.64 [R1+0x5278], R16 ;  /* 0x0052781001007387 */ /* 0x010ff60000100a00 */
[----:B------:R-:W-:Y:S09]  /*5ea50*/  @!UPT UIADD3 URZ, URZ, URZ, URZ ;  /* 0x0000003f3f3ff290 */ /* 0x000ff2000fffe03f */
[----:B------:R-:W-:Y:S02]  /*5ea60*/  STL.64 [R1+0x360], R8 ;  /* 0x0003600801007387 */ /* 0x000fe40000100a00 */
[----:B------:R-:W-:Y:S02]  /*5ea70*/  STL.64 [R1+0x368], R10 ;  /* 0x0003680a01007387 */ /* 0x000fe40000100a00 */
[----:B------:R-:W3:Y:S01]  /*5ea80*/  LDL.LU R12, [R1+0x9e0] ;  /* 0x0009e000010c7983 */ /* 0x000ee20000300800 */
[----:B------:R-:W3:Y:S01]  /*5ea90*/  LDL.LU R13, [R1+0x9e4] ;  /* 0x0009e400010d7983 */ /* 0x000ee20000300800 */
[----:B------:R-:W4:Y:S02]  /*5eaa0*/  LDL.LU R14, [R1+0x9e8] ;  /* 0x0009e800010e7983 */ /* 0x000f240000300800 */
[----:B------:R-:W4:Y:S02]  /*5eab0*/  LDL.LU R15, [R1+0x9ec] ;  /* 0x0009ec00010f7983 */ /* 0x000f240000300800 */
[----:B------:R-:W3:Y:S01]  /*5eac0*/  LDL.64 R4, [R1+0x60] ;  /* 0x0000600001047983 */ /* 0x000ee20000100a00 */
[----:B------:R-:W4:Y:S01]  /*5ead0*/  LDL.64 R20, [R1+0x70] ;  /* 0x0000700001147983 */ /* 0x000f220000100a00 */
[----:B--2---:R-:W-:Y:S03]  /*5eae0*/  STL [R1+0x52c8], R6 ;  /* 0x0052c80601007387 */ /* 0x004fe60000100800 */
[----:B---3--:R0:W-:Y:S04]  /*5eaf0*/  STL.64 [R1+0x52c0], R4 ;  /* 0x0052c00401007387 */ /* 0x0081e80000100a00 */
[----:B0-----:R-:W2:Y:S01]  /*5eb00*/  LDL.LU R4, [R1+0x2d0] ;  /* 0x0002d00001047983 */ /* 0x001ea20000300800 */
[----:B------:R-:W2:Y:S02]  /*5eb10*/  LDL.LU R5, [R1+0x2d4] ;  /* 0x0002d40001057983 */ /* 0x000ea40000300800 */
[----:B------:R-:W2:Y:S02]  /*5eb20*/  LDL.LU R6, [R1+0x2d8] ;  /* 0x0002d80001067983 */ /* 0x000ea40000300800 */
[----:B------:R-:W2:Y:S01]  /*5eb30*/  LDL.LU R7, [R1+0x2dc] ;  /* 0x0002dc0001077983 */ /* 0x000ea20000300800 */
[----:B------:R-:W3:Y:S01]  /*5eb40*/  LDL.LU R8, [R1+0xb50] ;  /* 0x000b500001087983 */ /* 0x000ee20000300800 */
[----:B------:R-:W3:Y:S02]  /*5eb50*/  LDL.LU R9, [R1+0xb54] ;  /* 0x000b540001097983 */ /* 0x000ee40000300800 */
[----:B------:R-:W2:Y:S02]  /*5eb60*/  LDL.LU R10, [R1+0xb58] ;  /* 0x000b5800010a7983 */ /* 0x000ea40000300800 */
[----:B------:R-:W2:Y:S02]  /*5eb70*/  LDL.LU R11, [R1+0xb5c] ;  /* 0x000b5c00010b7983 */ /* 0x000ea40000300800 */
[----:B------:R-:W-:-:S02]  /*5eb80*/  IMAD.MOV.U32 R16, RZ, RZ, R2 ;  /* 0x000000ffff107224 */ /* 0x000fc400078e0002 */
[----:B------:R-:W-:Y:S01]  /*5eb90*/  IMAD.MOV.U32 R17, RZ, RZ, R0 ;  /* 0x000000ffff117224 */ /* 0x000fe200078e0000 */
[----:B--2---:R-:W-:Y:S01]  /*5eba0*/  STL.64 [R1+0x52b8], R10 ;  /* 0x0052b80a01007387 */ /* 0x004fe20000100a00 */
[----:B---3--:R0:W-:Y:S03]  /*5ebb0*/  STL.64 [R1+0x52b0], R8 ;  /* 0x0052b00801007387 */ /* 0x0081e60000100a00 */
[----:B0-----:R-:W2:Y:S01]  /*5ebc0*/  LDL.LU R8, [R1+0xb60] ;  /* 0x000b600001087983 */ /* 0x001ea20000300800 */
[----:B------:R-:W2:Y:S02]  /*5ebd0*/  LDL.LU R9, [R1+0xb64] ;  /* 0x000b640001097983 */ /* 0x000ea40000300800 */
[----:B------:R-:W2:Y:S02]  /*5ebe0*/  LDL.LU R10, [R1+0xb68] ;  /* 0x000b6800010a7983 */ /* 0x000ea40000300800 */
[----:B------:R-:W2:Y:S01]  /*5ebf0*/  LDL.LU R11, [R1+0xb6c] ;  /* 0x000b6c00010b7983 */ /* 0x000ea20000300800 */
[----:B------:R-:W-:Y:S01]  /*5ec00*/  STL.64 [R1+0x5290], R16 ;  /* 0x0052901001007387 */ /* 0x000fe20000100a00 */
[----:B----4-:R-:W-:Y:S02]  /*5ec10*/  STL.64 [R1+0x5270], R14 ;  /* 0x0052700e01007387 */ /* 0x010fe40000100a00 */
[----:B------:R0:W-:Y:S02]  /*5ec20*/  STL.64 [R1+0x5268], R12 ;  /* 0x0052680c01007387 */ /* 0x0001e40000100a00 */
[----:B0-----:R-:W3:Y:S01]  /*5ec30*/  LDL.LU R12, [R1+0x9f0] ;  /* 0x0009f000010c7983 */ /* 0x001ee20000300800 */
[----:B------:R-:W3:Y:S02]  /*5ec40*/  LDL.LU R13, [R1+0x9f4] ;  /* 0x0009f400010d7983 */ /* 0x000ee40000300800 */
[----:B------:R-:W4:Y:S02]  /*5ec50*/  LDL.LU R14, [R1+0x9f8] ;  /* 0x0009f800010e7983 */ /* 0x000f240000300800 */
[----:B------:R-:W4:Y:S01]  /*5ec60*/  LDL.LU R15, [R1+0x9fc] ;  /* 0x0009fc00010f7983 */ /* 0x000f220000300800 */
[----:B------:R-:W2:Y:S01]  /*5ec70*/  LDL.64 R16, [R1+0x30] ;  /* 0x0000300001107983 */ /* 0x000ea20000100a00 */
[----:B------:R-:W-:Y:S01]  /*5ec80*/  HMMA.16816.F32 R4, R24, R20, R4 ;  /* 0x000000141804723c */ /* 0x000fe20000001804 */
[----:B------:R-:W-:-:S02]  /*5ec90*/  IMAD.MOV.U32 R2, RZ, RZ, R20 ;  /* 0x000000ffff027224 */ /* 0x000fc400078e0014 */
[----:B------:R-:W-:Y:S02]  /*5eca0*/  IMAD.MOV.U32 R0, RZ, RZ, R21 ;  /* 0x000000ffff007224 */ /* 0x000fe400078e0015 */
[----:B------:R-:W0:Y:S04]  /*5ecb0*/  LDSM.16.MT88.4 R20, [R28+0x4080] ;  /* 0x004080001c14783b */ /* 0x000e280000004200 */
[----:B--2---:R1:W-:Y:S04]  /*5ecc0*/  STL.64 [R1+0x5298], R16 ;  /* 0x0052981001007387 */ /* 0x0043e80000100a00 */
[----:B-1----:R-:W2:Y:S01]  /*5ecd0*/  LDL.LU R16, [R1+0xb40] ;  /* 0x000b400001107983 */ /* 0x002ea20000300800 */
[----:B------:R-:W2:Y:S02]  /*5ece0*/  LDL.LU R17, [R1+0xb44] ;  /* 0x000b440001117983 */ /* 0x000ea40000300800 */
[----:B------:R-:W2:Y:S02]  /*5ecf0*/  LDL.LU R18, [R1+0xb48] ;  /* 0x000b480001127983 */ /* 0x000ea40000300800 */
[----:B------:R-:W2:Y:S01]  /*5ed00*/  LDL.LU R19, [R1+0xb4c] ;  /* 0x000b4c0001137983 */ /* 0x000ea20000300800 */
[----:B----4-:R-:W-:Y:S01]  /*5ed10*/  STL.64 [R1+0x5288], R14 ;  /* 0x0052880e01007387 */ /* 0x010fe20000100a00 */
[----:B---3--:R1:W-:Y:S03]  /*5ed20*/  STL.64 [R1+0x5280], R12 ;  /* 0x0052800c01007387 */ /* 0x0083e60000100a00 */
[----:B-1----:R-:W3:Y:S01]  /*5ed30*/  LDL.LU R12, [R1+0xb20] ;  /* 0x000b2000010c7983 */ /* 0x002ee20000300800 */
[----:B------:R-:W3:Y:S02]  /*5ed40*/  LDL.LU R13, [R1+0xb24] ;  /* 0x000b2400010d7983 */ /* 0x000ee40000300800 */
[----:B------:R-:W3:Y:S02]  /*5ed50*/  LDL.LU R14, [R1+0xb28] ;  /* 0x000b2800010e7983 */ /* 0x000ee40000300800 */
[----:B------:R-:W3:Y:S01]  /*5ed60*/  LDL.LU R15, [R1+0xb2c] ;  /* 0x000b2c00010f7983 */ /* 0x000ee20000300800 */
[----:B------:R-:W-:Y:S01]  /*5ed70*/  STL.64 [R1+0x350], R4 ;  /* 0x0003500401007387 */ /* 0x000fe20000100a00 */
[----:B------:R1:W-:Y:S03]  /*5ed80*/  STL.64 [R1+0x358], R6 ;  /* 0x0003580601007387 */ /* 0x0003e60000100a00 */
[----:B-1----:R-:W4:Y:S01]  /*5ed90*/  LDL.LU R6, [R1+0x52c8] ;  /* 0x0052c80001067983 */ /* 0x002f220000300800 */
[----:B------:R-:W2:Y:S02]  /*5eda0*/  LDL.LU.64 R4, [R1+0x52c0] ;  /* 0x0052c00001047983 */ /* 0x000ea40000300a00 */
[----:B------:R-:W-:Y:S02]  /*5edb0*/  STL [R1+0x51a0], R28 ;  /* 0x0051a01c01007387 */ /* 0x000fe40000100800 */
[----:B0-----:R0:W-:Y:S01]  /*5edc0*/  STL.64 [R1+0x5100], R22 ;  /* 0x0051001601007387 */ /* 0x0011e20000100a00 */
[----:B------:R-:W-:Y:S01]  /*5edd0*/  STL.64 [R1+0x50f8], R20 ;  /* 0x0050f81401007387 */ /* 0x000fe20000100a00 */
[----:B--2---:R-:W-:Y:S01]  /*5ede0*/  HMMA.16816.F32 R8, R24, R4, R8 ;  /* 0x000000041808723c */ /* 0x004fe20000001808 */
[----:B0-----:R-:W-:Y:S11]  /*5edf0*/  IMAD.MOV.U32 R23, RZ, RZ, R5 ;  /* 0x000000ffff177224 */ /* 0x001ff600078e0005 */
[----:B------:R-:W-:Y:S11]  /*5ee00*/  @!UPT UIADD3 URZ, URZ, URZ, URZ ;  /* 0x0000003f3f3ff290 */ /* 0x000ff6000fffe03f */
[----:B------:R-:W-:Y:S01]  /*5ee10*/  STL.64 [R1+0xa40], R8 ;  /* 0x000a400801007387 */ /* 0x000fe20000100a00 */
[----:B------:R0:W-:Y:S03]  /*5ee20*/  STL.64 [R1+0xa48], R10 ;  /* 0x000a480a01007387 */ /* 0x0001e60000100a00 */
[----:B0-----:R-:W2:Y:S01]  /*5ee30*/  LDL.LU.64 R10, [R1+0x52b8] ;  /* 0x0052b800010a7983 */ /* 0x001ea20000300a00 */
[----:B------:R-:W2:Y:S02]  /*5ee40*/  LDL.LU.64 R8, [R1+0x52b0] ;  /* 0x0052b00001087983 */ /* 0x000ea40000300a00 */
[----:B------:R-:W2:Y:S02]  /*5ee50*/  LDL.LU.64 R4, [R1+0x52a8] ;  /* 0x0052a80001047983 */ /* 0x000ea40000300a00 */
[----:B------:R-:W-:Y:S02]  /*5ee60*/  STL [R1+0x51a4], R23 ;  /* 0x0051a41701007387 */ /* 0x000fe40000100800 */
[----:B----4-:R-:W-:-:S02]  /*5ee70*/  IMAD.MOV.U32 R20, RZ, RZ, R6 ;  /* 0x000000ffff147224 */ /* 0x010fc400078e0006 */
[----:B------:R-:W-:Y:S01]  /*5ee80*/  IMAD.MOV.U32 R21, RZ, RZ, R3 ;  /* 0x000000ffff157224 */ /* 0x000fe200078e0003 */
[C---:B--2---:R-:W-:Y:S11]  /*5ee90*/  HMMA.16816.F32 R8, R24.reuse, R4, R8 ;  /* 0x000000041808723c */ /* 0x044ff60000001808 */
[----:B------:R-:W-:Y:S11]  /*5eea0*/  @!UPT UIADD3 URZ, URZ, URZ, URZ ;  /* 0x0000003f3f3ff290 */ /* 0x000ff6000fffe03f */
[----:B------:R-:W-:Y:S01]  /*5eeb0*/  @!UPT UIADD3 URZ, URZ, URZ, URZ ;  /* 0x0000003f3f3ff290 */ /* 0x000fe2000fffe03f */
[----:B------:R0:W-:Y:S01]  /*5eec0*/  STL.64 [R1+0xa30], R8 ;  /* 0x000a300801007387 */ /* 0x0001e20000100a00 */
[----:B------:R1:W-:Y:S03]  /*5eed0*/  STL.64 [R1+0xa38], R10 ;  /* 0x000a380a01007387 */ /* 0x0003e60000100a00 */
[----:B0-----:R-:W2:Y:S01]  /*5eee0*/  LDL.LU.64 R8, [R1+0x52a0] ;  /* 0x0052a00001087983 */ /* 0x001ea20000300a00 */
[C---:B------:R-:W-:Y:S01]  /*5eef0*/  HMMA.16816.F32 R16, R24.reuse, R20, R16 ;  /* 0x000000141810723c */ /* 0x040fe20000001810 */
[----:B-1----:R-:W-:Y:S02]  /*5ef00*/  IMAD.MOV.U32 R11, RZ, RZ, R4 ;  /* 0x000000ffff0b7224 */ /* 0x002fe400078e0004 */
[----:B------:R-:W-:Y:S01]  /*5ef10*/  IMAD.MOV.U32 R10, RZ, RZ, R5 ;  /* 0x000000ffff0a7224 */ /* 0x000fe200078e0005 */
[----:B------:R-:W4:Y:S01]  /*5ef20*/  LDL.LU R4, [R1+0x9d0] ;  /* 0x0009d00001047983 */ /* 0x000f220000300800 */
[----:B------:R-:W4:Y:S02]  /*5ef30*/  LDL.LU R5, [R1+0x9d4] ;  /* 0x0009d40001057983 */ /* 0x000f240000300800 */
[----:B------:R-:W4:Y:S02]  /*5ef40*/  LDL.LU R6, [R1+0x9d8] ;  /* 0x0009d80001067983 */ /* 0x000f240000300800 */
[----:B------:R-:W4:Y:S01]  /*5ef50*/  LDL.LU R7, [R1+0x9dc] ;  /* 0x0009dc0001077983 */ /* 0x000f220000300800 */
[----:B------:R-:W-:Y:S04]  /*5ef60*/  STL.64 [R1+0x5230], R10 ;  /* 0x0052300a01007387 */ /* 0x000fe80000100a00 */
[----:B--2---:R0:W-:Y:S04]  /*5ef70*/  STL.64 [R1+0x5228], R8 ;  /* 0x0052280801007387 */ /* 0x0041e80000100a00 */
[----:B0-----:R-:W2:Y:S05]  /*5ef80*/  LDL.64 R8, [R1] ;  /* 0x0000000001087983 */ /* 0x001eaa0000100a00 */
[----:B------:R0:W-:Y:S02]  /*5ef90*/  STL.64 [R1+0xa20], R16 ;  /* 0x000a201001007387 */ /* 0x0001e40000100a00 */
[----:B------:R-:W-:Y:S01]  /*5efa0*/  STL.64 [R1+0xa28], R18 ;  /* 0x000a281201007387 */ /* 0x000fe20000100a00 */
[----:B0-----:R-:W2:Y:S01]  /*5efb0*/  LDL.LU.64 R16, [R1+0x5298] ;  /* 0x0052980001107983 */ /* 0x001ea20000300a00 */
[----:B------:R0:W-:Y:S03]  /*5efc0*/  STL.64 [R1+0x5170], R20 ;  /* 0x0051701401007387 */ /* 0x0001e60000100a00 */
[----:B0-----:R-:W2:Y:S01]  /*5efd0*/  LDL.LU R20, [R1+0xb30] ;  /* 0x000b300001147983 */ /* 0x001ea20000300800 */
[----:B------:R-:W2:Y:S02]  /*5efe0*/  LDL.LU R21, [R1+0xb34] ;  /* 0x000b340001157983 */ /* 0x000ea40000300800 */
[----:B------:R-:W2:Y:S02]  /*5eff0*/  LDL.LU R22, [R1+0xb38] ;  /* 0x000b380001167983 */ /* 0x000ea40000300800 */
[----:B------:R-:W2:Y:S02]  /*5f000*/  LDL.LU R23, [R1+0xb3c] ;  /* 0x000b3c0001177983 */ /* 0x000ea40000300800 */
[C---:B--2---:R-:W-:Y:S01]  /*5f010*/  HMMA.16816.F32 R20, R24.reuse, R16, R20 ;  /* 0x000000101814723c */ /* 0x044fe20000001814 */
[----:B------:R-:W-:Y:S11]  /*5f020*/  IMAD.MOV.U32 R3, RZ, RZ, R17 ;  /* 0x000000ffff037224 */ /* 0x000ff600078e0011 */
[----:B------:R-:W-:Y:S11]  /*5f030*/  @!UPT UIADD3 URZ, URZ, URZ, URZ ;  /* 0x0000003f3f3ff290 */ /* 0x000ff6000fffe03f */
[----:B------:R-:W-:Y:S01]  /*5f040*/  STL.64 [R1+0xa10], R20 ;  /* 0x000a101401007387 */ /* 0x000fe20000100a00 */
[----:B------:R0:W-:Y:S02]  /*5f050*/  STL.64 [R1+0xa18], R22 ;  /* 0x000a181601007387 */ /* 0x0001e40000100a00 */
[----:B0-----:R-:W-:Y:S02]  /*5f060*/  IMAD.MOV.U32 R22, RZ, RZ, R16 ;  /* 0x000000ffff167224 */ /* 0x001fe400078e0010 */
[----:B------:R-:W3:Y:S02]  /*5f070*/  LDL.LU.64 R16, [R1+0x5290] ;  /* 0x0052900001107983 */ /* 0x000ee40000300a00 */
[C---:B---3--:R-:W-:Y:S02]  /*5f080*/  HMMA.16816.F32 R16, R24.reuse, R16, R12 ;  /* 0x000000101810723c */ /* 0x048fe4000000180c */
        /* <DEDUP_REMOVED lines=9> */
[----:B------:R-:W-:Y:S01]  /*5f120*/  STL.64 [R1+0x9f0], R12 ;  /* 0x0009f00c01007387 */ /* 0x000fe20000100a00 */
[----:B------:R0:W-:Y:S03]  /*5f130*/  STL.64 [R1+0x9f8], R14 ;  /* 0x0009f80e01007387 */ /* 0x0001e60000100a00 */
[----:B0-----:R-:W2:Y:S01]  /*5f140*/  LDL.LU.64 R14, [R1+0x5270] ;  /* 0x00527000010e7983 */ /* 0x001ea20000300a00 */
[----:B------:R-:W2:Y:S02]  /*5f150*/  LDL.LU.64 R12, [R1+0x5268] ;  /* 0x00526800010c7983 */ /* 0x000ea40000300a00 */
[----:B------:R-:W-:Y:S02]  /*5f160*/  IMAD.MOV.U32 R21, RZ, RZ, R16 ;  /* 0x000000ffff157224 */ /* 0x000fe400078e0010 */
[----:B------:R-:W-:Y:S01]  /*5f170*/  IMAD.MOV.U32 R20, RZ, RZ, R17 ;  /* 0x000000ffff147224 */ /* 0x000fe200078e0011 */
[----:B------:R-:W3:Y:S01]  /*5f180*/  LDL.LU.64 R18, [R1+0x5260] ;  /* 0x0052600001127983 */ /* 0x000ee20000300a00 */
[----:B------:R-:W3:Y:S02]  /*5f190*/  LDL.LU.64 R16, [R1+0x5258] ;  /* 0x0052580001107983 */ /* 0x000ee40000300a00 */
[----:B------:R-:W-:Y:S01]  /*5f1a0*/  IMAD.MOV.U32 R23, RZ, RZ, R8 ;  /* 0x000000ffff177224 */ /* 0x000fe200078e0008 */
[----:B--2---:R-:W-:Y:S11]  /*5f1b0*/  HMMA.16816.F32 R12, R24, R8, R12 ;  /* 0x00000008180c723c */ /* 0x004ff6000000180c */
        /* <DEDUP_REMOVED lines=8> */
[----:B0-----:R-:W2:Y:S01]  /*5f240*/  LDL.LU R20, [R1+0x970] ;  /* 0x0009700001147983 */ /* 0x001ea20000300800 */
[----:B------:R-:W2:Y:S02]  /*5f250*/  LDL.LU R21, [R1+0x974] ;  /* 0x0009740001157983 */ /* 0x000ea40000300800 */
[----:B------:R-:W2:Y:S02]  /*5f260*/  LDL.LU R22, [R1+0x978] ;  /* 0x0009780001167983 */ /* 0x000ea40000300800 */
[----:B------:R-:W2:Y:S02]  /*5f270*/  LDL.LU R23, [R1+0x97c] ;  /* 0x00097c0001177983 */ /* 0x000ea40000300800 */
[----:B--2---:R-:W-:Y:S01]  /*5f280*/  STL.64 [R1+0x51c0], R22 ;  /* 0x0051c01601007387 */ /* 0x004fe20000100a00 */
[----:B------:R3:W-:Y:S02]  /*5f290*/  STL.64 [R1+0x51b8], R20 ;  /* 0x0051b81401007387 */ /* 0x0007e40000100a00 */
[----:B---3--:R-:W-:-:S02]  /*5f2a0*/  IMAD.MOV.U32 R20, RZ, RZ, R17 ;  /* 0x000000ffff147224 */ /* 0x008fc400078e0011 */
[----:B------:R-:W4:Y:S01]  /*5f2b0*/  LDL.LU R17, [R1+0x5240] ;  /* 0x0052400001117983 */ /* 0x000f220000300800 */
[----:B------:R-:W-:Y:S02]  /*5f2c0*/  IMAD.MOV.U32 R21, RZ, RZ, R18 ;  /* 0x000000ffff157224 */ /* 0x000fe400078e0012 */
[----:B------:R-:W2:Y:S03]  /*5f2d0*/  LDL.LU R18, [R1+0x523c] ;  /* 0x00523c0001127983 */ /* 0x000ea60000300800 */
[----:B------:R0:W-:Y:S02]  /*5f2e0*/  STL.64 [R1+0x51d0], R20 ;  /* 0x0051d01401007387 */ /* 0x0001e40000100a00 */
[----:B0-----:R-:W-:Y:S02]  /*5f2f0*/  IMAD.MOV.U32 R20, RZ, RZ, R19 ;  /* 0x000000ffff147224 */ /* 0x001fe400078e0013 */
[----:B------:R-:W2:Y:S01]  /*5f300*/  LDL.LU R19, [R1+0x5238] ;  /* 0x0052380001137983 */ /* 0x000ea20000300800 */
[----:B------:R-:W-:-:S05]  /*5f310*/  IMAD.MOV.U32 R21, RZ, RZ, R29 ;  /* 0x000000ffff157224 */ /* 0x000fca00078e001d */
[----:B------:R0:W-:Y:S01]  /*5f320*/  STL.64 [R1+0x51e8], R20 ;  /* 0x0051e81401007387 */ /* 0x0001e20000100a00 */
[----:B------:R-:W-:Y:S02]  /*5f330*/  IMAD.MOV.U32 R28, RZ, RZ, R9 ;  /* 0x000000ffff1c7224 */ /* 0x000fe400078e0009 */
[----:B0-----:R-:W-:Y:S02]  /*5f340*/  IMAD.MOV.U32 R20, RZ, RZ, R15 ;  /* 0x000000ffff147224 */ /* 0x001fe400078e000f */
[----:B------:R-:W-:-:S05]  /*5f350*/  IMAD.MOV.U32 R21, RZ, RZ, R14 ;  /* 0x000000ffff157224 */ /* 0x000fca00078e000e */
[----:B------:R-:W-:Y:S01]  /*5f360*/  STL.64 [R1+0x5200], R20 ;  /* 0x0052001401007387 */ /* 0x000fe20000100a00 */
[----:B------:R-:W3:Y:S01]  /*5f370*/  LDL.LU R8, [R1+0x9c0] ;  /* 0x0009c00001087983 */ /* 0x000ee20000300800 */
[----:B----4-:R-:W-:Y:S11]  /*5f380*/  HMMA.16816.F32 R4, R24, R16, R4 ;  /* 0x000000101804723c */ /* 0x010ff60000001804 */
[----:B------:R-:W-:Y:S11]  /*5f390*/  @!UPT UIADD3 URZ, URZ, URZ, URZ ;  /* 0x0000003f3f3ff290 */ /* 0x000ff6000fffe03f */
[----:B------:R-:W-:Y:S01]  /*5f3a0*/  @!UPT UIADD3 URZ, URZ, URZ, URZ ;  /* 0x0000003f3f3ff290 */ /* 0x000fe2000fffe03f */
[----:B------:R0:W-:Y:S01]  /*5f3b0*/  STL.64 [R1+0x9d0], R4 ;  /* 0x0009d00401007387 */ /* 0x0001e20000100a00 */
[----:B------:R1:W-:Y:S02]  /*5f3c0*/  STL.64 [R1+0x9d8], R6 ;  /* 0x0009d80601007387 */ /* 0x0003e40000100a00 */
[----:B------:R-:W3:Y:S02]  /*5f3d0*/  LDL.LU R9, [R1+0x9c4] ;  /* 0x0009c40001097983 */ /* 0x000ee40000300800 */
[----:B------:R-:W3:Y:S01]  /*5f3e0*/  LDL.LU R10, [R1+0x9c8] ;  /* 0x0009c800010a7983 */ /* 0x000ee20000300800 */
[----:B------:R-:W3:Y:S04]  /*5f3f0*/  LDL.LU R11, [R1+0x9cc] ;  /* 0x0009cc00010b7983 */ /* 0x000ee80000300800 */
[----:B0-----:R-:W4:Y:S01]  /*5f400*/  LDL.LU R4, [R1+0x2c0] ;  /* 0x0002c00001047983 */ /* 0x001f220000300800 */
[----:B------:R-:W4:Y:S02]  /*5f410*/  LDL.LU R5, [R1+0x2c4] ;  /* 0x0002c40001057983 */ /* 0x000f240000300800 */
[----:B-1----:R-:W4:Y:S02]  /*5f420*/  LDL.LU R6, [R1+0x2c8] ;  /* 0x0002c80001067983 */ /* 0x002f240000300800 */
[----:B------:R-:W4:Y:S01]  /*5f430*/  LDL.LU R7, [R1+0x2cc] ;  /* 0x0002cc0001077983 */ /* 0x000f220000300800 */
[----:B------:R-:W3:Y:S01]  /*5f440*/  LDL.64 R20, [R1+0xc0] ;  /* 0x0000c00001147983 */ /* 0x000ee20000100a00 */
[----:B--2---:R-:W-:Y:S02]  /*5f450*/  STL.64 [R1+0x5120], R18 ;  /* 0x0051201201007387 */ /* 0x004fe40000100a00 */
[----:B------:R0:W-:Y:S02]  /*5f460*/  STL.64 [R1+0x5118], R16 ;  /* 0x0051181001007387 */ /* 0x0001e40000100a00 */
[----:B0-----:R-:W-:-:S02]  /*5f470*/  IMAD.MOV.U32 R16, RZ, RZ, R2 ;  /* 0x000000ffff107224 */ /* 0x001fc400078e0002 */
[----:B------:R-:W-:-:S05]  /*5f480*/  IMAD.MOV.U32 R17, RZ, RZ, R0 ;  /* 0x000000ffff117224 */ /* 0x000fca00078e0000 */
[----:B------:R0:W-:Y:S04]  /*5f490*/  STL.64 [R1+0x51c8], R16 ;  /* 0x0051c81001007387 */ /* 0x0001e80000100a00 */
        /* <DEDUP_REMOVED lines=26> */
[----:B------:R-:W4:Y:S02]  /*5f640*/  LDL.LU.64 R8, [R1+0x5228] ;  /* 0x0052280001087983 */ /* 0x000f240000300a00 */
[----:B------:R0:W-:Y:S02]  /*5f650*/  STL.64 [R1+0x5110], R12 ;  /* 0x0051100c01007387 */ /* 0x0001e40000100a00 */
[----:B0-----:R-:W2:Y:S01]  /*5f660*/  LDL.LU R12, [R1+0x850] ;  /* 0x00085000010c7983 */ /* 0x001ea20000300800 */
[----:B------:R-:W2:Y:S02]  /*5f670*/  LDL.LU R13, [R1+0x854] ;  /* 0x00085400010d7983 */ /* 0x000ea40000300800 */
[----:B------:R-:W2:Y:S02]  /*5f680*/  LDL.LU R14, [R1+0x858] ;  /* 0x00085800010e7983 */ /* 0x000ea40000300800 */
[----:B------:R-:W2:Y:S01]  /*5f690*/  LDL.LU R15, [R1+0x85c] ;  /* 0x00085c00010f7983 */ /* 0x000ea20000300800 */
[----:B----4-:R-:W-:Y:S01]  /*5f6a0*/  HMMA.16816.F32 R24, R24, R8, R4 ;  /* 0x000000081818723c */ /* 0x010fe20000001804 */
[----:B------:R-:W2:Y:S01]  /*5f6b0*/  LDL.LU.64 R6, [R1+0x5220] ;  /* 0x0052200001067983 */ /* 0x000ea20000300a00 */
[----:B------:R-:W2:Y:S02]  /*5f6c0*/  LDL.LU.64 R4, [R1+0x5218] ;  /* 0x0052180001047983 */ /* 0x000ea40000300a00 */
[----:B------:R-:W-:-:S02]  /*5f6d0*/  IMAD.MOV.U32 R2, RZ, RZ, R20 ;  /* 0x000000ffff027224 */ /* 0x000fc400078e0014 */
[----:B------:R-:W-:Y:S11]  /*5f6e0*/  IMAD.MOV.U32 R0, RZ, RZ, R21 ;  /* 0x000000ffff007224 */ /* 0x000ff600078e0015 */
[----:B------:R-:W-:Y:S06]  /*5f6f0*/  @!UPT UIADD3 URZ, URZ, URZ, URZ ;  /* 0x0000003f3f3ff290 */ /* 0x000fec000fffe03f */
[----:B------:R0:W-:Y:S01]  /*5f700*/  STL.64 [R1+0x340], R24 ;  /* 0x0003401801007387 */ /* 0x0001e20000100a00 */
[----:B------:R-:W-:Y:S03]  /*5f710*/  STL.64 [R1+0x348], R26 ;  /* 0x0003481a01007387 */ /* 0x000fe60000100a00 */
[----:B0-----:R-:W4:Y:S01]  /*5f720*/  LDL.64 R24, [R1+0x80] ;  /* 0x0000800001187983 */ /* 0x001f220000100a00 */
[----:B------:R-:W-:Y:S01]  /*5f730*/  STL.64 [R1+0x5108], R8 ;  /* 0x0051080801007387 */ /* 0x000fe20000100a00 */
        /* <DEDUP_REMOVED lines=27> */
[----:B0-----:R-:W4:Y:S01]  /*5f8f0*/  LDL.LU.64 R22, [R1+0x51c0] ;  /* 0x0051c00001167983 */ /* 0x001f220000300a00 */
[----:B------:R-:W4:Y:S01]  /*5f900*/  LDL.LU.64 R20, [R1+0x51b8] ;  /* 0x0051b80001147983 */ /* 0x000f220000300a00 */
[C---:B--2---:R-:W-:Y:S08]  /*5f910*/  HMMA.16816.F32 R16, R4.reuse, R16, R12 ;  /* 0x000000100410723c */ /* 0x044ff0000000180c */
[----:B----4-:R-:W-:Y:S11]  /*5f920*/  HMMA.16816.F32 R20, R4, R24, R20 ;  /* 0x000000180414723c */ /* 0x010ff60000001814 */
[----:B------:R-:W-:Y:S11]  /*5f930*/  @!UPT UIADD3 URZ, URZ, URZ, URZ ;  /* 0x0000003f3f3ff290 */ /* 0x000ff6000fffe03f */
[----:B------:R-:W-:Y:S01]  /*5f940*/  @!UPT UIADD3 URZ, URZ, URZ, URZ ;  /* 0x0000003f3f3ff290 */ /* 0x000fe2000fffe03f */
[----:B------:R-:W-:Y:S01]  /*5f950*/  STL.64 [R1+0x860], R20 ;  /* 0x0008601401007387 */ /* 0x000fe20000100a00 */
[----:B------:R0:W-:Y:S03]  /*5f960*/  STL.64 [R1+0x868], R22 ;  /* 0x0008681601007387 */ /* 0x0001e60000100a00 */
[----:B0-----:R-:W2:Y:S01]  /*5f970*/  LDL.LU.64 R22, [R1+0x51b0] ;  /* 0x0051b00001167983 */ /* 0x001ea20000300a00 */
[----:B------:R-:W4:Y:S02]  /*5f980*/  LDL.LU.64 R20, [R1+0x51a8] ;  /* 0x0051a80001147983 */ /* 0x000f240000300a00 */
[----:B------:R-:W3:Y:S02]  /*5f990*/  LDL.LU R12, [R1+0xfc0] ;  /* 0x000fc000010c7983 */ /* 0x000ee40000300800 */
[----:B------:R0:W-:Y:S01]  /*5f9a0*/  STL.64 [R1+0x850], R16 ;  /* 0x0008501001007387 */ /* 0x0001e20000100a00 */
[----:B------:R-:W-:Y:S01]  /*5f9b0*/  STL.64 [R1+0x858], R18 ;  /* 0x0008581201007387 */ /* 0x000fe20000100a00 */
[----:B------:R-:W3:Y:S02]  /*5f9c0*/  LDL.LU R13, [R1+0xfc4] ;  /* 0x000fc400010d7983 */ /* 0x000ee40000300800 */
[----:B------:R-:W3:Y:S02]  /*5f9d0*/  LDL.LU R14, [R1+0xfc8] ;  /* 0x000fc800010e7983 */ /* 0x000ee40000300800 */
[----:B------:R-:W3:Y:S02]  /*5f9e0*/  LDL.LU R15, [R1+0xfcc] ;  /* 0x000fcc00010f7983 */ /* 0x000ee40000300800 */
[----:B0-----:R-:W-:-:S02]  /*5f9f0*/  IMAD.MOV.U32 R17, RZ, RZ, R28 ;  /* 0x000000ffff117224 */ /* 0x001fc400078e001c */
[----:B--2---:R-:W-:Y:S01]  /*5fa00*/  IMAD.MOV.U32 R16, RZ, RZ, R23 ;  /* 0x000000ffff107224 */ /* 0x004fe200078e0017 */
[----:B---3--:R-:W-:Y:S01]  /*5fa10*/  STL.64 [R1+0x5130], R14 ;  /* 0x0051300e01007387 */ /* 0x008fe20000100a00 */
[----:B------:R-:W-:Y:S02]  /*5fa20*/  STL.64 [R1+0x5128], R12 ;  /* 0x0051280c01007387 */ /* 0x000fe40000100a00 */
[----:B------:R-:W2:Y:S02]  /*5fa30*/  LDL.LU R23, [R1+0x51a4] ;  /* 0x0051a40001177983 */ /* 0x000ea40000300800 */
[----:B------:R-:W3:Y:S01]  /*5fa40*/  LDL.LU R28, [R1+0x51a0] ;  /* 0x0051a000011c7983 */ /* 0x000ee20000300800 */
[----:B------:R4:W-:Y:S02]  /*5fa50*/  STL.64 [R1+0x5138], R16 ;  /* 0x0051381001007387 */ /* 0x0009e40000100a00 */
[----:B----4-:R-:W-:Y:S02]  /*5fa60*/  IMAD.MOV.U32 R16, RZ, RZ, R21 ;  /* 0x000000ffff107224 */ /* 0x010fe400078e0015 */
[----:B------:R-:W-:-:S02]  /*5fa70*/  IMAD.MOV.U32 R17, RZ, RZ, R20 ;  /* 0x000000ffff117224 */ /* 0x000fc400078e0014 */
[----:B------:R-:W-:Y:S02]  /*5fa80*/  IMAD.MOV.U32 R20, RZ, RZ, R11 ;  /* 0x000000ffff147224 */ /* 0x000fe400078e000b */
[----:B------:R-:W-:-:S05]  /*5fa90*/  IMAD.MOV.U32 R21, RZ, RZ, R10 ;  /* 0x000000ffff157224 */ /* 0x000fca00078e000a */
[----:B------:R0:W-:Y:S01]  /*5faa0*/  STL.64 [R1+0x5188], R20 ;  /* 0x0051881401007387 */ /* 0x0001e20000100a00 */
[----:B------:R-:W4:Y:S02]  /*5fab0*/  LDL.LU R8, [R1+0x1330] ;  /* 0x0013300001087983 */ /* 0x000f240000300800 */
[----:B------:R-:W4:Y:S02]  /*5fac0*/  LDL.LU R9, [R1+0x1334] ;  /* 0x0013340001097983 */ /* 0x000f240000300800 */
[----:B------:R-:W2:Y:S01]  /*5fad0*/  LDL.LU R10, [R1+0x1338] ;  /* 0x00133800010a7983 */ /* 0x000ea20000300800 */
[----:B------:R-:W2:Y:S04]  /*5fae0*/  LDL.LU R11, [R1+0x133c] ;  /* 0x00133c00010b7983 */ /* 0x000ea80000300800 */
[----:B0-----:R-:W3:Y:S04]  /*5faf0*/  LDL R20, [R1+0x60] ;  /* 0x0000600001147983 */ /* 0x001ee80000100800 */
        /* <DEDUP_REMOVED lines=12> */
[----:B------:R0:W-:Y:S04]  /*5fbc0*/  STL.64 [R1+0x5150], R16 ;  /* 0x0051501001007387 */ /* 0x0001e80000100a00 */
[----:B0-----:R-:W4:Y:S04]  /*5fbd0*/  LDL.64 R16, [R1+0x20] ;  /* 0x0000200001107983 */ /* 0x001f280000100a00 */
[----:B----4-:R-:W-:Y:S01]  /*5fbe0*/  STL.64 [R1+0x5158], R16 ;  /* 0x0051581001007387 */ /* 0x010fe20000100a00 */
[----:B------:R-:W4:Y:S02]  /*5fbf0*/  LDL.LU R12, [R1+0xfd0] ;  /* 0x000fd000010c7983 */ /* 0x000f240000300800 */
[----:B------:R-:W4:Y:S02]  /*5fc00*/  LDL.LU R13, [R1+0xfd4] ;  /* 0x000fd400010d7983 */ /* 0x000f240000300800 */
[----:B------:R-:W2:Y:S01]  /*5fc10*/  LDL.LU R14, [R1+0xfd8] ;  /* 0x000fd800010e7983 */ /* 0x000ea20000300800 */
[----:B------:R-:W2:Y:S01]  /*5fc20*/  LDL.LU R15, [R1+0xfdc] ;  /* 0x000fdc00010f7983 */ /* 0x000ea20000300800 */
[----:B------:R-:W-:-:S02]  /*5fc30*/  IMAD.MOV.U32 R29, RZ, RZ, R25 ;  /* 0x000000ffff1d7224 */ /* 0x000fc400078e0019 */
[----:B---3--:R-:W0:Y:S04]  /*5fc40*/  LDSM.16.MT88.4 R24, [R28+0x4100] ;  /* 0x004100001c18783b */ /* 0x008e280000004200 */
[----:B------:R-:W-:Y:S01]  /*5fc50*/  IMAD.MOV.U32 R21, RZ, RZ, R23 ;  /* 0x000000ffff157224 */ /* 0x000fe200078e0017 */
[----:B--2---:R-:W-:Y:S01]  /*5fc60*/  STL.64 [R1+0x5148], R14 ;  /* 0x0051480e01007387 */ /* 0x004fe20000100a00 */
[----:B----4-:R1:W-:Y:S03]  /*5fc70*/  STL.64 [R1+0x5140], R12 ;  /* 0x0051400c01007387 */ /* 0x0103e60000100a00 */
[----:B-1----:R-:W2:Y:S01]  /*5fc80*/  LDL.LU R12, [R1+0xfe0] ;  /* 0x000fe000010c7983 */ /* 0x002ea20000300800 */
[----:B------:R-:W2:Y:S02]  /*5fc90*/  LDL.LU R13, [R1+0xfe4] ;  /* 0x000fe400010d7983 */ /* 0x000ea40000300800 */
[----:B------:R-:W3:Y:S02]  /*5fca0*/  LDL.LU R14, [R1+0xfe8] ;  /* 0x000fe800010e7983 */ /* 0x000ee40000300800 */
[----:B------:R-:W3:Y:S02]  /*5fcb0*/  LDL.LU R15, [R1+0xfec] ;  /* 0x000fec00010f7983 */ /* 0x000ee40000300800 */
[----:B------:R-:W-:-:S02]  /*5fcc0*/  IMAD.MOV.U32 R16, RZ, RZ, R22 ;  /* 0x000000ffff107224 */ /* 0x000fc400078e0016 */
[C---:B------:R-:W-:Y:S01]  /*5fcd0*/  HMMA.16816.F32 R20, R4.reuse, R20, R8 ;  /* 0x000000140414723c */ /* 0x040fe20000001808 */
[----:B---3--:R-:W-:Y:S01]  /*5fce0*/  STL.64 [R1+0x5168], R14 ;  /* 0x0051680e01007387 */ /* 0x008fe20000100a00 */
[----:B--2---:R1:W-:Y:S03]  /*5fcf0*/  STL.64 [R1+0x5160], R12 ;  /* 0x0051600c01007387 */ /* 0x0043e60000100a00 */
[----:B-1----:R-:W2:Y:S01]  /*5fd00*/  LDL.LU R12, [R1+0x1320] ;  /* 0x00132000010c7983 */ /* 0x002ea20000300800 */
[----:B------:R-:W2:Y:S02]  /*5fd10*/  LDL.LU R13, [R1+0x1324] ;  /* 0x00132400010d7983 */ /* 0x000ea40000300800 */
[----:B------:R-:W2:Y:S02]  /*5fd20*/  LDL.LU R14, [R1+0x1328] ;  /* 0x00132800010e7983 */ /* 0x000ea40000300800 */
[----:B------:R-:W2:Y:S01]  /*5fd30*/  LDL.LU R15, [R1+0x132c] ;  /* 0x00132c00010f7983 */ /* 0x000ea20000300800 */
[----:B0-----:R-:W-:Y:S01]  /*5fd40*/  STL.64 [R1+0x4ff0], R26 ;  /* 0x004ff01a01007387 */ /* 0x001fe20000100a00 */
[----:B------:R0:W-:Y:S03]  /*5fd50*/  STL.64 [R1+0x4fe8], R24 ;  /* 0x004fe81801007387 */ /* 0x0001e60000100a00 */
[----:B0-----:R-:W3:Y:S01]  /*5fd60*/  LDL.LU R24, [R1+0x1310] ;  /* 0x0013100001187983 */ /* 0x001ee20000300800 */
[----:B------:R-:W3:Y:S02]  /*5fd70*/  LDL.LU R25, [R1+0x1314] ;  /* 0x0013140001197983 */ /* 0x000ee40000300800 */
[----:B------:R-:W3:Y:S02]  /*5fd80*/  LDL.LU R26, [R1+0x1318] ;  /* 0x00131800011a7983 */ /* 0x000ee40000300800 */
[----:B------:R-:W3:Y:S01]  /*5fd90*/  LDL.LU R27, [R1+0x131c] ;  /* 0x00131c00011b7983 */ /* 0x000ee20000300800 */
[----:B------:R-:W4:Y:S01]  /*5fda0*/  LDL.LU.64 R10, [R1+0x5198] ;  /* 0x00519800010a7983 */ /* 0x000f220000300a00 */
[----:B------:R-:W4:Y:S02]  /*5fdb0*/  LDL.LU.64 R8, [R1+0x5190] ;  /* 0x0051900001087983 */ /* 0x000f240000300a00 */
[----:B------:R0:W-:Y:S02]  /*5fdc0*/  STL.64 [R1+0x1030], R20 ;  /* 0x0010301401007387 */ /* 0x0001e40000100a00 */
[----:B------:R4:W-:Y:S01]  /*5fdd0*/  STL.64 [R1+0x1038], R22 ;  /* 0x0010381601007387 */ /* 0x0009e20000100a00 */
[----:B0-----:R-:W4:Y:S02]  /*5fde0*/  LDL.LU.64 R20, [R1+0x5188] ;  /* 0x0051880001147983 */ /* 0x001f240000300a00 */
[C---:B----4-:R-:W-:Y:S02]  /*5fdf0*/  HMMA.16816.F32 R20, R4.reuse, R20, R8 ;  /* 0x000000140414723c */ /* 0x050fe40000001808 */
[----:B------:R-:W4:Y:S01]  /*5fe00*/  LDL.LU.64 R10, [R1+0x5180] ;  /* 0x00518000010a7983 */ /* 0x000f220000300a00 */
[----:B------:R-:W4:Y:S11]  /*5fe10*/  LDL.LU.64 R8, [R1+0x5178] ;  /* 0x0051780001087983 */ /* 0x000f360000300a00 */
[----:B------:R-:W-:Y:S09]  /*5fe20*/  @!UPT UIADD3 URZ, URZ, URZ, URZ ;  /* 0x0000003f3f3ff290 */ /* 0x000ff2000fffe03f */
[----:B------:R0:W-:Y:S01]  /*5fe30*/  STL.64 [R1+0x1020], R20 ;  /* 0x0010201401007387 */ /* 0x0001e20000100a00 */
[----:B------:R4:W-:Y:S03]  /*5fe40*/  STL.64 [R1+0x1028], R22 ;  /* 0x0010281601007387 */ /* 0x0009e60000100a00 */
[----:B0-----:R-:W4:Y:S01]  /*5fe50*/  LDL.LU.64 R20, [R1+0x5170] ;  /* 0x0051700001147983 */ /* 0x001f220000300a00 */
[----:B------:R-:W-:Y:S01]  /*5fe60*/  IMAD.MOV.U32 R17, RZ, RZ, R3 ;  /* 0x000000ffff117224 */ /* 0x000fe200078e0003 */
[C---:B----4-:R-:W-:Y:S02]  /*5fe70*/  HMMA.16816.F32 R20, R4.reuse, R20, R8 ;  /* 0x000000140414723c */ /* 0x050fe40000001808 */
[----:B------:R-:W4:Y:S11]  /*5fe80*/  LDL.LU R8, [R1+0xfb0] ;  /* 0x000fb00001087983 */ /* 0x000f360000300800 */
[----:B------:R-:W-:Y:S10]  /*5fe90*/  @!UPT UIADD3 URZ, URZ, URZ, URZ ;  /* 0x0000003f3f3ff290 */ /* 0x000ff4000fffe03f */
[----:B------:R0:W-:Y:S01]  /*5fea0*/  STL.64 [R1+0x1010], R20 ;  /* 0x0010101401007387 */ /* 0x0001e20000100a00 */
[----:B------:R1:W-:Y:S02]  /*5feb0*/  STL.64 [R1+0x1018], R22 ;  /* 0x0010181601007387 */ /* 0x0003e40000100a00 */
[----:B------:R-:W4:Y:S02]  /*5fec0*/  LDL.LU R9, [R1+0xfb4] ;  /* 0x000fb40001097983 */ /* 0x000f240000300800 */
[----:B------:R-:W4:Y:S01]  /*5fed0*/  LDL.LU R10, [R1+0xfb8] ;  /* 0x000fb800010a7983 */ /* 0x000f220000300800 */
[----:B------:R-:W4:Y:S04]  /*5fee0*/  LDL.LU R11, [R1+0xfbc] ;  /* 0x000fbc00010b7983 */ /* 0x000f280000300800 */
[----:B0-----:R-:W3:Y:S01]  /*5fef0*/  LDL.LU R20, [R1+0x840] ;  /* 0x0008400001147983 */ /* 0x001ee20000300800 */
[----:B------:R-:W3:Y:S02]  /*5ff00*/  LDL.LU R21, [R1+0x844] ;  /* 0x0008440001157983 */ /* 0x000ee40000300800 */
[----:B-1----:R-:W3:Y:S02]  /*5ff10*/  LDL.LU R22, [R1+0x848] ;  /* 0x0008480001167983 */ /* 0x002ee40000300800 */
[----:B------:R-:W3:Y:S01]  /*5ff20*/  LDL.LU R23, [R1+0x84c] ;  /* 0x00084c0001177983 */ /* 0x000ee20000300800 */
[----:B------:R-:W3:Y:S01]  /*5ff30*/  LDL R3, [R1+0x1dcc] ;  /* 0x001dcc0001037983 */ /* 0x000ee20000100800 */
[C---:B--2---:R-:W-:Y:S03]  /*5ff40*/  HMMA.16816.F32 R16, R4.reuse, R16, R12 ;  /* 0x000000100410723c */ /* 0x044fe6000000180c */
[----:B---3--:R-:W-:Y:S01]  /*5ff50*/  STL [R1+0x4ff8], R3 ;  /* 0x004ff80301007387 */ /* 0x008fe20000100800 */
[----:B------:R-:W2:Y:S02]  /*5ff60*/  LDL.LU.64 R14, [R1+0x5168] ;  /* 0x00516800010e7983 */ /* 0x000ea40000300a00 */
[----:B------:R-:W2:Y:S11]  /*5ff70*/  LDL.LU.64 R12, [R1+0x5160] ;  /* 0x00516000010c7983 */ /* 0x000eb60000300a00 */
[----:B------:R-:W-:Y:S06]  /*5ff80*/  @!UPT UIADD3 URZ, URZ, URZ, URZ ;  /* 0x0000003f3f3ff290 */ /* 0x000fec000fffe03f */
[----:B------:R0:W-:Y:S01]  /*5ff90*/  STL.64 [R1+0x1000], R16 ;  /* 0x0010001001007387 */ /* 0x0001e20000100a00 */
[----:B------:R-:W-:Y:S04]  /*5ffa0*/  STL.64 [R1+0x1008], R18 ;  /* 0x0010081201007387 */ /* 0x000fe80000100a00 */
[----:B0-----:R-:W3:Y:S02]  /*5ffb0*/  LDL.LU.64 R16, [R1+0x5158] ;  /* 0x0051580001107983 */ /* 0x001ee40000300a00 */
[C---:B---3--:R-:W-:Y:S01]  /*5ffc0*/  HMMA.16816.F32 R24, R4.reuse, R16, R24 ;  /* 0x000000100418723c */ /* 0x048fe20000001818 */
[----:B------:R-:W-:Y:S11]  /*5ffd0*/  IMAD.MOV.U32 R3, RZ, RZ, R17 ;  /* 0x000000ffff037224 */ /* 0x000ff600078e0011 */
[----:B------:R-:W-:Y:S11]  /*5ffe0*/  @!UPT UIADD3 URZ, URZ, URZ, URZ ;  /* 0x0000003f3f3ff290 */ /* 0x000ff6000fffe03f */
[----:B------:R0:W-:Y:S01]  /*5fff0*/  STL.64 [R1+0xff0], R24 ;  /* 0x000ff01801007387 */ /* 0x0001e20000100a00 */
[----:B------:R-:W-:Y:S02]  /*60000*/  STL.64 [R1+0xff8], R26 ;  /* 0x000ff81a01007387 */ /* 0x000fe40000100a00 */
[----:B0-----:R-:W-:Y:S02]  /*60010*/  IMAD.MOV.U32 R24, RZ, RZ, R16 ;  /* 0x000000ffff187224 */ /* 0x001fe400078e0010 */
[----:B------:R-:W2:Y:S03]  /*60020*/  LDL.LU.64 R16, [R1+0x5150] ;  /* 0x0051500001107983 */ /* 0x000ea60000300a00 */
[----:B------:R0:W-:Y:S02]  /*60030*/  STL [R1+0x50d8], R24 ;  /* 0x0050d81801007387 */ /* 0x0001e40000100800 */
[----:B0-----:R-:W3:Y:S01]  /*60040*/  LDL.LU R24, [R1+0x6c0] ;  /* 0x0006c00001187983 */ /* 0x001ee20000300800 */
[----:B------:R-:W3:Y:S02]  /*60050*/  LDL.LU R25, [R1+0x6c4] ;  /* 0x0006c40001197983 */ /* 0x000ee40000300800 */
[----:B------:R-:W3:Y:S02]  /*60060*/  LDL.LU R26, [R1+0x6c8] ;  /* 0x0006c800011a7983 */ /* 0x000ee40000300800 */
[----:B------:R-:W3:Y:S01]  /*60070*/  LDL.LU R27, [R1+0x6cc] ;  /* 0x0006cc00011b7983 */ /* 0x000ee20000300800 */
[C---:B--2---:R-:W-:Y:S01]  /*60080*/  HMMA.16816.F32 R16, R4.reuse, R16, R12 ;  /* 0x000000100410723c */ /* 0x044fe2000000180c */
[----:B---3--:R-:W-:Y:S01]  /*60090*/  STL.64 [R1+0x50e8], R26 ;  /* 0x0050e81a01007387 */ /* 0x008fe20000100a00 */
[----:B------:R-:W-:Y:S02]  /*600a0*/  STL.64 [R1+0x50e0], R24 ;  /* 0x0050e01801007387 */ /* 0x000fe40000100a00 */
[----:B------:R-:W2:Y:S02]  /*600b0*/  LDL.LU.64 R14, [R1+0x5148] ;  /* 0x00514800010e7983 */ /* 0x000ea40000300a00 */
[----:B------:R-:W2:Y:S11]  /*600c0*/  LDL.LU.64 R12, [R1+0x5140] ;  /* 0x00514000010c7983 */ /* 0x000eb60000300a00 */
[----:B------:R-:W-:Y:S06]  /*600d0*/  @!UPT UIADD3 URZ, URZ, URZ, URZ ;  /* 0x0000003f3f3ff290 */ /* 0x000fec000fffe03f */
        /* <DEDUP_REMOVED lines=9> */
[----:B0-----:R-:W3:Y:S01]  /*60170*/  LDL.LU.64 R18, [R1+0x5120] ;  /* 0x0051200001127983 */ /* 0x001ee20000300a00 */
[----:B------:R-:W2:Y:S02]  /*60180*/  LDL.LU.64 R16, [R1+0x5118] ;  /* 0x0051180001107983 */ /* 0x000ea40000300a00 */
[C---:B--2---:R-:W-:Y:S11]  /*60190*/  HMMA.16816.F32 R12, R4.reuse, R16, R12 ;  /* 0x00000010040c723c */ /* 0x044ff6000000180c */
[----:B------:R-:W-:Y:S11]  /*601a0*/  @!UPT UIADD3 URZ, URZ, URZ, URZ ;  /* 0x0000003f3f3ff290 */ /* 0x000ff6000fffe03f */
[----:B------:R-:W-:Y:S01]  /*601b0*/  @!UPT UIADD3 URZ, URZ, URZ, URZ ;  /* 0x0000003f3f3ff290 */ /* 0x000fe2000fffe03f */
[----:B------:R0:W-:Y:S01]  /*601c0*/  STL.64 [R1+0xfc0], R12 ;  /* 0x000fc00c01007387 */ /* 0x0001e20000100a00 */
[----:B------:R-:W-:Y:S03]  /*601d0*/  STL.64 [R1+0xfc8], R14 ;  /* 0x000fc80e01007387 */ /* 0x000fe60000100a00 */
[----:B0-----:R-:W4:Y:S01]  /*601e0*/  LDL.LU.64 R12, [R1+0x5110] ;  /* 0x00511000010c7983 */ /* 0x001f220000300a00 */
[----:B---3--:R-:W-:Y:S02]  /*601f0*/  STL.64 [R1+0x5018], R18 ;  /* 0x0050181201007387 */ /* 0x008fe40000100a00 */
[----:B------:R0:W-:Y:S02]  /*60200*/  STL.64 [R1+0x5010], R16 ;  /* 0x0050101001007387 */ /* 0x0001e40000100a00 */
[----:B0-----:R-:W2:Y:S01]  /*60210*/  LDL.64 R16, [R1+0xa0] ;  /* 0x0000a00001107983 */ /* 0x001ea20000100a00 */
[C---:B----4-:R-:W-:Y:S03]  /*60220*/  HMMA.16816.F32 R8, R4.reuse, R12, R8 ;  /* 0x0000000c0408723c */ /* 0x050fe60000001808 */
[----:B--2---:R0:W-:Y:S04]  /*60230*/  STL.64 [R1+0x50f0], R16 ;  /* 0x0050f01001007387 */ /* 0x0041e80000100a00 */
[----:B0-----:R-:W2:Y:S01]  /*60240*/  LDL.LU R16, [R1+0x6d0] ;  /* 0x0006d00001107983 */ /* 0x001ea20000300800 */
[----:B------:R-:W2:Y:S02]  /*60250*/  LDL.LU R17, [R1+0x6d4] ;  /* 0x0006d40001117983 */ /* 0x000ea40000300800 */
[----:B------:R-:W2:Y:S02]  /*60260*/  LDL.LU R18, [R1+0x6d8] ;  /* 0x0006d80001127983 */ /* 0x000ea40000300800 */
[----:B------:R-:W2:Y:S11]  /*60270*/  LDL.LU R19, [R1+0x6dc] ;  /* 0x0006dc0001137983 */ /* 0x000eb60000300800 */
[----:B------:R0:W-:Y:S01]  /*60280*/  STL.64 [R1+0xfb0], R8 ;  /* 0x000fb00801007387 */ /* 0x0001e20000100a00 */
[----:B------:R-:W-:Y:S03]  /*60290*/  STL.64 [R1+0xfb8], R10 ;  /* 0x000fb80a01007387 */ /* 0x000fe60000100a00 */
[----:B0-----:R-:W3:Y:S01]  /*602a0*/  LDL.LU.64 R8, [R1+0x5108] ;  /* 0x0051080001087983 */ /* 0x001ee20000300a00 */
[----:B------:R0:W-:Y:S03]  /*602b0*/  STL.64 [R1+0x5020], R12 ;  /* 0x0050200c01007387 */ /* 0x0001e60000100a00 */
[----:B0-----:R-:W4:Y:S01]  /*602c0*/  LDL.LU R12, [R1+0x6b0] ;  /* 0x0006b000010c7983 */ /* 0x001f220000300800 */
[----:B------:R-:W4:Y:S02]  /*602d0*/  LDL.LU R13, [R1+0x6b4] ;  /* 0x0006b400010d7983 */ /* 0x000f240000300800 */
[----:B------:R-:W4:Y:S02]  /*602e0*/  LDL.LU R14, [R1+0x6b8] ;  /* 0x0006b800010e7983 */ /* 0x000f240000300800 */
[----:B------:R-:W4:Y:S01]  /*602f0*/  LDL.LU R15, [R1+0x6bc] ;  /* 0x0006bc00010f7983 */ /* 0x000f220000300800 */
[----:B---3--:R-:W-:Y:S01]  /*60300*/  HMMA.16816.F32 R4, R4, R8, R20 ;  /* 0x000000080404723c */ /* 0x008fe20000001814 */
[----:B------:R-:W2:Y:S01]  /*60310*/  LDL.LU.64 R22, [R1+0x5100] ;  /* 0x0051000001167983 */ /* 0x000ea20000300a00 */
[----:B------:R-:W2:Y:S02]  /*60320*/  LDL.LU.64 R20, [R1+0x50f8] ;  /* 0x0050f80001147983 */ /* 0x000ea40000300a00 */
[----:B------:R-:W-:-:S02]  /*60330*/  IMAD.MOV.U32 R24, RZ, RZ, R2 ;  /* 0x000000ffff187224 */ /* 0x000fc400078e0002 */
[----:B------:R-:W-:Y:S11]  /*60340*/  IMAD.MOV.U32 R25, RZ, RZ, R0 ;  /* 0x000000ffff197224 */ /* 0x000ff600078e0000 */
[----:B------:R-:W-:Y:S06]  /*60350*/  @!UPT UIADD3 URZ, URZ, URZ, URZ ;  /* 0x0000003f3f3ff290 */ /* 0x000fec000fffe03f */
[----:B------:R0:W-:Y:S01]  /*60360*/  STL.64 [R1+0x840], R4 ;  /* 0x0008400401007387 */ /* 0x0001e20000100a00 */
[----:B------:R-:W-:Y:S03]  /*60370*/  STL.64 [R1+0x848], R6 ;  /* 0x0008480601007387 */ /* 0x000fe60000100a00 */
[----:B0-----:R-:W3:Y:S01]  /*60380*/  LDL.64 R4, [R1+0xb0] ;  /* 0x0000b00001047983 */ /* 0x001ee20000100a00 */
[----:B------:R-:W-:Y:S01]  /*60390*/  STL [R1+0x4ffc], R9 ;  /* 0x004ffc0901007387 */ /* 0x000fe20000100800 */
[----:B--2---:R-:W-:Y:S02]  /*603a0*/  HMMA.16816.F32 R24, R20, R24, R16 ;  /* 0x000000181418723c */ /* 0x004fe40000001810 */
[----:B------:R-:W2:Y:S11]  /*603b0*/  LDL.LU.64 R16, [R1+0x50f0] ;  /* 0x0050f00001107983 */ /* 0x000eb60000300a00 */
[----:B------:R-:W-:Y:S10]  /*603c0*/  @!UPT UIADD3 URZ, URZ, URZ, URZ ;  /* 0x0000003f3f3ff290 */ /* 0x000ff4000fffe03f */
[----:B------:R-:W-:Y:S01]  /*603d0*/  STL.64 [R1+0x6d0], R24 ;  /* 0x0006d01801007387 */ /* 0x000fe20000100a00 */
[----:B------:R0:W-:Y:S03]  /*603e0*/  STL.64 [R1+0x6d8], R26 ;  /* 0x0006d81a01007387 */ /* 0x0001e60000100a00 */
[----:B0-----:R-:W4:Y:S01]  /*603f0*/  LDL.LU.64 R26, [R1+0x50e8] ;  /* 0x0050e800011a7983 */ /* 0x001f220000300a00 */
[----:B------:R-:W4:Y:S02]  /*60400*/  LDL.LU.64 R24, [R1+0x50e0] ;  /* 0x0050e00001187983 */ /* 0x000f240000300a00 */
[----:B---3--:R-:W-:Y:S02]  /*60410*/  IMAD.MOV.U32 R2, RZ, RZ, R4 ;  /* 0x000000ffff027224 */ /* 0x008fe400078e0004 */
[----:B------:R-:W-:Y:S02]  /*60420*/  IMAD.MOV.U32 R0, RZ, RZ, R5 ;  /* 0x000000ffff007224 */ /* 0x000fe400078e0005 */
[----:B--2---:R-:W-:-:S02]  /*60430*/  IMAD.MOV.U32 R11, RZ, RZ, R16 ;  /* 0x000000ffff0b7224 */ /* 0x004fc400078e0010 */
[----:B------:R-:W-:Y:S01]  /*60440*/  IMAD.MOV.U32 R10, RZ, RZ, R17 ;  /* 0x000000ffff0a7224 */ /* 0x000fe200078e0011 */
[C---:B----4-:R-:W-:Y:S08]  /*60450*/  HMMA.16816.F32 R24, R20.reuse, R4, R24 ;  /* 0x000000041418723c */ /* 0x050ff00000001818 */
[----:B------:R-:W-:Y:S11]  /*60460*/  HMMA.16816.F32 R4, R20, R16, R12 ;  /* 0x000000101404723c */ /* 0x000ff6000000180c */
[----:B------:R-:W-:Y:S04]  /*60470*/  @!UPT UIADD3 URZ, URZ, URZ, URZ ;  /* 0x0000003f3f3ff290 */ /* 0x000fe8000fffe03f */
[----:B------:R0:W-:Y:S01]  /*60480*/  STL.64 [R1+0x6c0], R24 ;  /* 0x0006c01801007387 */ /* 0x0001e20000100a00 */
[----:B------:R-:W-:Y:S03]  /*60490*/  STL.64 [R1+0x6c8], R26 ;  /* 0x0006c81a01007387 */ /* 0x000fe60000100a00 */
[----:B0-----:R-:W2:Y:S04]  /*604a0*/  LDL.LU R24, [R1+0x50d8] ;  /* 0x0050d80001187983 */ /* 0x001ea80000300800 */
[----:B------:R-:W-:Y:S02]  /*604b0*/  STL.64 [R1+0x6b0], R4 ;  /* 0x0006b00401007387 */ /* 0x000fe40000100a00 */
[----:B------:R-:W-:Y:S02]  /*604c0*/  STL.64 [R1+0x6b8], R6 ;  /* 0x0006b80601007387 */ /* 0x000fe40000100a00 */
[----:B------:R-:W-:Y:S01]  /*604d0*/  STL.64 [R1+0x5040], R10 ;  /* 0x0050400a01007387 */ /* 0x000fe20000100a00 */
[----:B------:R0:W-:Y:S01]  /*604e0*/  STL [R1+0x5038], R8 ;  /* 0x0050380801007387 */ /* 0x0001e20000100800 */
[----:B------:R-:W3:Y:S02]  /*604f0*/  LDL.LU R12, [R1+0xda0] ;  /* 0x000da000010c7983 */ /* 0x000ee40000300800 */
[----:B------:R-:W3:Y:S02]  /*60500*/  LDL.LU R13, [R1+0xda4] ;  /* 0x000da400010d7983 */ /* 0x000ee40000300800 */
[----:B------:R-:W4:Y:S01]  /*60510*/  LDL.LU R14, [R1+0xda8] ;  /* 0x000da800010e7983 */ /* 0x000f220000300800 */
[----:B------:R-:W4:Y:S04]  /*60520*/  LDL.LU R15, [R1+0xdac] ;  /* 0x000dac00010f7983 */ /* 0x000f280000300800 */
[----:B0-----:R-:W2:Y:S01]  /*60530*/  LDL.LU R8, [R1+0xdb0] ;  /* 0x000db00001087983 */ /* 0x001ea20000300800 */
[----:B------:R-:W2:Y:S02]  /*60540*/  LDL.LU R9, [R1+0xdb4] ;  /* 0x000db40001097983 */ /* 0x000ea40000300800 */
[----:B------:R-:W2:Y:S02]  /*60550*/  LDL.LU R10, [R1+0xdb8] ;  /* 0x000db800010a7983 */ /* 0x000ea40000300800 */
[----:B------:R-:W2:Y:S02]  /*60560*/  LDL.LU R11, [R1+0xdbc] ;  /* 0x000dbc00010b7983 */ /* 0x000ea40000300800 */
[----:B--2---:R-:W-:Y:S01]  /*60570*/  STL.64 [R1+0x5050], R10 ;  /* 0x0050500a01007387 */ /* 0x004fe20000100a00 */
[----:B------:R0:W-:Y:S02]  /*60580*/  STL.64 [R1+0x5048], R8 ;  /* 0x0050480801007387 */ /* 0x0001e40000100a00 */
[----:B------:R-:W2:Y:S02]  /*60590*/  LDL R4, [R1+0x70] ;  /* 0x0000700001047983 */ /* 0x000ea40000100800 */
[----:B------:R-:W2:Y:S02]  /*605a0*/  LDL R5, [R1+0x74] ;  /* 0x0000740001057983 */ /* 0x000ea40000100800 */
[----:B0-----:R-:W-:-:S02]  /*605b0*/  IMAD.MOV.U32 R8, RZ, RZ, R24 ;  /* 0x000000ffff087224 */ /* 0x001fc400078e0018 */
[----:B------:R-:W-:Y:S01]  /*605c0*/  IMAD.MOV.U32 R9, RZ, RZ, R3 ;  /* 0x000000ffff097224 */ /* 0x000fe200078e0003 */
[----:B--2---:R-:W-:Y:S04]  /*605d0*/  STL.64 [R1+0x50b8], R4 ;  /* 0x0050b80401007387 */ /* 0x004fe80000100a00 */
[----:B------:R0:W-:Y:S02]  /*605e0*/  STL.64 [R1+0x5060], R8 ;  /* 0x0050600801007387 */ /* 0x0001e40000100a00 */
[----:B0-----:R-:W2:Y:S04]  /*605f0*/  LDL.64 R8, [R1+0x30] ;  /* 0x0000300001087983 */ /* 0x001ea80000100a00 */
[----:B--2---:R0:W-:Y:S04]  /*60600*/  STL.64 [R1+0x5078], R8 ;  /* 0x0050780801007387 */ /* 0x0041e80000100a00 */
[----:B0-----:R-:W2:Y:S04]  /*60610*/  LDL.64 R8, [R1+0x40] ;  /* 0x0000400001087983 */ /* 0x001ea80000100a00 */
[----:B--2---:R0:W-:Y:S04]  /*60620*/  STL.64 [R1+0x5090], R8 ;  /* 0x0050900801007387 */ /* 0x0041e80000100a00 */
[----:B0-----:R-:W2:Y:S04]  /*60630*/  LDL.64 R8, [R1+0x50] ;  /* 0x0000500001087983 */ /* 0x001ea80000100a00 */
[----:B--2---:R0:W-:Y:S04]  /*60640*/  STL.64 [R1+0x50a8], R8 ;  /* 0x0050a80801007387 */ /* 0x0041e80000100a00 */
[----:B0-----:R-:W2:Y:S04]  /*60650*/  LDL.64 R8, [R1+0x60] ;  /* 0x0000600001087983 */ /* 0x001ea80000100a00 */
[----:B--2---:R0:W-:Y:S04]  /*60660*/  STL.64 [R1+0x50b0], R8 ;  /* 0x0050b00801007387 */ /* 0x0041e80000100a00 */
[----:B0-----:R-:W2:Y:S01]  /*60670*/  LDL.LU R8, [R1+0x680] ;  /* 0x0006800001087983 */ /* 0x001ea20000300800 */
[----:B------:R-:W2:Y:S02]  /*60680*/  LDL.LU R9, [R1+0x684] ;  /* 0x0006840001097983 */ /* 0x000ea40000300800 */
[----:B------:R-:W2:Y:S02]  /*60690*/  LDL.LU R10, [R1+0x688] ;  /* 0x00068800010a7983 */ /* 0x000ea40000300800 */
[----:B------:R-:W2:Y:S02]  /*606a0*/  LDL.LU R11, [R1+0x68c] ;  /* 0x00068c00010b7983 */ /* 0x000ea40000300800 */
[----:B------:R-:W-:Y:S01]  /*606b0*/  IMAD.MOV.U32 R5, RZ, RZ, R29 ;  /* 0x000000ffff057224 */ /* 0x000fe200078e001d */
[----:B--2---:R-:W-:Y:S01]  /*606c0*/  STL.64 [R1+0x50c8], R10 ;  /* 0x0050c80a01007387 */ /* 0x004fe20000100a00 */
[----:B------:R-:W-:Y:S02]  /*606d0*/  STL.64 [R1+0x50c0], R8 ;  /* 0x0050c00801007387 */ /* 0x000fe40000100a00 */
[----:B------:R-:W2:Y:S02]  /*606e0*/  LDL R4, [R1+0x80] ;  /* 0x0000800001047983 */ /* 0x000ea40000100800 */
[----:B------:R-:W3:Y:S01]  /*606f0*/  LDL.LU R24, [R1+0x6a0] ;  /* 0x0006a00001187983 */ /* 0x000ee20000300800 */
[----:B------:R-:W3:Y:S01]  /*60700*/  LDL.LU R25, [R1+0x6a4] ;  /* 0x0006a40001197983 */ /* 0x000ee20000300800 */
[----:B------:R-:W3:Y:S02]  /*60710*/  LDL.LU R26, [R1+0x6a8] ;  /* 0x0006a800011a7983 */ /* 0x000ee40000300800 */
[----:B------:R-:W3:Y:S01]  /*60720*/  LDL.LU R27, [R1+0x6ac] ;  /* 0x0006ac00011b7983 */ /* 0x000ee20000300800 */
[----:B--2---:R0:W-:Y:S04]  /*60730*/  STL.64 [R1+0x50d0], R4 ;  /* 0x0050d00401007387 */ /* 0x0041e80000100a00 */
[----:B0-----:R-:W2:Y:S01]  /*60740*/  LDL.64 R4, [R1+0x90] ;  /* 0x0000900001047983 */ /* 0x001ea20000100a00 */
[----:B------:R-:W2:Y:S02]  /*60750*/  LDL.LU R8, [R1+0x690] ;  /* 0x0006900001087983 */ /* 0x000ea40000300800 */
[----:B------:R-:W2:Y:S02]  /*60760*/  LDL.LU R9, [R1+0x694] ;  /* 0x0006940001097983 */ /* 0x000ea40000300800 */
[----:B------:R-:W2:Y:S01]  /*60770*/  LDL.LU R10, [R1+0x698] ;  /* 0x00069800010a7983 */ /* 0x000ea20000300800 */
[----:B------:R-:W2:Y:S01]  /*60780*/  LDL.LU R11, [R1+0x69c] ;  /* 0x00069c00010b7983 */ /* 0x000ea20000300800 */
[----:B----4-:R-:W-:Y:S02]  /*60790*/  STL.64 [R1+0x5030], R14 ;  /* 0x0050300e01007387 */ /* 0x010fe40000100a00 */
[----:B---3--:R0:W-:Y:S02]  /*607a0*/  STL.64 [R1+0x5028], R12 ;  /* 0x0050280c01007387 */ /* 0x0081e40000100a00 */
[----:B0-----:R-:W3:Y:S04]  /*607b0*/  LDL.64 R12, [R1+0x10] ;  /* 0x00001000010c7983 */ /* 0x001ee80000100a00 */
[----:B---3--:R0:W-:Y:S04]  /*607c0*/  STL.64 [R1+0x5058], R12 ;  /* 0x0050580c01007387 */ /* 0x0081e80000100a00 */
        /* <DEDUP_REMOVED lines=10> */
[----:B--2---:R-:W-:Y:S01]  /*60870*/  HMMA.16816.F32 R24, R20, R4, R24 ;  /* 0x000000041418723c */ /* 0x004fe20000001818 */
[----:B----4-:R-:W-:Y:S01]  /*60880*/  STL.64 [R1+0x5088], R14 ;  /* 0x0050880e01007387 */ /* 0x010fe20000100a00 */
[----:B---3--:R0:W-:Y:S03]  /*60890*/  STL.64 [R1+0x5080], R12 ;  /* 0x0050800c01007387 */ /* 0x0081e60000100a00 */
        /* <DEDUP_REMOVED lines=10> */
[----:B------:R-:W3:Y:S01]  /*60940*/  LDL.64 R16, [R1] ;  /* 0x0000000001107983 */ /* 0x000ee20000100a00 */
[----:B------:R0:W-:Y:S02]  /*60950*/  STL.64 [R1+0x6a0], R24 ;  /* 0x0006a01801007387 */ /* 0x0001e40000100a00 */
[----:B------:R-:W-:Y:S02]  /*60960*/  STL.64 [R1+0x6a8], R26 ;  /* 0x0006a81a01007387 */ /* 0x000fe40000100a00 */
[----:B0-----:R-:W-:-:S02]  /*60970*/  IMAD.MOV.U32 R25, RZ, RZ, R4 ;  /* 0x000000ffff197224 */ /* 0x001fc400078e0004 */
[----:B------:R-:W-:Y:S02]  /*60980*/  IMAD.MOV.U32 R24, RZ, RZ, R5 ;  /* 0x000000ffff187224 */ /* 0x000fe400078e0005 */
[----:B------:R-:W4:Y:S02]  /*60990*/  LDL.LU.64 R4, [R1+0x50d0] ;  /* 0x0050d00001047983 */ /* 0x000f240000300a00 */
        /* <DEDUP_REMOVED lines=10> */
[----:B------:R-:W-:Y:S01]  /*60a40*/  STL.64 [R1+0x680], R4 ;  /* 0x0006800401007387 */ /* 0x000fe20000100a00 */
[----:B------:R-:W-:Y:S02]  /*60a50*/  STL.64 [R1+0x688], R6 ;  /* 0x0006880601007387 */ /* 0x000fe40000100a00 */
[----:B------:R-:W0:Y:S02]  /*60a60*/  LDSM.16.MT88.4 R4, [R28+0x4180] ;  /* 0x004180001c04783b */ /* 0x000e240000004200 */
[----:B0-----:R-:W-:Y:S02]  /*60a70*/  STL.64 [R1+0x4eb8], R6 ;  /* 0x004eb80601007387 */ /* 0x001fe40000100a00 */
[----:B------:R0:W-:Y:S02]  /*60a80*/  STL.64 [R1+0x4eb0], R4 ;  /* 0x004eb00401007387 */ /* 0x0001e40000100a00 */
[----:B0-----:R-:W4:Y:S01]  /*60a90*/  LDL.LU R4, [R1+0xfa0] ;  /* 0x000fa00001047983 */ /* 0x001f220000300800 */
[----:B------:R-:W4:Y:S02]  /*60aa0*/  LDL.LU R5, [R1+0xfa4] ;  /* 0x000fa40001057983 */ /* 0x000f240000300800 */
[----:B------:R-:W4:Y:S02]  /*60ab0*/  LDL.LU R6, [R1+0xfa8] ;  /* 0x000fa80001067983 */ /* 0x000f240000300800 */
[----:B------:R-:W4:Y:S02]  /*60ac0*/  LDL.LU R7, [R1+0xfac] ;  /* 0x000fac0001077983 */ /* 0x000f240000300800 */
[C---:B----4-:R-:W-:Y:S11]  /*60ad0*/  HMMA.16816.F32 R4, R20.reuse, R8, R4 ;  /* 0x000000081404723c */ /* 0x050ff60000001804 */
        /* <DEDUP_REMOVED lines=18> */
[----:B0-----:R-:W4:Y:S01]  /*60c00*/  LDL.LU R4, [R1+0xd90] ;  /* 0x000d900001047983 */ /* 0x001f220000300800 */
[----:B------:R-:W4:Y:S02]  /*60c10*/  LDL.LU R5, [R1+0xd94] ;  /* 0x000d940001057983 */ /* 0x000f240000300800 */
[----:B------:R-:W4:Y:S02]  /*60c20*/  LDL.LU R6, [R1+0xd98] ;  /* 0x000d980001067983 */ /* 0x000f240000300800 */
[----:B------:R-:W4:Y:S01]  /*60c30*/  LDL.LU R7, [R1+0xd9c] ;  /* 0x000d9c0001077983 */ /* 0x000f220000300800 */
        /* <DEDUP_REMOVED lines=19> */
[----:B------:R-:W2:Y:S11]  /*60d70*/  LDL.LU.64 R12, [R1+0x5058] ;  /* 0x00505800010c7983 */ /* 0x000eb60000300a00 */
[----:B------:R-:W-:Y:S11]  /*60d80*/  @!UPT UIADD3 URZ, URZ, URZ, URZ ;  /* 0x0000003f3f3ff290 */ /* 0x000ff6000fffe03f */
[----:B------:R-:W-:Y:S01]  /*60d90*/  STL.64 [R1+0xdc0], R8 ;  /* 0x000dc00801007387 */ /* 0x000fe20000100a00 */
[----:B------:R0:W-:Y:S03]  /*60da0*/  STL.64 [R1+0xdc8], R10 ;  /* 0x000dc80a01007387 */ /* 0x0001e60000100a00 */
[----:B0-----:R-:W3:Y:S01]  /*60db0*/  LDL.LU.64 R10, [R1+0x5050] ;  /* 0x00505000010a7983 */ /* 0x001ee20000300a00 */
[----:B------:R-:W3:Y:S02]  /*60dc0*/  LDL.LU.64 R8, [R1+0x5048] ;  /* 0x0050480001087983 */ /* 0x000ee40000300a00 */
[----:B--2---:R-:W-:Y:S01]  /*60dd0*/  IMAD.MOV.U32 R3, RZ, RZ, R13 ;  /* 0x000000ffff037224 */ /* 0x004fe200078e000d */
[C---:B---3--:R-:W-:Y:S11]  /*60de0*/  HMMA.16816.F32 R8, R20.reuse, R12, R8 ;  /* 0x0000000c1408723c */ /* 0x048ff60000001808 */
[----:B------:R-:W-:Y:S11]  /*60df0*/  @!UPT UIADD3 URZ, URZ, URZ, URZ ;  /* 0x0000003f3f3ff290 */ /* 0x000ff6000fffe03f */
[----:B------:R-:W-:Y:S01]  /*60e00*/  @!UPT UIADD3 URZ, URZ, URZ, URZ ;  /* 0x0000003f3f3ff290 */ /* 0x000fe2000fffe03f */
[----:B------:R-:W-:Y:S01]  /*60e10*/  STL.64 [R1+0xdb0], R8 ;  /* 0x000db00801007387 */ /* 0x000fe20000100a00 */
[----:B------:R0:W-:Y:S03]  /*60e20*/  STL.64 [R1+0xdb8], R10 ;  /* 0x000db80a01007387 */ /* 0x0001e60000100a00 */
[----:B0-----:R-:W2:Y:S01]  /*60e30*/  LDL.LU.64 R10, [R1+0x5040] ;  /* 0x00504000010a7983 */ /* 0x001ea20000300a00 */
[----:B------:R-:W3:Y:S02]  /*60e40*/  LDL.LU R8, [R1+0x5038] ;  /* 0x0050380001087983 */ /* 0x000ee40000300800 */
[----:B------:R-:W-:Y:S02]  /*60e50*/  IMAD.MOV.U32 R9, RZ, RZ, R12 ;  /* 0x000000ffff097224 */ /* 0x000fe400078e000c */
[----:B------:R-:W2:Y:S01]  /*60e60*/  LDL.LU.64 R14, [R1+0x5030] ;  /* 0x00503000010e7983 */ /* 0x000ea20000300a00 */
        /* <DEDUP_REMOVED lines=9> */
[----:B------:R-:W2:Y:S01]  /*60f00*/  LDL.LU.64 R18, [R1+0x5018] ;  /* 0x0050180001127983 */ /* 0x000ea20000300a00 */
[----:B------:R-:W4:Y:S02]  /*60f10*/  LDL.LU.64 R16, [R1+0x5010] ;  /* 0x0050100001107983 */ /* 0x000f240000300a00 */
[C---:B----4-:R-:W-:Y:S11]  /*60f20*/  HMMA.16816.F32 R4, R20.reuse, R16, R4 ;  /* 0x000000101404723c */ /* 0x050ff60000001804 */
[----:B------:R-:W-:Y:S11]  /*60f30*/  @!UPT UIADD3 URZ, URZ, URZ, URZ ;  /* 0x0000003f3f3ff290 */ /* 0x000ff6000fffe03f */
[----:B------:R-:W-:Y:S01]  /*60f40*/  @!UPT UIADD3 URZ, URZ, URZ, URZ ;  /* 0x0000003f3f3ff290 */ /* 0x000fe2000fffe03f */
[----:B------:R-:W-:Y:S01]  /*60f50*/  STL.64 [R1+0xd90], R4 ;  /* 0x000d900401007387 */ /* 0x000fe20000100a00 */
[----:B------:R0:W-:Y:S03]  /*60f60*/  STL.64 [R1+0xd98], R6 ;  /* 0x000d980601007387 */ /* 0x0001e60000100a00 */
[----:B0-----:R-:W4:Y:S01]  /*60f70*/  LDL.LU.64 R6, [R1+0x5008] ;  /* 0x0050080001067983 */ /* 0x001f220000300a00 */
[----:B------:R-:W3:Y:S02]  /*60f80*/  LDL.LU.64 R4, [R1+0x5000] ;  /* 0x0050000001047983 */ /* 0x000ee40000300a00 */
[----:B--2---:R-:W-:Y:S02]  /*60f90*/  STL.64 [R1+0x4ed0], R18 ;  /* 0x004ed01201007387 */ /* 0x004fe40000100a00 */
[----:B------:R0:W-:Y:S02]  /*60fa0*/  STL.64 [R1+0x4ec8], R16 ;  /* 0x004ec81001007387 */ /* 0x0001e40000100a00 */
[----:B0-----:R-:W2:Y:S01]  /*60fb0*/  LDL.LU R16, [R1+0xd80] ;  /* 0x000d800001107983 */ /* 0x001ea20000300800 */
[----:B------:R-:W2:Y:S02]  /*60fc0*/  LDL.LU R17, [R1+0xd84] ;  /* 0x000d840001117983 */ /* 0x000ea40000300800 */
[----:B------:R-:W2:Y:S02]  /*60fd0*/  LDL.LU R18, [R1+0xd88] ;  /* 0x000d880001127983 */ /* 0x000ea40000300800 */
[----:B------:R-:W2:Y:S02]  /*60fe0*/  LDL.LU R19, [R1+0xd8c] ;  /* 0x000d8c0001137983 */ /* 0x000ea40000300800 */
[----:B--2---:R-:W-:Y:S11]  /*60ff0*/  HMMA.16816.F32 R16, R20, R12, R16 ;  /* 0x0000000c1410723c */ /* 0x004ff60000001810 */
[----:B------:R-:W-:Y:S11]  /*61000*/  @!UPT UIADD3 URZ, URZ, URZ, URZ ;  /* 0x0000003f3f3ff290 */ /* 0x000ff6000fffe03f */
[----:B------:R-:W-:Y:S01]  /*61010*/  @!UPT UIADD3 URZ, URZ, URZ, URZ ;  /* 0x0000003f3f3ff290 */ /* 0x000fe2000fffe03f */
[----:B------:R0:W-:Y:S01]  /*61020*/  STL.64 [R1+0xd80], R16 ;  /* 0x000d801001007387 */ /* 0x0001e20000100a00 */
[----:B------:R-:W-:Y:S02]  /*61030*/  STL.64 [R1+0xd88], R18 ;  /* 0x000d881201007387 */ /* 0x000fe40000100a00 */
[----:B0-----:R-:W-:Y:S02]  /*61040*/  IMAD.MOV.U32 R16, RZ, RZ, R15 ;  /* 0x000000ffff107224 */ /* 0x001fe400078e000f */
[----:B------:R-:W-:-:S05]  /*61050*/  IMAD.MOV.U32 R17, RZ, RZ, R14 ;  /* 0x000000ffff117224 */ /* 0x000fca00078e000e */
[----:B------:R0:W-:Y:S01]  /*61060*/  STL.64 [R1+0x4ee8], R16 ;  /* 0x004ee81001007387 */ /* 0x0001e20000100a00 */
[----:B------:R1:W-:Y:S02]  /*61070*/  STL.64 [R1+0x4ec0], R12 ;  /* 0x004ec00c01007387 */ /* 0x0003e40000100a00 */
[----:B0-----:R-:W-:Y:S01]  /*61080*/  IMAD.MOV.U32 R16, RZ, RZ, R9 ;  /* 0x000000ffff107224 */ /* 0x001fe200078e0009 */
[----:B-1----:R-:W2:Y:S01]  /*61090*/  LDL.LU R12, [R1+0xaf0] ;  /* 0x000af000010c7983 */ /* 0x002ea20000300800 */
[----:B------:R-:W2:Y:S02]  /*610a0*/  LDL.LU R13, [R1+0xaf4] ;  /* 0x000af400010d7983 */ /* 0x000ea40000300800 */
[----:B------:R-:W-:Y:S02]  /*610b0*/  IMAD.MOV.U32 R17, RZ, RZ, R3 ;  /* 0x000000ffff117224 */ /* 0x000fe400078e0003 */
[----:B------:R-:W2:Y:S01]  /*610c0*/  LDL.LU R14, [R1+0xaf8] ;  /* 0x000af800010e7983 */ /* 0x000ea20000300800 */
[----:B------:R-:W2:Y:S01]  /*610d0*/  LDL.LU R15, [R1+0xafc] ;  /* 0x000afc00010f7983 */ /* 0x000ea20000300800 */
[----:B------:R-:W2:Y:S02]  /*610e0*/  LDL.LU R9, [R1+0x4ffc] ;  /* 0x004ffc0001097983 */ /* 0x000ea40000300800 */
[----:B------:R-:W2:Y:S02]  /*610f0*/  LDL.LU R3, [R1+0x4ff8] ;  /* 0x004ff80001037983 */ /* 0x000ea40000300800 */
[----:B------:R0:W-:Y:S02]  /*61100*/  STL.64 [R1+0x4f00], R16 ;  /* 0x004f001001007387 */ /* 0x0001e40000100a00 */
[----:B0-----:R-:W2:Y:S01]  /*61110*/  LDL.LU R16, [R1+0xd30] ;  /* 0x000d300001107983 */ /* 0x001ea20000300800 */
[----:B------:R-:W2:Y:S02]  /*61120*/  LDL.LU R17, [R1+0xd34] ;  /* 0x000d340001117983 */ /* 0x000ea40000300800 */
[----:B------:R-:W2:Y:S02]  /*61130*/  LDL.LU R18, [R1+0xd38] ;  /* 0x000d380001127983 */ /* 0x000ea40000300800 */
[----:B------:R-:W2:Y:S02]  /*61140*/  LDL.LU R19, [R1+0xd3c] ;  /* 0x000d3c0001137983 */ /* 0x000ea40000300800 */
[----:B--2---:R-:W-:Y:S01]  /*61150*/  STL.64 [R1+0x4f10], R18 ;  /* 0x004f101201007387 */ /* 0x004fe20000100a00 */
[----:B------:R0:W-:Y:S02]  /*61160*/  STL.64 [R1+0x4f08], R16 ;  /* 0x004f081001007387 */ /* 0x0001e40000100a00 */
[----:B0-----:R-:W-:-:S02]  /*61170*/  IMAD.MOV.U32 R16, RZ, RZ, R29 ;  /* 0x000000ffff107224 */ /* 0x001fc400078e001d */
[----:B------:R-:W-:-:S05]  /*61180*/  IMAD.MOV.U32 R17, RZ, RZ, R28 ;  /* 0x000000ffff117224 */ /* 0x000fca00078e001c */
[----:B------:R-:W-:Y:S01]  /*61190*/  STL.64 [R1+0x4f28], R16 ;  /* 0x004f281001007387 */ /* 0x000fe20000100a00 */
[----:B------:R-:W-:Y:S02]  /*611a0*/  STL.64 [R1+0x4ee0], R14 ;  /* 0x004ee00e01007387 */ /* 0x000fe40000100a00 */
[----:B------:R0:W-:Y:S02]  /*611b0*/  STL.64 [R1+0x4ed8], R12 ;  /* 0x004ed80c01007387 */ /* 0x0001e40000100a00 */
[----:B0-----:R-:W2:Y:S01]  /*611c0*/  LDL.LU R12, [R1+0xb00] ;  /* 0x000b0000010c7983 */ /* 0x001ea20000300800 */
[----:B------:R-:W2:Y:S02]  /*611d0*/  LDL.LU R13, [R1+0xb04] ;  /* 0x000b0400010d7983 */ /* 0x000ea40000300800 */
[----:B------:R-:W2:Y:S02]  /*611e0*/  LDL.LU R14, [R1+0xb08] ;  /* 0x000b0800010e7983 */ /* 0x000ea40000300800 */
[----:B------:R-:W2:Y:S02]  /*611f0*/  LDL.LU R15, [R1+0xb0c] ;  /* 0x000b0c00010f7983 */ /* 0x000ea40000300800 */
[----:B------:R-:W-:-:S02]  /*61200*/  IMAD.MOV.U32 R16, RZ, RZ, R27 ;  /* 0x000000ffff107224 */ /* 0x000fc400078e001b */
        /* <DEDUP_REMOVED lines=11> */
[----:B---3--:R-:W-:-:S02]  /*612c0*/  IMAD.MOV.U32 R16, RZ, RZ, R5 ;  /* 0x000000ffff107224 */ /* 0x008fc400078e0005 */
[----:B------:R-:W-:-:S05]  /*612d0*/  IMAD.MOV.U32 R17, RZ, RZ, R4 ;  /* 0x000000ffff117224 */ /* 0x000fca00078e0004 */
[----:B------:R0:W-:Y:S04]  /*612e0*/  STL.64 [R1+0x4f70], R16 ;  /* 0x004f701001007387 */ /* 0x0001e80000100a00 */
[----:B0-----:R-:W3:Y:S01]  /*612f0*/  LDL.LU R16, [R1+0x4b0] ;  /* 0x0004b00001107983 */ /* 0x001ee20000300800 */
[----:B------:R-:W3:Y:S02]  /*61300*/  LDL.LU R17, [R1+0x4b4] ;  /* 0x0004b40001117983 */ /* 0x000ee40000300800 */
[----:B------:R-:W2:Y:S02]  /*61310*/  LDL.LU R18, [R1+0x4b8] ;  /* 0x0004b80001127983 */ /* 0x000ea40000300800 */
[----:B------:R-:W2:Y:S02]  /*61320*/  LDL.LU R19, [R1+0x4bc] ;  /* 0x0004bc0001137983 */ /* 0x000ea40000300800 */
[----:B--2---:R-:W-:Y:S01]  /*61330*/  STL.64 [R1+0x4f80], R18 ;  /* 0x004f801201007387 */ /* 0x004fe20000100a00 */
[----:B---3--:R0:W-:Y:S03]  /*61340*/  STL.64 [R1+0x4f78], R16 ;  /* 0x004f781001007387 */ /* 0x0081e60000100a00 */
[----:B0-----:R-:W2:Y:S04]  /*61350*/  LDL.64 R16, [R1+0x80] ;  /* 0x0000800001107983 */ /* 0x001ea80000100a00 */
[----:B--2---:R-:W-:Y:S01]  /*61360*/  STL.64 [R1+0x4f98], R16 ;  /* 0x004f981001007387 */ /* 0x004fe20000100a00 */
[----:B----4-:R-:W-:Y:S02]  /*61370*/  STL.64 [R1+0x4f20], R14 ;  /* 0x004f200e01007387 */ /* 0x010fe40000100a00 */
[----:B------:R0:W-:Y:S02]  /*61380*/  STL.64 [R1+0x4f18], R12 ;  /* 0x004f180c01007387 */ /* 0x0001e40000100a00 */
[----:B0-----:R-:W2:Y:S01]  /*61390*/  LDL.LU R12, [R1+0xd40] ;  /* 0x000d4000010c7983 */ /* 0x001ea20000300800 */
        /* <DEDUP_REMOVED lines=13> */
[----:B------:R-:W-:-:S05]  /*61470*/  IMAD.MOV.U32 R17, RZ, RZ, R10 ;  /* 0x000000ffff117224 */ /* 0x000fca00078e000a */
[----:B------:R0:W-:Y:S02]  /*61480*/  STL.64 [R1+0x4fc8], R16 ;  /* 0x004fc81001007387 */ /* 0x0001e40000100a00 */
[----:B0-----:R-:W-:Y:S02]  /*61490*/  IMAD.MOV.U32 R16, RZ, RZ, R2 ;  /* 0x000000ffff107224 */ /* 0x001fe400078e0002 */
[----:B------:R-:W-:-:S05]  /*614a0*/  IMAD.MOV.U32 R17, RZ, RZ, R0 ;  /* 0x000000ffff117224 */ /* 0x000fca00078e0000 */
[----:B------:R-:W-:Y:S04]  /*614b0*/  STL.64 [R1+0x4fe0], R16 ;  /* 0x004fe01001007387 */ /* 0x000fe80000100a00 */
        /* <DEDUP_REMOVED lines=14> */
[----:B------:R-:W4:Y:S04]  /*615a0*/  LDL.64 R16, [R1+0xc0] ;  /* 0x0000c00001107983 */ /* 0x000f280000100a00 */
        /* <DEDUP_REMOVED lines=29> */
[----:B------:R-:W2:Y:S02]  /*61780*/  LDL.LU R14, [R1+0x4f8] ;  /* 0x0004f800010e7983 */ /* 0x000ea40000300800 */
[----:B------:R-:W2:Y:S01]  /*61790*/  LDL.LU R15, [R1+0x4fc] ;  /* 0x0004fc00010f7983 */ /* 0x000ea20000300800 */
[----:B------:R-:W3:Y:S01]  /*617a0*/  LDL.LU.64 R26, [R1+0x4ff0] ;  /* 0x004ff000011a7983 */ /* 0x000ee20000300a00 */
[----:B------:R-:W3:Y:S11]  /*617b0*/  LDL.LU.64 R24, [R1+0x4fe8] ;  /* 0x004fe80001187983 */ /* 0x000ef60000300a00 */
[----:B------:R0:W-:Y:S02]  /*617c0*/  STL.64 [R1+0x670], R20 ;  /* 0x0006701401007387 */ /* 0x0001e40000100a00 */
[----:B------:R-:W-:Y:S01]  /*617d0*/  STL.64 [R1+0x678], R22 ;  /* 0x0006781601007387 */ /* 0x000fe20000100a00 */
[----:B0-----:R-:W4:Y:S01]  /*617e0*/  LDL.64 R20, [R1+0x70] ;  /* 0x0000700001147983 */ /* 0x001f220000100a00 */
        /* <DEDUP_REMOVED lines=42> */
[----:B------:R0:W-:Y:S01]  /*61a90*/  STL.64 [R1+0x520], R16 ;  /* 0x0005201001007387 */ /* 0x0001e20000100a00 */
[----:B------:R-:W-:Y:S03]  /*61aa0*/  STL.64 [R1+0x528], R18 ;  /* 0x0005281201007387 */ /* 0x000fe60000100a00 */
[----:B0-----:R-:W2:Y:S01]  /*61ab0*/  LDL.LU.64 R16, [R1+0x4f70] ;  /* 0x004f700001107983 */ /* 0x001ea20000300a00 */
[----:B------:R-:W-:Y:S02]  /*61ac0*/  IMAD.MOV.U32 R2, RZ, RZ, R20 ;  /* 0x000000ffff027224 */ /* 0x000fe400078e0014 */
[----:B------:R-:W-:Y:S02]  /*61ad0*/  IMAD.MOV.U32 R0, RZ, RZ, R21 ;  /* 0x000000ffff007224 */ /* 0x000fe400078e0015 */
[----:B------:R-:W0:Y:S04]  /*61ae0*/  LDSM.16.MT88.4 R20, [R3+0x4000] ;  /* 0x004000000314783b */ /* 0x000e280000004200 */
[----:B0-----:R-:W-:Y:S01]  /*61af0*/  STL.64 [R1+0x4da0], R22 ;  /* 0x004da01601007387 */ /* 0x001fe20000100a00 */
[----:B------:R0:W-:Y:S03]  /*61b00*/  STL.64 [R1+0x4d98], R20 ;  /* 0x004d981401007387 */ /* 0x0001e60000100a00 */
        /* <DEDUP_REMOVED lines=29> */
[----:B------:R-:W3:Y:S02]  /*61ce0*/  LDL.LU.64 R16, [R1+0x4f08] ;  /* 0x004f080001107983 */ /* 0x000ee40000300a00 */
[C---:B---3--:R-:W-:Y:S11]  /*61cf0*/  HMMA.16816.F32 R16, R24.reuse, R20, R16 ;  /* 0x000000141810723c */ /* 0x048ff60000001810 */
[----:B------:R-:W-:Y:S11]  /*61d00*/  @!UPT UIADD3 URZ, URZ, URZ, URZ ;  /* 0x0000003f3f3ff290 */ /* 0x000ff6000fffe03f */
[----:B------:R-:W-:Y:S01]  /*61d10*/  @!UPT UIADD3 URZ, URZ, URZ, URZ ;  /* 0x0000003f3f3ff290 */ /* 0x000fe2000fffe03f */
[----:B------:R0:W-:Y:S01]  /*61d20*/  STL.64 [R1+0xb20], R16 ;  /* 0x000b201001007387 */ /* 0x0001e20000100a00 */
[----:B------:R-:W-:Y:S03]  /*61d30*/  STL.64 [R1+0xb28], R18 ;  /* 0x000b281201007387 */ /* 0x000fe60000100a00 */
[----:B0-----:R-:W2:Y:S01]  /*61d40*/  LDL.LU.64 R16, [R1+0x4f00] ;  /* 0x004f000001107983 */ /* 0x001ea20000300a00 */
[----:B------:R0:W-:Y:S02]  /*61d50*/  STL [R1+0x4dfc], R20 ;  /* 0x004dfc1401007387 */ /* 0x0001e40000100800 */
[----:B------:R1:W-:Y:S01]  /*61d60*/  STL [R1+0x4df8], R21 ;  /* 0x004df81501007387 */ /* 0x0003e20000100800 */
[----:B0-----:R-:W3:Y:S01]  /*61d70*/  LDL.LU R20, [R1+0xae0] ;  /* 0x000ae00001147983 */ /* 0x001ee20000300800 */
[----:B-1----:R-:W3:Y:S02]  /*61d80*/  LDL.LU R21, [R1+0xae4] ;  /* 0x000ae40001157983 */ /* 0x002ee40000300800 */
[----:B------:R-:W3:Y:S02]  /*61d90*/  LDL.LU R22, [R1+0xae8] ;  /* 0x000ae80001167983 */ /* 0x000ee40000300800 */
[----:B------:R-:W3:Y:S01]  /*61da0*/  LDL.LU R23, [R1+0xaec] ;  /* 0x000aec0001177983 */ /* 0x000ee20000300800 */
        /* <DEDUP_REMOVED lines=13> */
[----:B0-----:R-:W4:Y:S01]  /*61e80*/  LDL.LU.64 R18, [R1+0x4ed0] ;  /* 0x004ed00001127983 */ /* 0x001f220000300a00 */
[----:B------:R-:W2:Y:S02]  /*61e90*/  LDL.LU.64 R16, [R1+0x4ec8] ;  /* 0x004ec80001107983 */ /* 0x000ea40000300a00 */
[C---:B--2---:R-:W-:Y:S11]  /*61ea0*/  HMMA.16816.F32 R12, R24.reuse, R16, R12 ;  /* 0x00000010180c723c */ /* 0x044ff6000000180c */
[----:B------:R-:W-:Y:S11]  /*61eb0*/  @!UPT UIADD3 URZ, URZ, URZ, URZ ;  /* 0x0000003f3f3ff290 */ /* 0x000ff6000fffe03f */
[----:B------:R-:W-:Y:S01]  /*61ec0*/  @!UPT UIADD3 URZ, URZ, URZ, URZ ;  /* 0x0000003f3f3ff290 */ /* 0x000fe2000fffe03f */
[----:B------:R0:W-:Y:S01]  /*61ed0*/  STL.64 [R1+0xaf0], R12 ;  /* 0x000af00c01007387 */ /* 0x0001e20000100a00 */
[----:B------:R-:W-:Y:S03]  /*61ee0*/  STL.64 [R1+0xaf8], R14 ;  /* 0x000af80e01007387 */ /* 0x000fe60000100a00 */
[----:B0-----:R-:W3:Y:S01]  /*61ef0*/  LDL.LU.64 R12, [R1+0x4ec0] ;  /* 0x004ec000010c7983 */ /* 0x001ee20000300a00 */
[----:B----4-:R-:W-:Y:S02]  /*61f00*/  STL.64 [R1+0x4dd0], R18 ;  /* 0x004dd01201007387 */ /* 0x010fe40000100a00 */
[----:B------:R0:W-:Y:S02]  /*61f10*/  STL.64 [R1+0x4dc8], R16 ;  /* 0x004dc81001007387 */ /* 0x0001e40000100a00 */
[----:B0-----:R-:W2:Y:S01]  /*61f20*/  LDL.64 R16, [R1+0x30] ;  /* 0x0000300001107983 */ /* 0x001ea20000100a00 */
[----:B---3--:R-:W-:Y:S03]  /*61f30*/  HMMA.16816.F32 R20, R24, R12, R20 ;  /* 0x0000000c1814723c */ /* 0x008fe60000001814 */
[----:B--2---:R0:W-:Y:S11]  /*61f40*/  STL.64 [R1+0x4e00], R16 ;  /* 0x004e001001007387 */ /* 0x0041f60000100a00 */
[----:B------:R-:W-:Y:S09]  /*61f50*/  @!UPT UIADD3 URZ, URZ, URZ, URZ ;  /* 0x0000003f3f3ff290 */ /* 0x000ff2000fffe03f */
[----:B------:R-:W-:Y:S01]  /*61f60*/  STL.64 [R1+0xae0], R20 ;  /* 0x000ae01401007387 */ /* 0x000fe20000100a00 */
[----:B------:R-:W-:Y:S02]  /*61f70*/  STL.64 [R1+0xae8], R22 ;  /* 0x000ae81601007387 */ /* 0x000fe40000100a00 */
[----:B0-----:R-:W2:Y:S02]  /*61f80*/  LDL.64 R16, [R1+0x40] ;  /* 0x0000400001107983 */ /* 0x001ea40000100a00 */
[----:B--2---:R0:W-:Y:S04]  /*61f90*/  STL.64 [R1+0x4e08], R16 ;  /* 0x004e081001007387 */ /* 0x0041e80000100a00 */
[----:B0-----:R-:W2:Y:S04]  /*61fa0*/  LDL.64 R16, [R1+0x50] ;  /* 0x0000500001107983 */ /* 0x001ea80000100a00 */
[----:B--2---:R0:W-:Y:S04]  /*61fb0*/  STL.64 [R1+0x4e20], R16 ;  /* 0x004e201001007387 */ /* 0x0041e80000100a00 */
[----:B0-----:R-:W2:Y:S04]  /*61fc0*/  LDL.64 R16, [R1+0x60] ;  /* 0x0000600001107983 */ /* 0x001ea80000100a00 */
[----:B--2---:R0:W-:Y:S04]  /*61fd0*/  STL.64 [R1+0x4e38], R16 ;  /* 0x004e381001007387 */ /* 0x0041e80000100a00 */
[----:B0-----:R-:W2:Y:S01]  /*61fe0*/  LDL.LU R16, [R1+0x260] ;  /* 0x0002600001107983 */ /* 0x001ea20000300800 */
[----:B------:R-:W2:Y:S02]  /*61ff0*/  LDL.LU R17, [R1+0x264] ;  /* 0x0002640001117983 */ /* 0x000ea40000300800 */
[----:B------:R-:W3:Y:S02]  /*62000*/  LDL.LU R18, [R1+0x268] ;  /* 0x0002680001127983 */ /* 0x000ee40000300800 */
[----:B------:R-:W3:Y:S02]  /*62010*/  LDL.LU R19, [R1+0x26c] ;  /* 0x00026c0001137983 */ /* 0x000ee40000300800 */
[----:B---3--:R-:W-:Y:S01]  /*62020*/  STL.64 [R1+0x4e48], R18 ;  /* 0x004e481201007387 */ /* 0x008fe20000100a00 */
[----:B--2---:R0:W-:Y:S02]  /*62030*/  STL.64 [R1+0x4e40], R16 ;  /* 0x004e401001007387 */ /* 0x0041e40000100a00 */
[----:B0-----:R-:W-:-:S02]  /*62040*/  IMAD.MOV.U32 R16, RZ, RZ, R7 ;  /* 0x000000ffff107224 */ /* 0x001fc400078e0007 */
[----:B------:R-:W-:-:S05]  /*62050*/  IMAD.MOV.U32 R17, RZ, RZ, R6 ;  /* 0x000000ffff117224 */ /* 0x000fca00078e0006 */
[----:B------:R0:W-:Y:S04]  /*62060*/  STL.64 [R1+0x4e60], R16 ;  /* 0x004e601001007387 */ /* 0x0001e80000100a00 */
[----:B0-----:R-:W2:Y:S04]  /*62070*/  LDL.64 R16, [R1+0x90] ;  /* 0x0000900001107983 */ /* 0x001ea80000100a00 */
[----:B--2---:R-:W-:Y:S01]  /*62080*/  STL.64 [R1+0x4e78], R16 ;  /* 0x004e781001007387 */ /* 0x004fe20000100a00 */
[----:B------:R0:W-:Y:S03]  /*62090*/  STL.64 [R1+0x4dd8], R12 ;  /* 0x004dd80c01007387 */ /* 0x0001e60000100a00 */
[----:B0-----:R-:W2:Y:S01]  /*620a0*/  LDL.LU R12, [R1+0xaa0] ;  /* 0x000aa000010c7983 */ /* 0x001ea20000300800 */
[----:B------:R-:W2:Y:S02]  /*620b0*/  LDL.LU R13, [R1+0xaa4] ;  /* 0x000aa400010d7983 */ /* 0x000ea40000300800 */
[----:B------:R-:W3:Y:S02]  /*620c0*/  LDL.LU R14, [R1+0xaa8] ;  /* 0x000aa800010e7983 */ /* 0x000ee40000300800 */
[----:B------:R-:W3:Y:S01]  /*620d0*/  LDL.LU R15, [R1+0xaac] ;  /* 0x000aac00010f7983 */ /* 0x000ee20000300800 */
[----:B------:R-:W4:Y:S01]  /*620e0*/  LDL.LU R20, [R1+0x2a0] ;  /* 0x0002a00001147983 */ /* 0x000f220000300800 */
[----:B------:R-:W4:Y:S02]  /*620f0*/  LDL.LU R21, [R1+0x2a4] ;  /* 0x0002a40001157983 */ /* 0x000f240000300800 */
[----:B------:R-:W2:Y:S02]  /*62100*/  LDL.LU R22, [R1+0x2a8] ;  /* 0x0002a80001167983 */ /* 0x000ea40000300800 */
[----:B------:R-:W2:Y:S02]  /*62110*/  LDL.LU R23, [R1+0x2ac] ;  /* 0x0002ac0001177983 */ /* 0x000ea40000300800 */
[----:B--2---:R-:W-:Y:S01]  /*62120*/  STL.64 [R1+0x4ea0], R22 ;  /* 0x004ea01601007387 */ /* 0x004fe20000100a00 */
[----:B----4-:R-:W-:Y:S02]  /*62130*/  STL.64 [R1+0x4e98], R20 ;  /* 0x004e981401007387 */ /* 0x010fe40000100a00 */
[----:B------:R-:W2:Y:S02]  /*62140*/  LDL.64 R16, [R1+0xa0] ;  /* 0x0000a00001107983 */ /* 0x000ea40000100a00 */
[----:B--2---:R0:W-:Y:S04]  /*62150*/  STL.64 [R1+0x4e90], R16 ;  /* 0x004e901001007387 */ /* 0x0041e80000100a00 */
[----:B0-----:R-:W2:Y:S01]  /*62160*/  LDL.64 R16, [R1+0xb0] ;  /* 0x0000b00001107983 */ /* 0x001ea20000100a00 */
[----:B------:R-:W-:-:S02]  /*62170*/  IMAD.MOV.U32 R21, RZ, RZ, R4 ;  /* 0x000000ffff157224 */ /* 0x000fc400078e0004 */
[----:B------:R-:W-:Y:S01]  /*62180*/  IMAD.MOV.U32 R20, RZ, RZ, R5 ;  /* 0x000000ffff147224 */ /* 0x000fe200078e0005 */
[----:B--2---:R0:W-:Y:S04]  /*62190*/  STL.64 [R1+0x4ea8], R16 ;  /* 0x004ea81001007387 */ /* 0x0041e80000100a00 */
[----:B0-----:R-:W2:Y:S01]  /*621a0*/  LDL.LU R16, [R1+0x2b0] ;  /* 0x0002b00001107983 */ /* 0x001ea20000300800 */
[----:B------:R-:W2:Y:S02]  /*621b0*/  LDL.LU R17, [R1+0x2b4] ;  /* 0x0002b40001117983 */ /* 0x000ea40000300800 */
[----:B------:R-:W2:Y:S02]  /*621c0*/  LDL.LU R18, [R1+0x2b8] ;  /* 0x0002b80001127983 */ /* 0x000ea40000300800 */
[----:B------:R-:W2:Y:S01]  /*621d0*/  LDL.LU R19, [R1+0x2bc] ;  /* 0x0002bc0001137983 */ /* 0x000ea20000300800 */
[----:B------:R-:W4:Y:S01]  /*621e0*/  LDL.LU R4, [R1+0x4a0] ;  /* 0x0004a00001047983 */ /* 0x000f220000300800 */
        /* <DEDUP_REMOVED lines=36> */
[----:B------:R-:W-:Y:S02]  /*62430*/  STL.64 [R1+0x510], R24 ;  /* 0x0005101801007387 */ /* 0x000fe40000100a00 */
[----:B------:R-:W-:Y:S01]  /*62440*/  STL.64 [R1+0x518], R26 ;  /* 0x0005181a01007387 */ /* 0x000fe20000100a00 */
[C---:B---3--:R-:W-:Y:S01]  /*62450*/  HMMA.16816.F32 R20, R4.reuse, R20, R16 ;  /* 0x000000140414723c */ /* 0x048fe20000001810 */
[----:B------:R-:W3:Y:S11]  /*62460*/  LDL.LU.64 R16, [R1+0x4ea8] ;  /* 0x004ea80001107983 */ /* 0x000ef60000300a00 */
[----:B------:R-:W-:Y:S11]  /*62470*/  @!UPT UIADD3 URZ, URZ, URZ, URZ ;  /* 0x0000003f3f3ff290 */ /* 0x000ff6000fffe03f */
        /* <DEDUP_REMOVED lines=8> */
[----:B------:R0:W-:Y:S02]  /*62500*/  STL.64 [R1+0x328], R22 ;  /* 0x0003281601007387 */ /* 0x0001e40000100a00 */
[----:B0-----:R-:W-:Y:S02]  /*62510*/  IMAD.MOV.U32 R23, RZ, RZ, R16 ;  /* 0x000000ffff177224 */ /* 0x001fe400078e0010 */
        /* <DEDUP_REMOVED lines=11> */
[----:B------:R-:W-:Y:S02]  /*625d0*/  IMAD.MOV.U32 R24, RZ, RZ, R2 ;  /* 0x000000ffff187224 */ /* 0x000fe400078e0002 */
[----:B------:R-:W-:Y:S01]  /*625e0*/  IMAD.MOV.U32 R25, RZ, RZ, R0 ;  /* 0x000000ffff197224 */ /* 0x000fe200078e0000 */
        /* <DEDUP_REMOVED lines=15> */
[----:B0-----:R-:W3:Y:S01]  /*626e0*/  LDL.LU.64 R18, [R1+0x4e48] ;  /* 0x004e480001127983 */ /* 0x001ee20000300a00 */
[----:B------:R-:W3:Y:S02]  /*626f0*/  LDL.LU.64 R16, [R1+0x4e40] ;  /* 0x004e400001107983 */ /* 0x000ee40000300a00 */
[C---:B---3--:R-:W-:Y:S01]  /*62700*/  HMMA.16816.F32 R24, R4.reuse, R24, R16 ;  /* 0x000000180418723c */ /* 0x048fe20000001810 */
[----:B------:R-:W2:Y:S11]  /*62710*/  LDL.LU.64 R16, [R1+0x4e38] ;  /* 0x004e380001107983 */ /* 0x000eb60000300a00 */
[----:B------:R-:W-:Y:S11]  /*62720*/  @!UPT UIADD3 URZ, URZ, URZ, URZ ;  /* 0x0000003f3f3ff290 */ /* 0x000ff6000fffe03f */
        /* <DEDUP_REMOVED lines=29> */
[----:B------:R-:W3:Y:S02]  /*62900*/  LDL.LU.64 R16, [R1+0x4e08] ;  /* 0x004e080001107983 */ /* 0x000ee40000300a00 */
[----:B------:R-:W-:Y:S01]  /*62910*/  STL [R1+0x4d4c], R29 ;  /* 0x004d4c1d01007387 */ /* 0x000fe20000100800 */
        /* <DEDUP_REMOVED lines=8> */
[----:B--2---:R-:W-:Y:S11]  /*629a0*/  HMMA.16816.F32 R12, R4, R16, R12 ;  /* 0x00000010040c723c */ /* 0x004ff6000000180c */
[----:B------:R-:W-:Y:S11]  /*629b0*/  @!UPT UIADD3 URZ, URZ, URZ, URZ ;  /* 0x0000003f3f3ff290 */ /* 0x000ff6000fffe03f */
[----:B------:R-:W-:Y:S01]  /*629c0*/  @!UPT UIADD3 URZ, URZ, URZ, URZ ;  /* 0x0000003f3f3ff290 */ /* 0x000fe2000fffe03f */
[----:B------:R0:W-:Y:S01]  /*629d0*/  STL.64 [R1+0x980], R12 ;  /* 0x0009800c01007387 */ /* 0x0001e20000100a00 */
[----:B------:R1:W-:Y:S03]  /*629e0*/  STL.64 [R1+0x988], R14 ;  /* 0x0009880e01007387 */ /* 0x0003e60000100a00 */
[----:B0-----:R-:W2:Y:S01]  /*629f0*/  LDL.LU R12, [R1+0x950] ;  /* 0x00095000010c7983 */ /* 0x001ea20000300800 */
[----:B------:R-:W2:Y:S02]  /*62a00*/  LDL.LU R13, [R1+0x954] ;  /* 0x00095400010d7983 */ /* 0x000ea40000300800 */
[----:B-1----:R-:W3:Y:S02]  /*62a10*/  LDL.LU R14, [R1+0x958] ;  /* 0x00095800010e7983 */ /* 0x002ee40000300800 */
[----:B------:R-:W3:Y:S02]  /*62a20*/  LDL.LU R15, [R1+0x95c] ;  /* 0x00095c00010f7983 */ /* 0x000ee40000300800 */
[----:B------:R-:W-:-:S02]  /*62a30*/  IMAD.MOV.U32 R27, RZ, RZ, R16 ;  /* 0x000000ffff1b7224 */ /* 0x000fc400078e0010 */
[----:B------:R-:W-:Y:S01]  /*62a40*/  IMAD.MOV.U32 R26, RZ, RZ, R17 ;  /* 0x000000ffff1a7224 */ /* 0x000fe200078e0011 */
[----:B---3--:R-:W-:Y:S01]  /*62a50*/  STL.64 [R1+0x4de8], R14 ;  /* 0x004de80e01007387 */ /* 0x008fe20000100a00 */
[----:B--2---:R0:W-:Y:S02]  /*62a60*/  STL.64 [R1+0x4de0], R12 ;  /* 0x004de00c01007387 */ /* 0x0041e40000100a00 */
[----:B------:R-:W2:Y:S01]  /*62a70*/  LDL.64 R16, [R1] ;  /* 0x0000000001107983 */ /* 0x000ea20000100a00 */
[----:B0-----:R-:W3:Y:S04]  /*62a80*/  LDL.64 R12, [R1+0x10] ;  /* 0x00001000010c7983 */ /* 0x001ee80000100a00 */
[----:B--2---:R0:W-:Y:S04]  /*62a90*/  STL.64 [R1+0x4df0], R16 ;  /* 0x004df01001007387 */ /* 0x0041e80000100a00 */
[----:B0-----:R-:W3:Y:S01]  /*62aa0*/  LDL.LU R16, [R1+0x960] ;  /* 0x0009600001107983 */ /* 0x001ee20000300800 */
[----:B------:R-:W3:Y:S02]  /*62ab0*/  LDL.LU R17, [R1+0x964] ;  /* 0x0009640001117983 */ /* 0x000ee40000300800 */
[----:B------:R-:W3:Y:S02]  /*62ac0*/  LDL.LU R18, [R1+0x968] ;  /* 0x0009680001127983 */ /* 0x000ee40000300800 */
[----:B------:R-:W3:Y:S01]  /*62ad0*/  LDL.LU R19, [R1+0x96c] ;  /* 0x00096c0001137983 */ /* 0x000ee20000300800 */
[----:B------:R-:W-:Y:S01]  /*62ae0*/  STL.64 [R1+0x4d58], R26 ;  /* 0x004d581a01007387 */ /* 0x000fe20000100a00 */
[----:B------:R0:W-:Y:S02]  /*62af0*/  STL.64 [R1+0x4d50], R24 ;  /* 0x004d501801007387 */ /* 0x0001e40000100a00 */
[----:B0-----:R-:W-:-:S02]  /*62b00*/  IMAD.MOV.U32 R24, RZ, RZ, R20 ;  /* 0x000000ffff187224 */ /* 0x001fc400078e0014 */
[----:B------:R-:W-:Y:S01]  /*62b10*/  IMAD.MOV.U32 R25, RZ, RZ, R21 ;  /* 0x000000ffff197224 */ /* 0x000fe200078e0015 */
[----:B------:R-:W2:Y:S01]  /*62b20*/  LDL.LU R20, [R1+0x4dfc] ;  /* 0x004dfc0001147983 */ /* 0x000ea20000300800 */
[----:B------:R-:W4:Y:S03]  /*62b30*/  LDL.LU R21, [R1+0x4df8] ;  /* 0x004df80001157983 */ /* 0x000f260000300800 */
[----:B------:R0:W-:Y:S02]  /*62b40*/  STL.64 [R1+0x4d68], R24 ;  /* 0x004d681801007387 */ /* 0x0001e40000100a00 */
[----:B0-----:R-:W-:Y:S02]  /*62b50*/  IMAD.MOV.U32 R24, RZ, RZ, R23 ;  /* 0x000000ffff187224 */ /* 0x001fe400078e0017 */
[----:B------:R-:W-:-:S05]  /*62b60*/  IMAD.MOV.U32 R25, RZ, RZ, R22 ;  /* 0x000000ffff197224 */ /* 0x000fca00078e0016 */
[----:B------:R0:W-:Y:S04]  /*62b70*/  STL.64 [R1+0x4d80], R24 ;  /* 0x004d801801007387 */ /* 0x0001e80000100a00 */
[----:B0-----:R-:W3:Y:S01]  /*62b80*/  LDL.LU R24, [R1+0xa90] ;  /* 0x000a900001187983 */ /* 0x001ee20000300800 */
[----:B------:R-:W3:Y:S02]  /*62b90*/  LDL.LU R25, [R1+0xa94] ;  /* 0x000a940001197983 */ /* 0x000ee40000300800 */
[----:B------:R-:W3:Y:S02]  /*62ba0*/  LDL.LU R26, [R1+0xa98] ;  /* 0x000a9800011a7983 */ /* 0x000ee40000300800 */
[----:B------:R-:W3:Y:S02]  /*62bb0*/  LDL.LU R27, [R1+0xa9c] ;  /* 0x000a9c00011b7983 */ /* 0x000ee40000300800 */
[----:B--2---:R-:W-:-:S02]  /*62bc0*/  IMAD.MOV.U32 R11, RZ, RZ, R20 ;  /* 0x000000ffff0b7224 */ /* 0x004fc400078e0014 */
[----:B----4-:R-:W-:Y:S01]  /*62bd0*/  IMAD.MOV.U32 R3, RZ, RZ, R21 ;  /* 0x000000ffff037224 */ /* 0x010fe200078e0015 */
[C---:B---3--:R-:W-:Y:S11]  /*62be0*/  HMMA.16816.F32 R24, R4.reuse, R20, R24 ;  /* 0x000000140418723c */ /* 0x048ff60000001818 */
[----:B------:R-:W-:Y:S11]  /*62bf0*/  @!UPT UIADD3 URZ, URZ, URZ, URZ ;  /* 0x0000003f3f3ff290 */ /* 0x000ff6000fffe03f */
[----:B------:R-:W-:Y:S01]  /*62c00*/  @!UPT UIADD3 URZ, URZ, URZ, URZ ;  /* 0x0000003f3f3ff290 */ /* 0x000fe2000fffe03f */
[----:B------:R-:W-:Y:S01]  /*62c10*/  STL.64 [R1+0x970], R24 ;  /* 0x0009701801007387 */ /* 0x000fe20000100a00 */
[----:B------:R-:W-:Y:S02]  /*62c20*/  STL.64 [R1+0x978], R26 ;  /* 0x0009781a01007387 */ /* 0x000fe40000100a00 */
[----:B------:R-:W2:Y:S02]  /*62c30*/  LDL.LU R20, [R1+0x250] ;  /* 0x0002500001147983 */ /* 0x000ea40000300800 */
[----:B------:R-:W2:Y:S01]  /*62c40*/  LDL.LU R21, [R1+0x254] ;  /* 0x0002540001157983 */ /* 0x000ea20000300800 */
[----:B------:R-:W3:Y:S01]  /*62c50*/  LDL.LU R22, [R1+0x258] ;  /* 0x0002580001167983 */ /* 0x000ee20000300800 */
[----:B------:R-:W3:Y:S01]  /*62c60*/  LDL.LU R23, [R1+0x25c] ;  /* 0x00025c0001177983 */ /* 0x000ee20000300800 */
[----:B------:R-:W-:Y:S02]  /*62c70*/  HMMA.16816.F32 R16, R4, R12, R16 ;  /* 0x0000000c0410723c */ /* 0x000fe40000001810 */
        /* <DEDUP_REMOVED lines=8> */
[----:B---3--:R-:W-:Y:S01]  /*62d00*/  STL.64 [R1+0x4dc0], R22 ;  /* 0x004dc01601007387 */ /* 0x008fe20000100a00 */
[----:B--2---:R0:W-:Y:S03]  /*62d10*/  STL.64 [R1+0x4db8], R20 ;  /* 0x004db81401007387 */ /* 0x0041e60000100a00 */
[----:B0-----:R-:W2:Y:S01]  /*62d20*/  LDL.LU R20, [R1+0x940] ;  /* 0x0009400001147983 */ /* 0x001ea20000300800 */
[----:B------:R-:W2:Y:S02]  /*62d30*/  LDL.LU R21, [R1+0x944] ;  /* 0x0009440001157983 */ /* 0x000ea40000300800 */
[----:B------:R-:W2:Y:S02]  /*62d40*/  LDL.LU R22, [R1+0x948] ;  /* 0x0009480001167983 */ /* 0x000ea40000300800 */
[----:B------:R-:W2:Y:S01]  /*62d50*/  LDL.LU R23, [R1+0x94c] ;  /* 0x00094c0001177983 */ /* 0x000ea20000300800 */
[----:B------:R-:W3:Y:S01]  /*62d60*/  LDL.64 R24, [R1+0xc0] ;  /* 0x0000c00001187983 */ /* 0x000ee20000100a00 */
[----:B------:R0:W-:Y:S02]  /*62d70*/  STL.64 [R1+0x960], R16 ;  /* 0x0009601001007387 */ /* 0x0001e40000100a00 */
[----:B------:R-:W-:Y:S01]  /*62d80*/  STL.64 [R1+0x968], R18 ;  /* 0x0009681201007387 */ /* 0x000fe20000100a00 */
[----:B0-----:R-:W4:Y:S01]  /*62d90*/  LDL.LU.64 R16, [R1+0x4df0] ;  /* 0x004df00001107983 */ /* 0x001f220000300a00 */
[----:B------:R-:W4:Y:S02]  /*62da0*/  LDL.LU.64 R14, [R1+0x4de8] ;  /* 0x004de800010e7983 */ /* 0x000f240000300a00 */
[----:B------:R-:W4:Y:S02]  /*62db0*/  LDL.LU.64 R12, [R1+0x4de0] ;  /* 0x004de000010c7983 */ /* 0x000f240000300a00 */
[C---:B----4-:R-:W-:Y:S11]  /*62dc0*/  HMMA.16816.F32 R12, R4.reuse, R16, R12 ;  /* 0x00000010040c723c */ /* 0x050ff6000000180c */
[----:B------:R-:W-:Y:S11]  /*62dd0*/  @!UPT UIADD3 URZ, URZ, URZ, URZ ;  /* 0x0000003f3f3ff290 */ /* 0x000ff6000fffe03f */
[----:B------:R-:W-:Y:S01]  /*62de0*/  @!UPT UIADD3 URZ, URZ, URZ, URZ ;  /* 0x0000003f3f3ff290 */ /* 0x000fe2000fffe03f */
[----:B------:R0:W-:Y:S01]  /*62df0*/  STL.64 [R1+0x950], R12 ;  /* 0x0009500c01007387 */ /* 0x0001e20000100a00 */
[----:B------:R1:W-:Y:S03]  /*62e00*/  STL.64 [R1+0x958], R14 ;  /* 0x0009580e01007387 */ /* 0x0003e60000100a00 */
[----:B0-----:R-:W4:Y:S01]  /*62e10*/  LDL.LU.64 R12, [R1+0x4dd8] ;  /* 0x004dd800010c7983 */ /* 0x001f220000300a00 */
[----:B-1----:R-:W-:Y:S02]  /*62e20*/  IMAD.MOV.U32 R15, RZ, RZ, R16 ;  /* 0x000000ffff0f7224 */ /* 0x002fe400078e0010 */
[----:B------:R-:W-:Y:S02]  /*62e30*/  IMAD.MOV.U32 R14, RZ, RZ, R17 ;  /* 0x000000ffff0e7224 */ /* 0x000fe400078e0011 */
[----:B------:R-:W2:Y:S01]  /*62e40*/  LDL.LU.64 R18, [R1+0x4dd0] ;  /* 0x004dd00001127983 */ /* 0x000ea20000300a00 */
[----:B------:R-:W2:Y:S02]  /*62e50*/  LDL.LU.64 R16, [R1+0x4dc8] ;  /* 0x004dc80001107983 */ /* 0x000ea40000300a00 */
[----:B--2---:R-:W-:Y:S11]  /*62e60*/  HMMA.16816.F32 R20, R4, R16, R20 ;  /* 0x000000100414723c */ /* 0x004ff60000001814 */
[----:B------:R-:W-:Y:S11]  /*62e70*/  @!UPT UIADD3 URZ, URZ, URZ, URZ ;  /* 0x0000003f3f3ff290 */ /* 0x000ff6000fffe03f */
[----:B------:R-:W-:Y:S01]  /*62e80*/  @!UPT UIADD3 URZ, URZ, URZ, URZ ;  /* 0x0000003f3f3ff290 */ /* 0x000fe2000fffe03f */
[----:B------:R-:W-:Y:S01]  /*62e90*/  STL.64 [R1+0x940], R20 ;  /* 0x0009401401007387 */ /* 0x000fe20000100a00 */
[----:B------:R0:W-:Y:S03]  /*62ea0*/  STL.64 [R1+0x948], R22 ;  /* 0x0009481601007387 */ /* 0x0001e60000100a00 */
[----:B0-----:R-:W4:Y:S01]  /*62eb0*/  LDL.LU.64 R22, [R1+0x4dc0] ;  /* 0x004dc00001167983 */ /* 0x001f220000300a00 */
[----:B------:R-:W4:Y:S02]  /*62ec0*/  LDL.LU.64 R20, [R1+0x4db8] ;  /* 0x004db80001147983 */ /* 0x000f240000300a00 */
[----:B------:R-:W-:Y:S02]  /*62ed0*/  STL.64 [R1+0x4c90], R18 ;  /* 0x004c901201007387 */ /* 0x000fe40000100a00 */
        /* <DEDUP_REMOVED lines=19> */
[----:B------:R-:W2:Y:S02]  /*63010*/  LDL.LU R18, [R1+0x828] ;  /* 0x0008280001127983 */ /* 0x000ea40000300800 */
[----:B------:R-:W2:Y:S11]  /*63020*/  LDL.LU R19, [R1+0x82c] ;  /* 0x00082c0001137983 */ /* 0x000eb60000300800 */
[----:B------:R-:W-:Y:S02]  /*63030*/  @!UPT UIADD3 URZ, URZ, URZ, URZ ;  /* 0x0000003f3f3ff290 */ /* 0x000fe4000fffe03f */
[----:B------:R-:W-:Y:S01]  /*63040*/  STL.64 [R1+0x930], R20 ;  /* 0x0009301401007387 */ /* 0x000fe20000100a00 */
[----:B------:R0:W-:Y:S03]  /*63050*/  STL.64 [R1+0x938], R22 ;  /* 0x0009381601007387 */ /* 0x0001e60000100a00 */
[----:B0-----:R-:W4:Y:S01]  /*63060*/  LDL.LU.64 R22, [R1+0x4db0] ;  /* 0x004db00001167983 */ /* 0x001f220000300a00 */
[----:B------:R-:W4:Y:S02]  /*63070*/  LDL.LU.64 R20, [R1+0x4da8] ;  /* 0x004da80001147983 */ /* 0x000f240000300a00 */
[----:B------:R-:W-:Y:S01]  /*63080*/  STL.64 [R1+0x4c80], R12 ;  /* 0x004c800c01007387 */ /* 0x000fe20000100a00 */
[----:B----4-:R-:W-:Y:S01]  /*63090*/  HMMA.16816.F32 R4, R4, R8, R20 ;  /* 0x000000080404723c */ /* 0x010fe20000001814 */
[----:B------:R-:W2:Y:S01]  /*630a0*/  LDL.LU.64 R22, [R1+0x4da0] ;  /* 0x004da00001167983 */ /* 0x000ea20000300a00 */
[----:B------:R-:W2:Y:S02]  /*630b0*/  LDL.LU.64 R20, [R1+0x4d98] ;  /* 0x004d980001147983 */ /* 0x000ea40000300a00 */
[----:B---3--:R-:W-:-:S02]  /*630c0*/  IMAD.MOV.U32 R2, RZ, RZ, R24 ;  /* 0x000000ffff027224 */ /* 0x008fc400078e0018 */
[----:B------:R-:W-:Y:S11]  /*630d0*/  IMAD.MOV.U32 R0, RZ, RZ, R25 ;  /* 0x000000ffff007224 */ /* 0x000ff600078e0019 */
[----:B------:R-:W-:Y:S06]  /*630e0*/  @!UPT UIADD3 URZ, URZ, URZ, URZ ;  /* 0x0000003f3f3ff290 */ /* 0x000fec000fffe03f */
[----:B------:R0:W-:Y:S01]  /*630f0*/  STL.64 [R1+0x2d0], R4 ;  /* 0x0002d00401007387 */ /* 0x0001e20000100a00 */
[----:B------:R1:W-:Y:S03]  /*63100*/  STL.64 [R1+0x2d8], R6 ;  /* 0x0002d80601007387 */ /* 0x0003e60000100a00 */
[----:B0-----:R-:W3:Y:S01]  /*63110*/  LDL.LU R4, [R1+0x7f0] ;  /* 0x0007f00001047983 */ /* 0x001ee20000300800 */
[----:B------:R-:W3:Y:S02]  /*63120*/  LDL.LU R5, [R1+0x7f4] ;  /* 0x0007f40001057983 */ /* 0x000ee40000300800 */
[----:B-1----:R-:W3:Y:S02]  /*63130*/  LDL.LU R6, [R1+0x7f8] ;  /* 0x0007f80001067983 */ /* 0x002ee40000300800 */
[----:B------:R-:W3:Y:S01]  /*63140*/  LDL.LU R7, [R1+0x7fc] ;  /* 0x0007fc0001077983 */ /* 0x000ee20000300800 */
        /* <DEDUP_REMOVED lines=22> */
[----:B------:R-:W4:Y:S01]  /*632b0*/  LDL.LU.64 R24, [R1+0x4d50] ;  /* 0x004d500001187983 */ /* 0x000f220000300a00 */
[----:B---3--:R-:W-:Y:S07]  /*632c0*/  HMMA.16816.F32 R4, R20, R16, R4 ;  /* 0x000000101404723c */ /* 0x008fee0000001804 */
[----:B------:R-:W-:-:S02]  /*632d0*/  IMAD.MOV.U32 R16, RZ, RZ, R15 ;  /* 0x000000ffff107224 */ /* 0x000fc400078e000f */
[----:B------:R-:W-:Y:S11]  /*632e0*/  IMAD.MOV.U32 R17, RZ, RZ, R14 ;  /* 0x000000ffff117224 */ /* 0x000ff600078e000e */
[----:B------:R-:W-:Y:S03]  /*632f0*/  @!UPT UIADD3 URZ, URZ, URZ, URZ ;  /* 0x0000003f3f3ff290 */ /* 0x000fe6000fffe03f */
[----:B------:R-:W-:Y:S01]  /*63300*/  STL.64 [R1+0x800], R4 ;  /* 0x0008000401007387 */ /* 0x000fe20000100a00 */
[----:B------:R-:W-:Y:S02]  /*63310*/  STL.64 [R1+0x808], R6 ;  /* 0x0008080601007387 */ /* 0x000fe40000100a00 */
[----:B------:R0:W-:Y:S02]  /*63320*/  STL.64 [R1+0x4ca8], R16 ;  /* 0x004ca81001007387 */ /* 0x0001e40000100a00 */
[----:B------:R-:W3:Y:S01]  /*63330*/  LDL.LU R12, [R1+0xf30] ;  /* 0x000f3000010c7983 */ /* 0x000ee20000300800 */
[----:B------:R-:W3:Y:S01]  /*63340*/  LDL.LU R13, [R1+0xf34] ;  /* 0x000f3400010d7983 */ /* 0x000ee20000300800 */
[----:B------:R-:W2:Y:S02]  /*63350*/  LDL.LU R14, [R1+0xf38] ;  /* 0x000f3800010e7983 */ /* 0x000ea40000300800 */
[----:B------:R-:W2:Y:S02]  /*63360*/  LDL.LU R15, [R1+0xf3c] ;  /* 0x000f3c00010f7983 */ /* 0x000ea40000300800 */
[----:B0-----:R-:W-:-:S02]  /*63370*/  IMAD.MOV.U32 R16, RZ, RZ, R29 ;  /* 0x000000ffff107224 */ /* 0x001fc400078e001d */
        /* <DEDUP_REMOVED lines=24> */
[----:B----4-:R-:W-:Y:S02]  /*63500*/  IMAD.MOV.U32 R16, RZ, RZ, R25 ;  /* 0x000000ffff107224 */ /* 0x010fe400078e0019 */
        /* <DEDUP_REMOVED lines=8> */
[----:B------:R-:W4:Y:S04]  /*63590*/  LDL R24, [R1+0x70] ;  /* 0x0000700001187983 */ /* 0x000f280000100800 */
[----:B------:R-:W4:Y:S01]  /*635a0*/  LDL R25, [R1+0x74] ;  /* 0x0000740001197983 */ /* 0x000f220000100800 */
[----:B------:R-:W-:-:S02]  /*635b0*/  IMAD.MOV.U32 R16, RZ, RZ, R29 ;  /* 0x000000ffff107224 */ /* 0x000fc400078e001d */
[----:B------:R-:W-:Y:S01]  /*635c0*/  IMAD.MOV.U32 R17, RZ, RZ, R28 ;  /* 0x000000ffff117224 */ /* 0x000fe200078e001c */
[----:B----4-:R0:W-:Y:S01]  /*635d0*/  STL.64 [R1+0x4d38], R24 ;  /* 0x004d381801007387 */ /* 0x0101e20000100a00 */
[----:B------:R-:W4:Y:S02]  /*635e0*/  LDL R8, [R1+0x80] ;  /* 0x0000800001087983 */ /* 0x000f240000100800 */
[----:B------:R-:W4:Y:S01]  /*635f0*/  LDL R9, [R1+0x84] ;  /* 0x0000840001097983 */ /* 0x000f220000100800 */
[----:B0-----:R-:W4:Y:S01]  /*63600*/  LDL.LU R24, [R1+0x7e0] ;  /* 0x0007e00001187983 */ /* 0x001f220000300800 */
[----:B------:R-:W4:Y:S02]  /*63610*/  LDL.LU R25, [R1+0x7e4] ;  /* 0x0007e40001197983 */ /* 0x000f240000300800 */
[----:B------:R-:W4:Y:S02]  /*63620*/  LDL.LU R26, [R1+0x7e8] ;  /* 0x0007e800011a7983 */ /* 0x000f240000300800 */
[----:B------:R-:W4:Y:S01]  /*63630*/  LDL.LU R27, [R1+0x7ec] ;  /* 0x0007ec00011b7983 */ /* 0x000f220000300800 */
[----:B------:R-:W4:Y:S01]  /*63640*/  LDL.LU R4, [R1+0x7d0] ;  /* 0x0007d00001047983 */ /* 0x000f220000300800 */
[----:B------:R-:W4:Y:S02]  /*63650*/  LDL.LU R5, [R1+0x7d4] ;  /* 0x0007d40001057983 */ /* 0x000f240000300800 */
[----:B------:R-:W4:Y:S02]  /*63660*/  LDL.LU R6, [R1+0x7d8] ;  /* 0x0007d80001067983 */ /* 0x000f240000300800 */
[----:B------:R-:W4:Y:S01]  /*63670*/  LDL.LU R7, [R1+0x7dc] ;  /* 0x0007dc0001077983 */ /* 0x000f220000300800 */
[----:B------:R-:W-:Y:S01]  /*63680*/  STL.64 [R1+0x4d20], R16 ;  /* 0x004d201001007387 */ /* 0x000fe20000100a00 */
[----:B---3--:R-:W-:Y:S02]  /*63690*/  STL.64 [R1+0x4ce8], R14 ;  /* 0x004ce80e01007387 */ /* 0x008fe40000100a00 */
[----:B--2---:R0:W-:Y:S02]  /*636a0*/  STL.64 [R1+0x4ce0], R12 ;  /* 0x004ce00c01007387 */ /* 0x0041e40000100a00 */
        /* <DEDUP_REMOVED lines=16> */
[----:B------:R-:W-:-:S02]  /*637b0*/  IMAD.MOV.U32 R16, RZ, RZ, R11 ;  /* 0x000000ffff107224 */ /* 0x000fc400078e000b */
[----:B------:R-:W-:Y:S02]  /*637c0*/  IMAD.MOV.U32 R17, RZ, RZ, R10 ;  /* 0x000000ffff117224 */ /* 0x000fe400078e000a */
[C---:B----4-:R-:W-:Y:S01]  /*637d0*/  HMMA.16816.F32 R8, R20.reuse, R8, R24 ;  /* 0x000000081408723c */ /* 0x050fe20000001818 */
[----:B---3--:R-:W-:Y:S01]  /*637e0*/  STL.64 [R1+0x4d30], R14 ;  /* 0x004d300e01007387 */ /* 0x008fe20000100a00 */
[----:B--2---:R0:W-:Y:S03]  /*637f0*/  STL.64 [R1+0x4d28], R12 ;  /* 0x004d280c01007387 */ /* 0x0041e60000100a00 */
[----:B0-----:R-:W2:Y:S01]  /*63800*/  LDL.LU R12, [R1+0x1300] ;  /* 0x00130000010c7983 */ /* 0x001ea20000300800 */
[----:B------:R-:W2:Y:S02]  /*63810*/  LDL.LU R13, [R1+0x1304] ;  /* 0x00130400010d7983 */ /* 0x000ea40000300800 */
[----:B------:R-:W2:Y:S02]  /*63820*/  LDL.LU R14, [R1+0x1308] ;  /* 0x00130800010e7983 */ /* 0x000ea40000300800 */
[----:B------:R-:W2:Y:S01]  /*63830*/  LDL.LU R15, [R1+0x130c] ;  /* 0x00130c00010f7983 */ /* 0x000ea20000300800 */
[----:B------:R-:W3:Y:S02]  /*63840*/  LDL.LU.64 R24, [R1+0x4d38] ;  /* 0x004d380001187983 */ /* 0x000ee40000300a00 */
[C---:B---3--:R-:W-:Y:S02]  /*63850*/  HMMA.16816.F32 R4, R20.reuse, R24, R4 ;  /* 0x000000181404723c */ /* 0x048fe40000001804 */
[----:B------:R-:W3:Y:S08]  /*63860*/  LDL.LU R24, [R1+0x7c0] ;  /* 0x0007c00001187983 */ /* 0x000ef00000300800 */
[----:B------:R0:W-:Y:S02]  /*63870*/  STL.64 [R1+0x7f0], R8 ;  /* 0x0007f00801007387 */ /* 0x0001e40000100a00 */
[----:B------:R1:W-:Y:S11]  /*63880*/  STL.64 [R1+0x7f8], R10 ;  /* 0x0007f80a01007387 */ /* 0x0003f60000100a00 */
[----:B------:R-:W-:Y:S01]  /*63890*/  STL.64 [R1+0x7e0], R4 ;  /* 0x0007e00401007387 */ /* 0x000fe20000100a00 */
[----:B------:R-:W-:Y:S02]  /*638a0*/  STL.64 [R1+0x7e8], R6 ;  /* 0x0007e80601007387 */ /* 0x000fe40000100a00 */
[----:B------:R-:W4:Y:S04]  /*638b0*/  LDSM.16.MT88.4 R4, [R3+0x4100] ;  /* 0x004100000304783b */ /* 0x000f280000004200 */
[----:B------:R-:W3:Y:S01]  /*638c0*/  LDL.LU R25, [R1+0x7c4] ;  /* 0x0007c40001197983 */ /* 0x000ee20000300800 */
[----:B------:R-:W3:Y:S01]  /*638d0*/  LDL.LU R26, [R1+0x7c8] ;  /* 0x0007c800011a7983 */ /* 0x000ee20000300800 */
[----:B------:R-:W3:Y:S02]  /*638e0*/  LDL.LU R27, [R1+0x7cc] ;  /* 0x0007cc00011b7983 */ /* 0x000ee40000300800 */
[----:B0-----:R-:W3:Y:S02]  /*638f0*/  LDL.LU R8, [R1+0xf20] ;  /* 0x000f200001087983 */ /* 0x001ee40000300800 */
[----:B------:R-:W3:Y:S01]  /*63900*/  LDL.LU R9, [R1+0xf24] ;  /* 0x000f240001097983 */ /* 0x000ee20000300800 */
[----:B-1----:R-:W3:Y:S01]  /*63910*/  LDL.LU R10, [R1+0xf28] ;  /* 0x000f2800010a7983 */ /* 0x002ee20000300800 */
[----:B------:R-:W3:Y:S03]  /*63920*/  LDL.LU R11, [R1+0xf2c] ;  /* 0x000f2c00010b7983 */ /* 0x000ee60000300800 */
[----:B----4-:R-:W-:Y:S01]  /*63930*/  STL.64 [R1+0x4b60], R6 ;  /* 0x004b600601007387 */ /* 0x010fe20000100a00 */
[----:B------:R0:W-:Y:S03]  /*63940*/  STL.64 [R1+0x4b58], R4 ;  /* 0x004b580401007387 */ /* 0x0001e60000100a00 */
[----:B0-----:R-:W4:Y:S01]  /*63950*/  LDL.LU R4, [R1+0x650] ;  /* 0x0006500001047983 */ /* 0x001f220000300800 */
[----:B------:R-:W4:Y:S02]  /*63960*/  LDL.LU R5, [R1+0x654] ;  /* 0x0006540001057983 */ /* 0x000f240000300800 */
[----:B------:R-:W3:Y:S02]  /*63970*/  LDL.LU R6, [R1+0x658] ;  /* 0x0006580001067983 */ /* 0x000ee40000300800 */
[----:B------:R-:W3:Y:S01]  /*63980*/  LDL.LU R7, [R1+0x65c] ;  /* 0x00065c0001077983 */ /* 0x000ee20000300800 */
[C---:B--2---:R-:W-:Y:S01]  /*63990*/  HMMA.16816.F32 R16, R20.reuse, R16, R12 ;  /* 0x000000101410723c */ /* 0x044fe2000000180c */
[----:B---3--:R-:W-:Y:S01]  /*639a0*/  STL.64 [R1+0x4c58], R6 ;  /* 0x004c580601007387 */ /* 0x008fe20000100a00 */
[----:B----4-:R-:W-:Y:S02]  /*639b0*/  STL.64 [R1+0x4c50], R4 ;  /* 0x004c500401007387 */ /* 0x010fe40000100a00 */
        /* <DEDUP_REMOVED lines=20> */
[----:B------:R-:W3:Y:S01]  /*63b00*/  LDL R28, [R1+0x1dc8] ;  /* 0x001dc800011c7983 */ /* 0x000ee20000100800 */
[C---:B--2---:R-:W-:Y:S02]  /*63b10*/  HMMA.16816.F32 R16, R20.reuse, R16, R12 ;  /* 0x000000101410723c */ /* 0x044fe4000000180c */
[----:B---3--:R-:W-:Y:S01]  /*63b20*/  STL [R1+0x4b70], R28 ;  /* 0x004b701c01007387 */ /* 0x008fe20000100800 */
[----:B------:R-:W2:Y:S02]  /*63b30*/  LDL.LU.64 R14, [R1+0x4ce8] ;  /* 0x004ce800010e7983 */ /* 0x000ea40000300a00 */
[----:B------:R-:W2:Y:S11]  /*63b40*/  LDL.LU.64 R12, [R1+0x4ce0] ;  /* 0x004ce000010c7983 */ /* 0x000eb60000300a00 */
[----:B------:R-:W-:Y:S07]  /*63b50*/  @!UPT UIADD3 URZ, URZ, URZ, URZ ;  /* 0x0000003f3f3ff290 */ /* 0x000fee000fffe03f */
        /* <DEDUP_REMOVED lines=30> */
[----:B0-----:R-:W2:Y:S01]  /*63d40*/  LDL.LU.64 R12, [R1+0x4c80] ;  /* 0x004c8000010c7983 */ /* 0x001ea20000300a00 */
[----:B---3--:R-:W-:Y:S02]  /*63d50*/  STL.64 [R1+0x4bb0], R18 ;  /* 0x004bb01201007387 */ /* 0x008fe40000100a00 */
[----:B------:R0:W-:Y:S02]  /*63d60*/  STL.64 [R1+0x4ba8], R16 ;  /* 0x004ba81001007387 */ /* 0x0001e40000100a00 */
[----:B0-----:R-:W3:Y:S04]  /*63d70*/  LDL.64 R16, [R1+0x80] ;  /* 0x0000800001107983 */ /* 0x001ee80000100a00 */
[----:B---3--:R0:W-:Y:S04]  /*63d80*/  STL.64 [R1+0x4c40], R16 ;  /* 0x004c401001007387 */ /* 0x0081e80000100a00 */
[----:B0-----:R-:W3:Y:S01]  /*63d90*/  LDL.64 R16, [R1+0xa0] ;  /* 0x0000a00001107983 */ /* 0x001ee20000100a00 */
[----:B--2---:R-:W-:Y:S03]  /*63da0*/  HMMA.16816.F32 R8, R20, R12, R8 ;  /* 0x0000000c1408723c */ /* 0x004fe60000001808 */
[----:B---3--:R0:W-:Y:S04]  /*63db0*/  STL.64 [R1+0x4c48], R16 ;  /* 0x004c481001007387 */ /* 0x0081e80000100a00 */
[----:B0-----:R-:W2:Y:S04]  /*63dc0*/  LDL.64 R16, [R1+0xb0] ;  /* 0x0000b00001107983 */ /* 0x001ea80000100a00 */
[----:B--2---:R0:W-:Y:S04]  /*63dd0*/  STL.64 [R1+0x4c60], R16 ;  /* 0x004c601001007387 */ /* 0x0041e80000100a00 */
[----:B0-----:R-:W2:Y:S01]  /*63de0*/  LDL.LU R16, [R1+0x660] ;  /* 0x0006600001107983 */ /* 0x001ea20000300800 */
[----:B------:R-:W2:Y:S02]  /*63df0*/  LDL.LU R17, [R1+0x664] ;  /* 0x0006640001117983 */ /* 0x000ea40000300800 */
[----:B------:R-:W2:Y:S02]  /*63e00*/  LDL.LU R18, [R1+0x668] ;  /* 0x0006680001127983 */ /* 0x000ea40000300800 */
[----:B------:R-:W2:Y:S03]  /*63e10*/  LDL.LU R19, [R1+0x66c] ;  /* 0x00066c0001137983 */ /* 0x000ea60000300800 */
[----:B------:R0:W-:Y:S01]  /*63e20*/  STL.64 [R1+0xf20], R8 ;  /* 0x000f200801007387 */ /* 0x0001e20000100a00 */
[----:B------:R-:W-:Y:S03]  /*63e30*/  STL.64 [R1+0xf28], R10 ;  /* 0x000f280a01007387 */ /* 0x000fe60000100a00 */
[----:B0-----:R-:W3:Y:S01]  /*63e40*/  LDL.LU.64 R8, [R1+0x4c78] ;  /* 0x004c780001087983 */ /* 0x001ee20000300a00 */
[----:B------:R-:W-:-:S02]  /*63e50*/  IMAD.MOV.U32 R4, RZ, RZ, R2 ;  /* 0x000000ffff047224 */ /* 0x000fc400078e0002 */
[----:B------:R-:W-:Y:S01]  /*63e60*/  IMAD.MOV.U32 R5, RZ, RZ, R0 ;  /* 0x000000ffff057224 */ /* 0x000fe200078e0000 */
[----:B---3--:R-:W-:Y:S01]  /*63e70*/  HMMA.16816.F32 R20, R20, R8, R24 ;  /* 0x000000081414723c */ /* 0x008fe20000001818 */
        /* <DEDUP_REMOVED lines=9> */
[----:B------:R0:W-:Y:S01]  /*63f10*/  STL [R1+0x4b78], R8 ;  /* 0x004b780801007387 */ /* 0x0001e20000100800 */
[----:B------:R1:W-:Y:S03]  /*63f20*/  STL [R1+0x4b74], R9 ;  /* 0x004b740901007387 */ /* 0x0003e60000100800 */
[----:B0-----:R-:W4:Y:S01]  /*63f30*/  LDL.LU R8, [R1+0x630] ;  /* 0x0006300001087983 */ /* 0x001f220000300800 */
[----:B-1----:R-:W4:Y:S02]  /*63f40*/  LDL.LU R9, [R1+0x634] ;  /* 0x0006340001097983 */ /* 0x002f240000300800 */
        /* <DEDUP_REMOVED lines=13> */
[----:B------:R-:W-:Y:S02]  /*64020*/  STL.64 [R1+0x658], R6 ;  /* 0x0006580601007387 */ /* 0x000fe40000100a00 */
[----:B0-----:R-:W-:Y:S02]  /*64030*/  IMAD.MOV.U32 R4, RZ, RZ, R17 ;  /* 0x000000ffff047224 */ /* 0x001fe400078e0011 */
[----:B------:R-:W-:Y:S02]  /*64040*/  IMAD.MOV.U32 R5, RZ, RZ, R16 ;  /* 0x000000ffff057224 */ /* 0x000fe400078e0010 */
[----:B------:R-:W2:Y:S01]  /*64050*/  LDL.LU.64 R16, [R1+0x4c48] ;  /* 0x004c480001107983 */ /* 0x000ea20000300a00 */
[----:B------:R0:W-:Y:S02]  /*64060*/  STL [R1+0x4b80], R4 ;  /* 0x004b800401007387 */ /* 0x0001e40000100800 */
[----:B------:R1:W-:Y:S01]  /*64070*/  STL [R1+0x4b7c], R5 ;  /* 0x004b7c0501007387 */ /* 0x0003e20000100800 */
[----:B0-----:R-:W2:Y:S01]  /*64080*/  LDL.LU R4, [R1+0x640] ;  /* 0x0006400001047983 */ /* 0x001ea20000300800 */
[----:B-1----:R-:W2:Y:S02]  /*64090*/  LDL.LU R5, [R1+0x644] ;  /* 0x0006440001057983 */ /* 0x002ea40000300800 */
[----:B------:R-:W2:Y:S02]  /*640a0*/  LDL.LU R6, [R1+0x648] ;  /* 0x0006480001067983 */ /* 0x000ea40000300800 */
[----:B------:R-:W2:Y:S02]  /*640b0*/  LDL.LU R7, [R1+0x64c] ;  /* 0x00064c0001077983 */ /* 0x000ea40000300800 */
[C---:B--2---:R-:W-:Y:S11]  /*640c0*/  HMMA.16816.F32 R4, R24.reuse, R16, R4 ;  /* 0x000000101804723c */ /* 0x044ff60000001804 */
[----:B------:R-:W-:Y:S11]  /*640d0*/  @!UPT UIADD3 URZ, URZ, URZ, URZ ;  /* 0x0000003f3f3ff290 */ /* 0x000ff6000fffe03f */
[----:B------:R-:W-:Y:S01]  /*640e0*/  @!UPT UIADD3 URZ, URZ, URZ, URZ ;  /* 0x0000003f3f3ff290 */ /* 0x000fe2000fffe03f */
[----:B------:R-:W-:Y:S01]  /*640f0*/  STL.64 [R1+0x640], R4 ;  /* 0x0006400401007387 */ /* 0x000fe20000100a00 */
[----:B------:R0:W-:Y:S02]  /*64100*/  STL.64 [R1+0x648], R6 ;  /* 0x0006480601007387 */ /* 0x0001e40000100a00 */
[----:B0-----:R-:W-:Y:S02]  /*64110*/  IMAD.MOV.U32 R6, RZ, RZ, R17 ;  /* 0x000000ffff067224 */ /* 0x001fe400078e0011 */
[----:B------:R-:W-:Y:S02]  /*64120*/  IMAD.MOV.U32 R7, RZ, RZ, R16 ;  /* 0x000000ffff077224 */ /* 0x000fe400078e0010 */
[----:B------:R-:W3:Y:S01]  /*64130*/  LDL.LU.64 R16, [R1+0x4c40] ;  /* 0x004c400001107983 */ /* 0x000ee20000300a00 */
[----:B------:R-:W-:Y:S02]  /*64140*/  STL [R1+0x4b88], R6 ;  /* 0x004b880601007387 */ /* 0x000fe40000100800 */
[----:B------:R-:W-:Y:S02]  /*64150*/  STL [R1+0x4b84], R7 ;  /* 0x004b840701007387 */ /* 0x000fe40000100800 */
[----:B------:R-:W4:Y:S02]  /*64160*/  LDL.64 R4, [R1+0x90] ;  /* 0x0000900001047983 */ /* 0x000f240000100a00 */
[C---:B----4-:R-:W-:Y:S11]  /*64170*/  HMMA.16816.F32 R8, R24.reuse, R4, R8 ;  /* 0x000000041808723c */ /* 0x050ff60000001808 */
[----:B------:R-:W-:Y:S11]  /*64180*/  @!UPT UIADD3 URZ, URZ, URZ, URZ ;  /* 0x0000003f3f3ff290 */ /* 0x000ff6000fffe03f */
[----:B------:R-:W-:Y:S01]  /*64190*/  @!UPT UIADD3 URZ, URZ, URZ, URZ ;  /* 0x0000003f3f3ff290 */ /* 0x000fe2000fffe03f */
[----:B------:R-:W-:Y:S01]  /*641a0*/  STL.64 [R1+0x630], R8 ;  /* 0x0006300801007387 */ /* 0x000fe20000100a00 */
[----:B------:R0:W-:Y:S02]  /*641b0*/  STL.64 [R1+0x638], R10 ;  /* 0x0006380a01007387 */ /* 0x0001e40000100a00 */
[----:B0-----:R-:W-:Y:S02]  /*641c0*/  IMAD.MOV.U32 R11, RZ, RZ, R4 ;  /* 0x000000ffff0b7224 */ /* 0x001fe400078e0004 */
[----:B------:R-:W-:Y:S02]  /*641d0*/  IMAD.MOV.U32 R10, RZ, RZ, R5 ;  /* 0x000000ffff0a7224 */ /* 0x000fe400078e0005 */
[----:B---3--:R-:W-:Y:S03]  /*641e0*/  HMMA.16816.F32 R4, R24, R16, R20 ;  /* 0x000000101804723c */ /* 0x008fe60000001814 */
[----:B------:R-:W-:Y:S01]  /*641f0*/  STL [R1+0x4b90], R10 ;  /* 0x004b900a01007387 */ /* 0x000fe20000100800 */
[----:B------:R-:W-:Y:S02]  /*64200*/  STL [R1+0x4b8c], R11 ;  /* 0x004b8c0b01007387 */ /* 0x000fe40000100800 */
[----:B------:R-:W-:-:S02]  /*64210*/  IMAD.MOV.U32 R15, RZ, RZ, R16 ;  /* 0x000000ffff0f7224 */ /* 0x000fc400078e0010 */
[----:B------:R-:W-:Y:S11]  /*64220*/  IMAD.MOV.U32 R14, RZ, RZ, R17 ;  /* 0x000000ffff0e7224 */ /* 0x000ff600078e0011 */
[----:B------:R-:W-:Y:S04]  /*64230*/  @!UPT UIADD3 URZ, URZ, URZ, URZ ;  /* 0x0000003f3f3ff290 */ /* 0x000fe8000fffe03f */
[----:B------:R0:W-:Y:S01]  /*64240*/  STL.64 [R1+0x620], R4 ;  /* 0x0006200401007387 */ /* 0x0001e20000100a00 */
[----:B------:R1:W-:Y:S02]  /*64250*/  STL.64 [R1+0x628], R6 ;  /* 0x0006280601007387 */ /* 0x0003e40000100a00 */
[----:B------:R-:W2:Y:S02]  /*64260*/  LDL.LU R16, [R1+0xd10] ;  /* 0x000d100001107983 */ /* 0x000ea40000300800 */
[----:B------:R-:W2:Y:S01]  /*64270*/  LDL.LU R17, [R1+0xd14] ;  /* 0x000d140001117983 */ /* 0x000ea20000300800 */
[----:B------:R-:W3:Y:S01]  /*64280*/  LDL.LU R18, [R1+0xd18] ;  /* 0x000d180001127983 */ /* 0x000ee20000300800 */
[----:B------:R-:W3:Y:S03]  /*64290*/  LDL.LU R19, [R1+0xd1c] ;  /* 0x000d1c0001137983 */ /* 0x000ee60000300800 */
[----:B0-----:R-:W4:Y:S01]  /*642a0*/  LDL.LU R4, [R1+0x1240] ;  /* 0x0012400001047983 */ /* 0x001f220000300800 */
[----:B------:R-:W4:Y:S02]  /*642b0*/  LDL.LU R5, [R1+0x1244] ;  /* 0x0012440001057983 */ /* 0x000f240000300800 */
[----:B-1----:R-:W2:Y:S02]  /*642c0*/  LDL.LU R6, [R1+0x1248] ;  /* 0x0012480001067983 */ /* 0x002ea40000300800 */
        /* <DEDUP_REMOVED lines=11> */
[----:B------:R-:W2:Y:S01]  /*64380*/  LDL.64 R20, [R1+0x70] ;  /* 0x0000700001147983 */ /* 0x000ea20000100a00 */
[----:B------:R-:W-:Y:S02]  /*64390*/  STL.64 [R1+0x4c28], R6 ;  /* 0x004c280601007387 */ /* 0x000fe40000100a00 */
[----:B----4-:R0:W-:Y:S02]  /*643a0*/  STL.64 [R1+0x4c20], R4 ;  /* 0x004c200401007387 */ /* 0x0101e40000100a00 */
[----:B0-----:R-:W4:Y:S01]  /*643b0*/  LDL.64 R4, [R1+0x60] ;  /* 0x0000600001047983 */ /* 0x001f220000100a00 */
[----:B---3--:R-:W-:Y:S02]  /*643c0*/  STL.64 [R1+0x4bc0], R18 ;  /* 0x004bc01201007387 */ /* 0x008fe40000100a00 */
[----:B------:R0:W-:Y:S02]  /*643d0*/  STL.64 [R1+0x4bb8], R16 ;  /* 0x004bb81001007387 */ /* 0x0001e40000100a00 */
[----:B0-----:R-:W3:Y:S04]  /*643e0*/  LDL.64 R16, [R1+0x10] ;  /* 0x0000100001107983 */ /* 0x001ee80000100a00 */
[----:B---3--:R0:W-:Y:S04]  /*643f0*/  STL.64 [R1+0x4bd0], R16 ;  /* 0x004bd01001007387 */ /* 0x0081e80000100a00 */
[----:B0-----:R-:W3:Y:S04]  /*64400*/  LDL.64 R16, [R1+0x20] ;  /* 0x0000200001107983 */ /* 0x001ee80000100a00 */
[----:B---3--:R0:W-:Y:S04]  /*64410*/  STL.64 [R1+0x4be8], R16 ;  /* 0x004be81001007387 */ /* 0x0081e80000100a00 */
[----:B0-----:R-:W3:Y:S04]  /*64420*/  LDL.64 R16, [R1+0x30] ;  /* 0x0000300001107983 */ /* 0x001ee80000100a00 */
[----:B---3--:R0:W-:Y:S04]  /*64430*/  STL.64 [R1+0x4c00], R16 ;  /* 0x004c001001007387 */ /* 0x0081e80000100a00 */
[----:B0-----:R-:W3:Y:S04]  /*64440*/  LDL.64 R16, [R1+0x40] ;  /* 0x0000400001107983 */ /* 0x001ee80000100a00 */
[----:B---3--:R0:W-:Y:S04]  /*64450*/  STL.64 [R1+0x4c18], R16 ;  /* 0x004c181001007387 */ /* 0x0081e80000100a00 */
[----:B0-----:R-:W3:Y:S01]  /*64460*/  LDL.64 R16, [R1+0x50] ;  /* 0x0000500001107983 */ /* 0x001ee20000100a00 */
[----:B------:R-:W-:Y:S02]  /*64470*/  STL [R1+0x4b94], R15 ;  /* 0x004b940f01007387 */ /* 0x000fe40000100800 */
[----:B------:R-:W-:Y:S02]  /*64480*/  STL [R1+0x4be0], R14 ;  /* 0x004be00e01007387 */ /* 0x000fe40000100800 */
[----:B------:R0:W-:Y:S02]  /*64490*/  STL.64 [R1+0x4bd8], R12 ;  /* 0x004bd80c01007387 */ /* 0x0001e40000100a00 */
[----:B0-----:R-:W3:Y:S01]  /*644a0*/  LDL.LU R12, [R1+0x1210] ;  /* 0x00121000010c7983 */ /* 0x001ee20000300800 */
[----:B------:R-:W3:Y:S02]  /*644b0*/  LDL.LU R13, [R1+0x1214] ;  /* 0x00121400010d7983 */ /* 0x000ee40000300800 */
[----:B------:R-:W3:Y:S02]  /*644c0*/  LDL.LU R14, [R1+0x1218] ;  /* 0x00121800010e7983 */ /* 0x000ee40000300800 */
[----:B------:R-:W3:Y:S01]  /*644d0*/  LDL.LU R15, [R1+0x121c] ;  /* 0x00121c00010f7983 */ /* 0x000ee20000300800 */
[----:B--2---:R-:W-:Y:S01]  /*644e0*/  HMMA.16816.F32 R8, R24, R20, R8 ;  /* 0x000000141808723c */ /* 0x004fe20000001808 */
[----:B------:R-:W-:-:S02]  /*644f0*/  IMAD.MOV.U32 R2, RZ, RZ, R20 ;  /* 0x000000ffff027224 */ /* 0x000fc400078e0014 */
[----:B------:R-:W-:Y:S02]  /*64500*/  IMAD.MOV.U32 R0, RZ, RZ, R21 ;  /* 0x000000ffff007224 */ /* 0x000fe400078e0015 */
[----:B------:R-:W0:Y:S04]  /*64510*/  LDSM.16.MT88.4 R20, [R3+0x4180] ;  /* 0x004180000314783b */ /* 0x000e280000004200 */
[----:B---3--:R-:W-:Y:S01]  /*64520*/  STL.64 [R1+0x4bf8], R14 ;  /* 0x004bf80e01007387 */ /* 0x008fe20000100a00 */
[----:B------:R1:W-:Y:S03]  /*64530*/  STL.64 [R1+0x4bf0], R12 ;  /* 0x004bf00c01007387 */ /* 0x0003e60000100a00 */
        /* <DEDUP_REMOVED lines=8> */
[----:B------:R-:W2:Y:S02]  /*645c0*/  LDL.LU R14, [R1+0x1238] ;  /* 0x00123800010e7983 */ /* 0x000ea40000300800 */
[----:B------:R-:W2:Y:S01]  /*645d0*/  LDL.LU R15, [R1+0x123c] ;  /* 0x00123c00010f7983 */ /* 0x000ea20000300800 */
[----:B------:R-:W-:Y:S01]  /*645e0*/  STL.64 [R1+0x610], R8 ;  /* 0x0006100801007387 */ /* 0x000fe20000100a00 */
[----:B------:R1:W-:Y:S03]  /*645f0*/  STL.64 [R1+0x618], R10 ;  /* 0x0006180a01007387 */ /* 0x0003e60000100a00 */
[----:B-1----:R-:W3:Y:S01]  /*64600*/  LDL.LU.64 R10, [R1+0x4c38] ;  /* 0x004c3800010a7983 */ /* 0x002ee20000300a00 */
[----:B------:R-:W3:Y:S02]  /*64610*/  LDL.LU.64 R8, [R1+0x4c30] ;  /* 0x004c300001087983 */ /* 0x000ee40000300a00 */
[----:B0-----:R-:W-:Y:S02]  /*64620*/  STL.64 [R1+0x4a38], R22 ;  /* 0x004a381601007387 */ /* 0x001fe40000100a00 */
[----:B------:R0:W-:Y:S02]  /*64630*/  STL.64 [R1+0x4a30], R20 ;  /* 0x004a301401007387 */ /* 0x0001e40000100a00 */
[----:B0-----:R-:W2:Y:S01]  /*64640*/  LDL.64 R20, [R1] ;  /* 0x0000000001147983 */ /* 0x001ea20000100a00 */
[----:B----4-:R-:W-:Y:S01]  /*64650*/  IMAD.MOV.U32 R28, RZ, RZ, R5 ;  /* 0x000000ffff1c7224 */ /* 0x010fe200078e0005 */
[C---:B---3--:R-:W-:Y:S02]  /*64660*/  HMMA.16816.F32 R8, R24.reuse, R4, R8 ;  /* 0x000000041808723c */ /* 0x048fe40000001808 */
[----:B--2---:R0:W-:Y:S04]  /*64670*/  STL.64 [R1+0x4bc8], R20 ;  /* 0x004bc81401007387 */ /* 0x0041e80000100a00 */
[----:B0-----:R-:W2:Y:S01]  /*64680*/  LDL.LU R20, [R1+0xd20] ;  /* 0x000d200001147983 */ /* 0x001ea20000300800 */
[----:B------:R-:W2:Y:S02]  /*64690*/  LDL.LU R21, [R1+0xd24] ;  /* 0x000d240001157983 */ /* 0x000ea40000300800 */
[----:B------:R-:W2:Y:S02]  /*646a0*/  LDL.LU R22, [R1+0xd28] ;  /* 0x000d280001167983 */ /* 0x000ea40000300800 */
[----:B------:R-:W2:Y:S11]  /*646b0*/  LDL.LU R23, [R1+0xd2c] ;  /* 0x000d2c0001177983 */ /* 0x000eb60000300800 */
[----:B------:R-:W-:Y:S01]  /*646c0*/  @!UPT UIADD3 URZ, URZ, URZ, URZ ;  /* 0x0000003f3f3ff290 */ /* 0x000fe2000fffe03f */
[----:B------:R0:W-:Y:S01]  /*646d0*/  STL.64 [R1+0xd70], R8 ;  /* 0x000d700801007387 */ /* 0x0001e20000100a00 */
[----:B------:R-:W-:Y:S02]  /*646e0*/  STL.64 [R1+0xd78], R10 ;  /* 0x000d780a01007387 */ /* 0x000fe40000100a00 */
[----:B------:R-:W3:Y:S02]  /*646f0*/  LDL.LU.64 R6, [R1+0x4c28] ;  /* 0x004c280001067983 */ /* 0x000ee40000300a00 */
[----:B0-----:R-:W-:Y:S02]  /*64700*/  IMAD.MOV.U32 R9, RZ, RZ, R4 ;  /* 0x000000ffff097224 */ /* 0x001fe400078e0004 */
[----:B------:R-:W3:Y:S01]  /*64710*/  LDL.LU.64 R4, [R1+0x4c20] ;  /* 0x004c200001047983 */ /* 0x000ee20000300a00 */
[----:B------:R-:W-:Y:S01]  /*64720*/  IMAD.MOV.U32 R8, RZ, RZ, R17 ;  /* 0x000000ffff087224 */ /* 0x000fe200078e0011 */
[C---:B---3--:R-:W-:Y:S11]  /*64730*/  HMMA.16816.F32 R4, R24.reuse, R16, R4 ;  /* 0x000000101804723c */ /* 0x048ff60000001804 */
[----:B------:R-:W-:Y:S11]  /*64740*/  @!UPT UIADD3 URZ, URZ, URZ, URZ ;  /* 0x0000003f3f3ff290 */ /* 0x000ff6000fffe03f */
[----:B------:R-:W-:Y:S01]  /*64750*/  @!UPT UIADD3 URZ, URZ, URZ, URZ ;  /* 0x0000003f3f3ff290 */ /* 0x000fe2000fffe03f */
[----:B------:R0:W-:Y:S01]  /*64760*/  STL.64 [R1+0xd60], R4 ;  /* 0x000d600401007387 */ /* 0x0001e20000100a00 */
[----:B------:R1:W-:Y:S02]  /*64770*/  STL.64 [R1+0xd68], R6 ;  /* 0x000d680601007387 */ /* 0x0003e40000100a00 */
[----:B0-----:R-:W-:Y:S02]  /*64780*/  IMAD.MOV.U32 R5, RZ, RZ, R16 ;  /* 0x000000ffff057224 */ /* 0x001fe400078e0010 */
        /* <DEDUP_REMOVED lines=21> */
[----:B0-----:R-:W4:Y:S01]  /*648e0*/  LDL.LU R4, [R1+0xd00] ;  /* 0x000d000001047983 */ /* 0x001f220000300800 */
[----:B------:R-:W4:Y:S02]  /*648f0*/  LDL.LU R5, [R1+0xd04] ;  /* 0x000d040001057983 */ /* 0x000f240000300800 */
[----:B------:R-:W4:Y:S02]  /*64900*/  LDL.LU R6, [R1+0xd08] ;  /* 0x000d080001067983 */ /* 0x000f240000300800 */
[----:B------:R-:W4:Y:S01]  /*64910*/  LDL.LU R7, [R1+0xd0c] ;  /* 0x000d0c0001077983 */ /* 0x000f220000300800 */
[C---:B---3--:R-:W-:Y:S01]  /*64920*/  HMMA.16816.F32 R12, R24.reuse, R16, R12 ;  /* 0x00000010180c723c */ /* 0x048fe2000000180c */
[----:B------:R-:W-:Y:S11]  /*64930*/  IMAD.MOV.U32 R10, RZ, RZ, R17 ;  /* 0x000000ffff0a7224 */ /* 0x000ff600078e0011 */
[----:B------:R-:W-:Y:S11]  /*64940*/  @!UPT UIADD3 URZ, URZ, URZ, URZ ;  /* 0x0000003f3f3ff290 */ /* 0x000ff6000fffe03f */
[----:B------:R-:W-:Y:S01]  /*64950*/  STL.64 [R1+0xd30], R12 ;  /* 0x000d300c01007387 */ /* 0x000fe20000100a00 */
[----:B------:R0:W-:Y:S03]  /*64960*/  STL.64 [R1+0xd38], R14 ;  /* 0x000d380e01007387 */ /* 0x0001e60000100a00 */
[----:B0-----:R-:W3:Y:S01]  /*64970*/  LDL.LU R14, [R1+0x4be0] ;  /* 0x004be000010e7983 */ /* 0x001ee20000300800 */
[----:B------:R-:W2:Y:S02]  /*64980*/  LDL.LU.64 R12, [R1+0x4bd8] ;  /* 0x004bd800010c7983 */ /* 0x000ea40000300a00 */
[----:B------:R-:W-:Y:S02]  /*64990*/  IMAD.MOV.U32 R15, RZ, RZ, R16 ;  /* 0x000000ffff0f7224 */ /* 0x000fe400078e0010 */
[----:B------:R-:W2:Y:S02]  /*649a0*/  LDL.LU.64 R16, [R1+0x4bd0] ;  /* 0x004bd00001107983 */ /* 0x000ea40000300a00 */
[----:B--2---:R-:W-:Y:S01]  /*649b0*/  HMMA.16816.F32 R20, R24, R16, R20 ;  /* 0x000000101814723c */ /* 0x004fe20000001814 */
[----:B------:R-:W-:-:S02]  /*649c0*/  IMAD.MOV.U32 R29, RZ, RZ, R16 ;  /* 0x000000ffff1d7224 */ /* 0x000fc400078e0010 */
[----:B------:R-:W-:Y:S11]  /*649d0*/  IMAD.MOV.U32 R3, RZ, RZ, R17 ;  /* 0x000000ffff037224 */ /* 0x000ff600078e0011 */
[----:B------:R-:W-:Y:S09]  /*649e0*/  @!UPT UIADD3 URZ, URZ, URZ, URZ ;  /* 0x0000003f3f3ff290 */ /* 0x000ff2000fffe03f */
[----:B------:R0:W-:Y:S01]  /*649f0*/  STL.64 [R1+0xd20], R20 ;  /* 0x000d201401007387 */ /* 0x0001e20000100a00 */
[----:B------:R-:W-:Y:S03]  /*64a00*/  STL.64 [R1+0xd28], R22 ;  /* 0x000d281601007387 */ /* 0x000fe60000100a00 */
        /* <DEDUP_REMOVED lines=9> */
[----:B------:R-:W4:Y:S02]  /*64aa0*/  LDL.LU.64 R16, [R1+0x4ba8] ;  /* 0x004ba80001107983 */ /* 0x000f240000300a00 */
        /* <DEDUP_REMOVED lines=14> */
[----:B0-----:R-:W-:Y:S01]  /*64b90*/  HMMA.16816.F32 R16, R24, R12, R20 ;  /* 0x0000000c1810723c */ /* 0x001fe20000001814 */
[----:B------:R-:W2:Y:S11]  /*64ba0*/  LDL.LU R20, [R1+0xa80] ;  /* 0x000a800001147983 */ /* 0x000eb60000300800 */
[----:B------:R-:W-:Y:S11]  /*64bb0*/  @!UPT UIADD3 URZ, URZ, URZ, URZ ;  /* 0x0000003f3f3ff290 */ /* 0x000ff6000fffe03f */
[----:B------:R0:W-:Y:S01]  /*64bc0*/  STL.64 [R1+0xcf0], R16 ;  /* 0x000cf01001007387 */ /* 0x0001e20000100a00 */
[----:B------:R-:W-:Y:S02]  /*64bd0*/  STL.64 [R1+0xcf8], R18 ;  /* 0x000cf81201007387 */ /* 0x000fe40000100a00 */
[----:B------:R-:W2:Y:S02]  /*64be0*/  LDL.LU R21, [R1+0xa84] ;  /* 0x000a840001157983 */ /* 0x000ea40000300800 */
[----:B------:R-:W2:Y:S01]  /*64bf0*/  LDL.LU R22, [R1+0xa88] ;  /* 0x000a880001167983 */ /* 0x000ea20000300800 */
[----:B------:R-:W2:Y:S01]  /*64c00*/  LDL.LU R23, [R1+0xa8c] ;  /* 0x000a8c0001177983 */ /* 0x000ea20000300800 */
[----:B0-----:R-:W-:Y:S02]  /*64c10*/  IMAD.MOV.U32 R16, RZ, RZ, R15 ;  /* 0x000000ffff107224 */ /* 0x001fe400078e000f */
        /* <DEDUP_REMOVED lines=11> */
[----:B----4-:R-:W-:Y:S01]  /*64cd0*/  IMAD.MOV.U32 R17, RZ, RZ, R6 ;  /* 0x000000ffff117224 */ /* 0x010fe200078e0006 */
[----:B--2---:R-:W-:Y:S01]  /*64ce0*/  STL.64 [R1+0x4a90], R22 ;  /* 0x004a901601007387 */ /* 0x004fe20000100a00 */
[----:B------:R-:W-:Y:S02]  /*64cf0*/  STL.64 [R1+0x4a88], R20 ;  /* 0x004a881401007387 */ /* 0x000fe40000100a00 */
[----:B------:R-:W2:Y:S02]  /*64d00*/  LDL.LU R11, [R1+0x4b8c] ;  /* 0x004b8c00010b7983 */ /* 0x000ea40000300800 */
[----:B------:R-:W4:Y:S01]  /*64d10*/  LDL.LU R6, [R1+0x4b88] ;  /* 0x004b880001067983 */ /* 0x000f220000300800 */
[----:B------:R0:W-:Y:S02]  /*64d20*/  STL.64 [R1+0x4a98], R16 ;  /* 0x004a981001007387 */ /* 0x0001e40000100a00 */
[----:B0-----:R-:W-:Y:S02]  /*64d30*/  IMAD.MOV.U32 R16, RZ, RZ, R7 ;  /* 0x000000ffff107224 */ /* 0x001fe400078e0007 */
[----:B---3--:R-:W-:Y:S01]  /*64d40*/  IMAD.MOV.U32 R17, RZ, RZ, R4 ;  /* 0x000000ffff117224 */ /* 0x008fe200078e0004 */
[----:B------:R-:W3:Y:S01]  /*64d50*/  LDL.LU R7, [R1+0x4b84] ;  /* 0x004b840001077983 */ /* 0x000ee20000300800 */
[----:B------:R-:W2:Y:S03]  /*64d60*/  LDL.LU R4, [R1+0x4b80] ;  /* 0x004b800001047983 */ /* 0x000ea60000300800 */
[----:B------:R0:W-:Y:S01]  /*64d70*/  STL.64 [R1+0x4ab0], R16 ;  /* 0x004ab01001007387 */ /* 0x0001e20000100a00 */
[----:B------:R-:W2:Y:S02]  /*64d80*/  LDL.LU R20, [R1+0xf00] ;  /* 0x000f000001147983 */ /* 0x000ea40000300800 */
[----:B------:R-:W2:Y:S02]  /*64d90*/  LDL.LU R21, [R1+0xf04] ;  /* 0x000f040001157983 */ /* 0x000ea40000300800 */
[----:B------:R-:W2:Y:S01]  /*64da0*/  LDL.LU R22, [R1+0xf08] ;  /* 0x000f080001167983 */ /* 0x000ea20000300800 */
[----:B------:R-:W2:Y:S01]  /*64db0*/  LDL.LU R23, [R1+0xf0c] ;  /* 0x000f0c0001177983 */ /* 0x000ea20000300800 */
[----:B0-----:R-:W-:-:S02]  /*64dc0*/  IMAD.MOV.U32 R16, RZ, RZ, R5 ;  /* 0x000000ffff107224 */ /* 0x001fc400078e0005 */
[----:B------:R-:W-:Y:S01]  /*64dd0*/  IMAD.MOV.U32 R17, RZ, RZ, R8 ;  /* 0x000000ffff117224 */ /* 0x000fe200078e0008 */
[----:B------:R-:W3:Y:S01]  /*64de0*/  LDL.LU R5, [R1+0x4b7c] ;  /* 0x004b7c0001057983 */ /* 0x000ee20000300800 */
[----:B------:R-:W3:Y:S03]  /*64df0*/  LDL.LU R8, [R1+0x4b78] ;  /* 0x004b780001087983 */ /* 0x000ee60000300800 */
        /* <DEDUP_REMOVED lines=8> */
[----:B------:R-:W-:Y:S01]  /*64e80*/  IMAD.MOV.U32 R17, RZ, RZ, R28 ;  /* 0x000000ffff117224 */ /* 0x000fe200078e001c */
[----:B------:R-:W3:Y:S01]  /*64e90*/  LDL.LU R9, [R1+0x4b74] ;  /* 0x004b740001097983 */ /* 0x000ee20000300800 */
[----:B------:R-:W3:Y:S03]  /*64ea0*/  LDL.LU R28, [R1+0x4b70] ;  /* 0x004b7000011c7983 */ /* 0x000ee60000300800 */
[----:B------:R0:W-:Y:S02]  /*64eb0*/  STL.64 [R1+0x4ae0], R16 ;  /* 0x004ae01001007387 */ /* 0x0001e40000100a00 */
[----:B0-----:R-:W-:Y:S02]  /*64ec0*/  IMAD.MOV.U32 R16, RZ, RZ, R15 ;  /* 0x000000ffff107224 */ /* 0x001fe400078e000f */
        /* <DEDUP_REMOVED lines=19> */
[----:B---3--:R-:W-:-:S02]  /*65000*/  IMAD.MOV.U32 R16, RZ, RZ, R7 ;  /* 0x000000ffff107224 */ /* 0x008fc400078e0007 */
[----:B----4-:R-:W-:-:S05]  /*65010*/  IMAD.MOV.U32 R17, RZ, RZ, R6 ;  /* 0x000000ffff117224 */ /* 0x010fca00078e0006 */
[----:B------:R0:W-:Y:S02]  /*65020*/  STL.64 [R1+0x4b28], R16 ;  /* 0x004b281001007387 */ /* 0x0001e40000100a00 */
[----:B0-----:R-:W-:Y:S02]  /*65030*/  IMAD.MOV.U32 R16, RZ, RZ, R5 ;  /* 0x000000ffff107224 */ /* 0x001fe400078e0005 */
[----:B------:R-:W-:Y:S02]  /*65040*/  IMAD.MOV.U32 R17, RZ, RZ, R4 ;  /* 0x000000ffff117224 */ /* 0x000fe400078e0004 */
[----:B------:R-:W3:Y:S01]  /*65050*/  LDL.LU R4, [R1+0x600] ;  /* 0x0006000001047983 */ /* 0x000ee20000300800 */
[----:B------:R-:W3:Y:S02]  /*65060*/  LDL.LU R5, [R1+0x604] ;  /* 0x0006040001057983 */ /* 0x000ee40000300800 */
[----:B------:R-:W3:Y:S02]  /*65070*/  LDL.LU R6, [R1+0x608] ;  /* 0x0006080001067983 */ /* 0x000ee40000300800 */
[----:B------:R-:W3:Y:S01]  /*65080*/  LDL.LU R7, [R1+0x60c] ;  /* 0x00060c0001077983 */ /* 0x000ee20000300800 */
        /* <DEDUP_REMOVED lines=32> */
[----:B------:R-:W2:Y:S01]  /*65290*/  LDL.LU R23, [R1+0x49c] ;  /* 0x00049c0001177983 */ /* 0x000ea20000300800 */
[----:B------:R-:W-:Y:S01]  /*652a0*/  STL.64 [R1+0x4a50], R14 ;  /* 0x004a500e01007387 */ /* 0x000fe20000100a00 */
[----:B------:R-:W-:Y:S02]  /*652b0*/  STL.64 [R1+0x4a48], R12 ;  /* 0x004a480c01007387 */ /* 0x000fe40000100a00 */
[----:B------:R-:W2:Y:S02]  /*652c0*/  LDL.LU.64 R6, [R1+0x4b60] ;  /* 0x004b600001067983 */ /* 0x000ea40000300a00 */
[----:B------:R-:W2:Y:S07]  /*652d0*/  LDL.LU.64 R4, [R1+0x4b58] ;  /* 0x004b580001047983 */ /* 0x000eae0000300a00 */
[----:B------:R0:W-:Y:S01]  /*652e0*/  STL.64 [R1+0x600], R24 ;  /* 0x0006001801007387 */ /* 0x0001e20000100a00 */
[----:B------:R1:W-:Y:S03]  /*652f0*/  STL.64 [R1+0x608], R26 ;  /* 0x0006081a01007387 */ /* 0x0003e60000100a00 */
[----:B0-----:R-:W3:Y:S01]  /*65300*/  LDL.LU R24, [R1+0x430] ;  /* 0x0004300001187983 */ /* 0x001ee20000300800 */
[----:B------:R-:W3:Y:S02]  /*65310*/  LDL.LU R25, [R1+0x434] ;  /* 0x0004340001197983 */ /* 0x000ee40000300800 */
[----:B-1----:R-:W3:Y:S02]  /*65320*/  LDL.LU R26, [R1+0x438] ;  /* 0x00043800011a7983 */ /* 0x002ee40000300800 */
[----:B------:R-:W3:Y:S01]  /*65330*/  LDL.LU R27, [R1+0x43c] ;  /* 0x00043c00011b7983 */ /* 0x000ee20000300800 */
[----:B------:R0:W-:Y:S01]  /*65340*/  STL.64 [R1+0x4a40], R8 ;  /* 0x004a400801007387 */ /* 0x0001e20000100a00 */
[----:B------:R-:W-:-:S02]  /*65350*/  IMAD.MOV.U32 R12, RZ, RZ, R2 ;  /* 0x000000ffff0c7224 */ /* 0x000fc400078e0002 */
[----:B------:R-:W-:Y:S02]  /*65360*/  IMAD.MOV.U32 R13, RZ, RZ, R0 ;  /* 0x000000ffff0d7224 */ /* 0x000fe400078e0000 */
[----:B------:R-:W-:Y:S02]  /*65370*/  IMAD.MOV.U32 R2, RZ, RZ, R16 ;  /* 0x000000ffff027224 */ /* 0x000fe400078e0010 */
[----:B------:R-:W-:Y:S01]  /*65380*/  IMAD.MOV.U32 R0, RZ, RZ, R17 ;  /* 0x000000ffff007224 */ /* 0x000fe200078e0011 */
[----:B0-----:R-:W4:Y:S01]  /*65390*/  LDL.LU R8, [R1+0xa70] ;  /* 0x000a700001087983 */ /* 0x001f220000300800 */
[----:B------:R-:W4:Y:S02]  /*653a0*/  LDL.LU R9, [R1+0xa74] ;  /* 0x000a740001097983 */ /* 0x000f240000300800 */
[----:B------:R-:W4:Y:S02]  /*653b0*/  LDL.LU R10, [R1+0xa78] ;  /* 0x000a7800010a7983 */ /* 0x000f240000300800 */
        /* <DEDUP_REMOVED lines=33> */
[----:B------:R-:W2:Y:S11]  /*655d0*/  LDL.LU.64 R20, [R1+0x4ae8] ;  /* 0x004ae80001147983 */ /* 0x000eb60000300a00 */
[----:B------:R-:W-:Y:S10]  /*655e0*/  @!UPT UIADD3 URZ, URZ, URZ, URZ ;  /* 0x0000003f3f3ff290 */ /* 0x000ff4000fffe03f */
[----:B------:R0:W-:Y:S01]  /*655f0*/  STL.64 [R1+0x4c0], R16 ;  /* 0x0004c01001007387 */ /* 0x0001e20000100a00 */
[----:B------:R-:W-:Y:S03]  /*65600*/  STL.64 [R1+0x4c8], R18 ;  /* 0x0004c81201007387 */ /* 0x000fe60000100a00 */
[----:B0-----:R-:W2:Y:S01]  /*65610*/  LDL.LU.64 R16, [R1+0x4ae0] ;  /* 0x004ae00001107983 */ /* 0x001ea20000300a00 */
[----:B------:R-:W3:Y:S02]  /*65620*/  LDL.LU R12, [R1+0xa60] ;  /* 0x000a6000010c7983 */ /* 0x000ee40000300800 */
[----:B------:R-:W-:Y:S02]  /*65630*/  STL.64 [R1+0x4b0], R24 ;  /* 0x0004b01801007387 */ /* 0x000fe40000100a00 */
[----:B------:R-:W-:Y:S02]  /*65640*/  STL.64 [R1+0x4b8], R26 ;  /* 0x0004b81a01007387 */ /* 0x000fe40000100a00 */
[----:B------:R-:W0:Y:S04]  /*65650*/  LDSM.16.MT88.4 R24, [R28+0x4000] ;  /* 0x004000001c18783b */ /* 0x000e280000004200 */
[----:B------:R-:W3:Y:S01]  /*65660*/  LDL.LU R13, [R1+0xa64] ;  /* 0x000a6400010d7983 */ /* 0x000ee20000300800 */
[----:B------:R-:W3:Y:S02]  /*65670*/  LDL.LU R14, [R1+0xa68] ;  /* 0x000a6800010e7983 */ /* 0x000ee40000300800 */
[----:B------:R-:W3:Y:S01]  /*65680*/  LDL.LU R15, [R1+0xa6c] ;  /* 0x000a6c00010f7983 */ /* 0x000ee20000300800 */
[----:B0-----:R-:W-:Y:S01]  /*65690*/  STL [R1+0x48fc], R24 ;  /* 0x0048fc1801007387 */ /* 0x001fe20000100800 */
[----:B------:R-:W-:Y:S02]  /*656a0*/  STL [R1+0x48f8], R25 ;  /* 0x0048f81901007387 */ /* 0x000fe40000100800 */
        /* <DEDUP_REMOVED lines=30> */
[----:B------:R-:W-:Y:S02]  /*65890*/  IMAD.MOV.U32 R24, RZ, RZ, R29 ;  /* 0x000000ffff187224 */ /* 0x000fe400078e001d */
[----:B------:R-:W-:Y:S01]  /*658a0*/  IMAD.MOV.U32 R25, RZ, RZ, R3 ;  /* 0x000000ffff197224 */ /* 0x000fe200078e0003 */
[C---:B--2---:R-:W-:Y:S01]  /*658b0*/  HMMA.16816.F32 R16, R4.reuse, R16, R20 ;  /* 0x000000100410723c */ /* 0x044fe20000001814 */
[----:B------:R-:W2:Y:S01]  /*658c0*/  LDL.LU.64 R22, [R1+0x4a78] ;  /* 0x004a780001167983 */ /* 0x000ea20000300a00 */
[----:B------:R-:W2:Y:S11]  /*658d0*/  LDL.LU.64 R20, [R1+0x4a70] ;  /* 0x004a700001147983 */ /* 0x000eb60000300a00 */
[----:B------:R-:W-:Y:S10]  /*658e0*/  @!UPT UIADD3 URZ, URZ, URZ, URZ ;  /* 0x0000003f3f3ff290 */ /* 0x000ff4000fffe03f */
[----:B------:R-:W-:Y:S01]  /*658f0*/  STL.64 [R1+0xa90], R16 ;  /* 0x000a901001007387 */ /* 0x000fe20000100a00 */
[----:B------:R0:W-:Y:S03]  /*65900*/  STL.64 [R1+0xa98], R18 ;  /* 0x000a981201007387 */ /* 0x0001e60000100a00 */
[----:B0-----:R-:W3:Y:S01]  /*65910*/  LDL.LU.64 R18, [R1+0x4a68] ;  /* 0x004a680001127983 */ /* 0x001ee20000300a00 */
[----:B------:R-:W3:Y:S01]  /*65920*/  LDL.LU.64 R16, [R1+0x4a60] ;  /* 0x004a600001107983 */ /* 0x000ee20000300a00 */
[C---:B--2---:R-:W-:Y:S02]  /*65930*/  HMMA.16816.F32 R24, R4.reuse, R24, R20 ;  /* 0x000000180418723c */ /* 0x044fe40000001814 */
[----:B------:R-:W4:Y:S11]  /*65940*/  LDL.LU.64 R20, [R1+0x4a58] ;  /* 0x004a580001147983 */ /* 0x000f360000300a00 */
[----:B------:R-:W-:Y:S10]  /*65950*/  @!UPT UIADD3 URZ, URZ, URZ, URZ ;  /* 0x0000003f3f3ff290 */ /* 0x000ff4000fffe03f */
[----:B------:R0:W-:Y:S01]  /*65960*/  STL.64 [R1+0xa80], R24 ;  /* 0x000a801801007387 */ /* 0x0001e20000100a00 */
[----:B------:R-:W-:Y:S01]  /*65970*/  STL.64 [R1+0xa88], R26 ;  /* 0x000a881a01007387 */ /* 0x000fe20000100a00 */
[C---:B----4-:R-:W-:Y:S01]  /*65980*/  HMMA.16816.F32 R8, R4.reuse, R20, R8 ;  /* 0x000000140408723c */ /* 0x050fe20000001808 */
[----:B0-----:R-:W-:Y:S02]  /*65990*/  IMAD.MOV.U32 R25, RZ, RZ, R20 ;  /* 0x000000ffff197224 */ /* 0x001fe400078e0014 */
[----:B------:R-:W-:Y:S11]  /*659a0*/  IMAD.MOV.U32 R24, RZ, RZ, R21 ;  /* 0x000000ffff187224 */ /* 0x000ff600078e0015 */
[----:B------:R-:W-:Y:S09]  /*659b0*/  @!UPT UIADD3 URZ, URZ, URZ, URZ ;  /* 0x0000003f3f3ff290 */ /* 0x000ff2000fffe03f */
[----:B------:R-:W-:Y:S01]  /*659c0*/  STL.64 [R1+0xa70], R8 ;  /* 0x000a700801007387 */ /* 0x000fe20000100a00 */
[----:B------:R-:W-:Y:S02]  /*659d0*/  STL.64 [R1+0xa78], R10 ;  /* 0x000a780a01007387 */ /* 0x000fe40000100a00 */
[----:B------:R0:W-:Y:S02]  /*659e0*/  STL.64 [R1+0x49e0], R24 ;  /* 0x0049e01801007387 */ /* 0x0001e40000100a00 */
[----:B0-----:R-:W2:Y:S01]  /*659f0*/  LDL.LU R24, [R1+0x200] ;  /* 0x0002000001187983 */ /* 0x001ea20000300800 */
[----:B------:R-:W2:Y:S02]  /*65a00*/  LDL.LU R25, [R1+0x204] ;  /* 0x0002040001197983 */ /* 0x000ea40000300800 */
[----:B------:R-:W4:Y:S02]  /*65a10*/  LDL.LU R26, [R1+0x208] ;  /* 0x00020800011a7983 */ /* 0x000f240000300800 */
[----:B------:R-:W4:Y:S01]  /*65a20*/  LDL.LU R27, [R1+0x20c] ;  /* 0x00020c00011b7983 */ /* 0x000f220000300800 */
[----:B------:R-:W2:Y:S01]  /*65a30*/  LDL.LU R8, [R1+0xa50] ;  /* 0x000a500001087983 */ /* 0x000ea20000300800 */
[----:B------:R-:W3:Y:S02]  /*65a40*/  LDL.LU R9, [R1+0xa54] ;  /* 0x000a540001097983 */ /* 0x000ee40000300800 */
[----:B------:R-:W3:Y:S02]  /*65a50*/  LDL.LU R10, [R1+0xa58] ;  /* 0x000a5800010a7983 */ /* 0x000ee40000300800 */
[----:B------:R-:W3:Y:S01]  /*65a60*/  LDL.LU R11, [R1+0xa5c] ;  /* 0x000a5c00010b7983 */ /* 0x000ee20000300800 */
[----:B------:R-:W3:Y:S01]  /*65a70*/  LDL.LU R20, [R1+0x420] ;  /* 0x0004200001147983 */ /* 0x000ee20000300800 */
[----:B------:R-:W3:Y:S02]  /*65a80*/  LDL.LU R21, [R1+0x424] ;  /* 0x0004240001157983 */ /* 0x000ee40000300800 */
[----:B------:R-:W3:Y:S02]  /*65a90*/  LDL.LU R22, [R1+0x428] ;  /* 0x0004280001167983 */ /* 0x000ee40000300800 */
[----:B------:R-:W3:Y:S01]  /*65aa0*/  LDL.LU R23, [R1+0x42c] ;  /* 0x00042c0001177983 */ /* 0x000ee20000300800 */
[----:B----4-:R-:W-:Y:S01]  /*65ab0*/  STL.64 [R1+0x49f0], R26 ;  /* 0x0049f01a01007387 */ /* 0x010fe20000100a00 */
[----:B--2---:R0:W-:Y:S03]  /*65ac0*/  STL.64 [R1+0x49e8], R24 ;  /* 0x0049e81801007387 */ /* 0x0041e60000100a00 */
[----:B0-----:R-:W2:Y:S01]  /*65ad0*/  LDL.64 R24, [R1+0xa0] ;  /* 0x0000a00001187983 */ /* 0x001ea20000100a00 */
[C---:B---3--:R-:W-:Y:S03]  /*65ae0*/  HMMA.16816.F32 R12, R4.reuse, R16, R12 ;  /* 0x00000010040c723c */ /* 0x048fe6000000180c */
[----:B--2---:R0:W-:Y:S04]  /*65af0*/  STL.64 [R1+0x4a00], R24 ;  /* 0x004a001801007387 */ /* 0x0041e80000100a00 */
[----:B0-----:R-:W2:Y:S04]  /*65b00*/  LDL.64 R24, [R1+0xb0] ;  /* 0x0000b00001187983 */ /* 0x001ea80000100a00 */
[----:B--2---:R-:W-:Y:S11]  /*65b10*/  STL.64 [R1+0x4a18], R24 ;  /* 0x004a181801007387 */ /* 0x004ff60000100a00 */
[----:B------:R-:W-:Y:S01]  /*65b20*/  @!UPT UIADD3 URZ, URZ, URZ, URZ ;  /* 0x0000003f3f3ff290 */ /* 0x000fe2000fffe03f */
[----:B------:R-:W-:Y:S02]  /*65b30*/  STL.64 [R1+0xa60], R12 ;  /* 0x000a600c01007387 */ /* 0x000fe40000100a00 */
[----:B------:R0:W-:Y:S02]  /*65b40*/  STL.64 [R1+0xa68], R14 ;  /* 0x000a680e01007387 */ /* 0x0001e40000100a00 */
[----:B0-----:R-:W2:Y:S01]  /*65b50*/  LDL.LU.64 R14, [R1+0x4a50] ;  /* 0x004a5000010e7983 */ /* 0x001ea20000300a00 */
[----:B------:R-:W3:Y:S02]  /*65b60*/  LDL.LU.64 R12, [R1+0x4a48] ;  /* 0x004a4800010c7983 */ /* 0x000ee40000300a00 */
[----:B------:R-:W-:Y:S02]  /*65b70*/  STL.64 [R1+0x4940], R18 ;  /* 0x0049401201007387 */ /* 0x000fe40000100a00 */
[----:B------:R0:W-:Y:S02]  /*65b80*/  STL.64 [R1+0x4938], R16 ;  /* 0x0049381001007387 */ /* 0x0001e40000100a00 */
[----:B0-----:R-:W4:Y:S04]  /*65b90*/  LDL.64 R16, [R1+0x80] ;  /* 0x0000800001107983 */ /* 0x001f280000100a00 */
[----:B----4-:R0:W-:Y:S04]  /*65ba0*/  STL.64 [R1+0x49f8], R16 ;  /* 0x0049f81001007387 */ /* 0x0101e80000100a00 */
[----:B0-----:R-:W4:Y:S01]  /*65bb0*/  LDL.LU R16, [R1+0x210] ;  /* 0x0002100001107983 */ /* 0x001f220000300800 */
[----:B------:R-:W4:Y:S02]  /*65bc0*/  LDL.LU R17, [R1+0x214] ;  /* 0x0002140001117983 */ /* 0x000f240000300800 */
[----:B------:R-:W2:Y:S02]  /*65bd0*/  LDL.LU R18, [R1+0x218] ;  /* 0x0002180001127983 */ /* 0x000ea40000300800 */
[----:B------:R-:W2:Y:S01]  /*65be0*/  LDL.LU R19, [R1+0x21c] ;  /* 0x00021c0001137983 */ /* 0x000ea20000300800 */
[C---:B---3--:R-:W-:Y:S01]  /*65bf0*/  HMMA.16816.F32 R8, R4.reuse, R12, R8 ;  /* 0x0000000c0408723c */ /* 0x048fe20000001808 */
[----:B--2---:R-:W-:Y:S01]  /*65c00*/  STL.64 [R1+0x4a10], R18 ;  /* 0x004a101201007387 */ /* 0x004fe20000100a00 */
[----:B----4-:R0:W-:Y:S03]  /*65c10*/  STL.64 [R1+0x4a08], R16 ;  /* 0x004a081001007387 */ /* 0x0101e60000100a00 */
        /* <DEDUP_REMOVED lines=10> */
[----:B------:R0:W-:Y:S01]  /*65cc0*/  STL.64 [R1+0xa50], R8 ;  /* 0x000a500801007387 */ /* 0x0001e20000100a00 */
[----:B------:R-:W-:Y:S03]  /*65cd0*/  STL.64 [R1+0xa58], R10 ;  /* 0x000a580a01007387 */ /* 0x000fe60000100a00 */
[----:B0-----:R-:W3:Y:S01]  /*65ce0*/  LDL.LU.64 R8, [R1+0x4a40] ;  /* 0x004a400001087983 */ /* 0x001ee20000300a00 */
[----:B------:R-:W-:Y:S02]  /*65cf0*/  STL.64 [R1+0x4930], R14 ;  /* 0x0049300e01007387 */ /* 0x000fe40000100a00 */
[----:B------:R0:W-:Y:S02]  /*65d00*/  STL.64 [R1+0x4928], R12 ;  /* 0x0049280c01007387 */ /* 0x0001e40000100a00 */
        /* <DEDUP_REMOVED lines=36> */
[----:B------:R-:W-:Y:S03]  /*65f50*/  STL.64 [R1+0x2a8], R18 ;  /* 0x0002a81201007387 */ /* 0x000fe60000100a00 */
[----:B0-----:R-:W4:Y:S01]  /*65f60*/  LDL.LU.64 R16, [R1+0x49f8] ;  /* 0x0049f80001107983 */ /* 0x001f220000300a00 */
[----:B------:R-:W3:Y:S02]  /*65f70*/  LDL.LU.64 R26, [R1+0x49f0] ;  /* 0x0049f000011a7983 */ /* 0x000ee40000300a00 */
[----:B------:R-:W3:Y:S02]  /*65f80*/  LDL.LU.64 R24, [R1+0x49e8] ;  /* 0x0049e80001187983 */ /* 0x000ee40000300a00 */
[----:B------:R-:W-:Y:S01]  /*65f90*/  STL [R1+0x490c], R3 ;  /* 0x00490c0301007387 */ /* 0x000fe20000100800 */
[----:B------:R-:W-:Y:S01]  /*65fa0*/  STL [R1+0x4908], R10 ;  /* 0x0049080a01007387 */ /* 0x000fe20000100800 */
[C---:B---3--:R-:W-:Y:S11]  /*65fb0*/  HMMA.16816.F32 R24, R20.reuse, R4, R24 ;  /* 0x000000041418723c */ /* 0x048ff60000001818 */
[----:B------:R-:W-:Y:S11]  /*65fc0*/  @!UPT UIADD3 URZ, URZ, URZ, URZ ;  /* 0x0000003f3f3ff290 */ /* 0x000ff6000fffe03f */
[----:B------:R-:W-:Y:S01]  /*65fd0*/  @!UPT UIADD3 URZ, URZ, URZ, URZ ;  /* 0x0000003f3f3ff290 */ /* 0x000fe2000fffe03f */
[----:B------:R0:W-:Y:S01]  /*65fe0*/  STL.64 [R1+0x290], R24 ;  /* 0x0002901801007387 */ /* 0x0001e20000100a00 */
[----:B------:R1:W-:Y:S03]  /*65ff0*/  STL.64 [R1+0x298], R26 ;  /* 0x0002981a01007387 */ /* 0x0003e60000100a00 */
[----:B0-----:R-:W2:Y:S01]  /*66000*/  LDL.LU.64 R24, [R1+0x49e0] ;  /* 0x0049e00001187983 */ /* 0x001ea20000300a00 */
[----:B------:R-:W-:Y:S02]  /*66010*/  IMAD.MOV.U32 R29, RZ, RZ, R4 ;  /* 0x000000ffff1d7224 */ /* 0x000fe400078e0004 */
[----:B------:R-:W-:Y:S02]  /*66020*/  IMAD.MOV.U32 R11, RZ, RZ, R5 ;  /* 0x000000ffff0b7224 */ /* 0x000fe400078e0005 */
[----:B----4-:R-:W-:Y:S01]  /*66030*/  HMMA.16816.F32 R4, R20, R16, R12 ;  /* 0x000000101404723c */ /* 0x010fe2000000180c */
[----:B-1----:R-:W-:-:S02]  /*66040*/  IMAD.MOV.U32 R26, RZ, RZ, R16 ;  /* 0x000000ffff1a7224 */ /* 0x002fc400078e0010 */
[----:B------:R-:W-:Y:S01]  /*66050*/  IMAD.MOV.U32 R27, RZ, RZ, R17 ;  /* 0x000000ffff1b7224 */ /* 0x000fe200078e0011 */
[----:B------:R-:W-:Y:S01]  /*66060*/  STL [R1+0x4914], R11 ;  /* 0x0049140b01007387 */ /* 0x000fe20000100800 */
[----:B------:R-:W-:Y:S02]  /*66070*/  STL.64 [R1+0x4980], R8 ;  /* 0x0049800801007387 */ /* 0x000fe40000100a00 */
[----:B------:R-:W-:Y:S11]  /*66080*/  STL [R1+0x4910], R29 ;  /* 0x0049101d01007387 */ /* 0x000ff60000100800 */
[----:B------:R-:W-:Y:S05]  /*66090*/  @!UPT UIADD3 URZ, URZ, URZ, URZ ;  /* 0x0000003f3f3ff290 */ /* 0x000fea000fffe03f */
[----:B------:R-:W-:Y:S01]  /*660a0*/  STL.64 [R1+0x280], R4 ;  /* 0x0002800401007387 */ /* 0x000fe20000100a00 */
[----:B------:R-:W-:Y:S02]  /*660b0*/  STL.64 [R1+0x288], R6 ;  /* 0x0002880601007387 */ /* 0x000fe40000100a00 */
[----:B------:R-:W-:Y:S02]  /*660c0*/  STL.64 [R1+0x49d8], R26 ;  /* 0x0049d81a01007387 */ /* 0x000fe40000100a00 */
[----:B--2---:R-:W-:Y:S02]  /*660d0*/  IMAD.MOV.U32 R16, RZ, RZ, R25 ;  /* 0x000000ffff107224 */ /* 0x004fe400078e0019 */
[----:B------:R-:W-:-:S05]  /*660e0*/  IMAD.MOV.U32 R17, RZ, RZ, R24 ;  /* 0x000000ffff117224 */ /* 0x000fca00078e0018 */
[----:B------:R0:W-:Y:S01]  /*660f0*/  STL.64 [R1+0x4958], R16 ;  /* 0x0049581001007387 */ /* 0x0001e20000100a00 */
[----:B------:R-:W2:Y:S02]  /*66100*/  LDL.LU R12, [R1+0xca0] ;  /* 0x000ca000010c7983 */ /* 0x000ea40000300800 */
[----:B------:R-:W2:Y:S02]  /*66110*/  LDL.LU R13, [R1+0xca4] ;  /* 0x000ca400010d7983 */ /* 0x000ea40000300800 */
[----:B------:R-:W3:Y:S01]  /*66120*/  LDL.LU R14, [R1+0xca8] ;  /* 0x000ca800010e7983 */ /* 0x000ee20000300800 */
[----:B------:R-:W3:Y:S04]  /*66130*/  LDL.LU R15, [R1+0xcac] ;  /* 0x000cac00010f7983 */ /* 0x000ee80000300800 */
[----:B0-----:R-:W4:Y:S01]  /*66140*/  LDL.LU R16, [R1+0xcc0] ;  /* 0x000cc00001107983 */ /* 0x001f220000300800 */
[----:B------:R-:W4:Y:S02]  /*66150*/  LDL.LU R17, [R1+0xcc4] ;  /* 0x000cc40001117983 */ /* 0x000f240000300800 */
[----:B------:R-:W2:Y:S02]  /*66160*/  LDL.LU R18, [R1+0xcc8] ;  /* 0x000cc80001127983 */ /* 0x000ea40000300800 */
[----:B------:R-:W2:Y:S01]  /*66170*/  LDL.LU R19, [R1+0xccc] ;  /* 0x000ccc0001137983 */ /* 0x000ea20000300800 */
[----:B------:R-:W2:Y:S04]  /*66180*/  LDL.64 R8, [R1+0x30] ;  /* 0x0000300001087983 */ /* 0x000ea80000100a00 */
[----:B--2---:R-:W-:Y:S01]  /*66190*/  STL.64 [R1+0x4990], R8 ;  /* 0x0049900801007387 */ /* 0x004fe20000100a00 */
[----:B------:R-:W-:Y:S02]  /*661a0*/  STL.64 [R1+0x4968], R18 ;  /* 0x0049681201007387 */ /* 0x000fe40000100a00 */
[----:B----4-:R0:W-:Y:S02]  /*661b0*/  STL.64 [R1+0x4960], R16 ;  /* 0x0049601001007387 */ /* 0x0101e40000100a00 */
[----:B0-----:R-:W2:Y:S04]  /*661c0*/  LDL.64 R16, [R1+0x20] ;  /* 0x0000200001107983 */ /* 0x001ea80000100a00 */
[----:B--2---:R0:W-:Y:S04]  /*661d0*/  STL.64 [R1+0x4988], R16 ;  /* 0x0049881001007387 */ /* 0x0041e80000100a00 */
        /* <DEDUP_REMOVED lines=14> */
[----:B------:R-:W3:Y:S04]  /*662c0*/  LDL.64 R4, [R1+0x70] ;  /* 0x0000700001047983 */ /* 0x000ee80000100a00 */
[----:B----4-:R-:W-:Y:S01]  /*662d0*/  STL.64 [R1+0x49b0], R18 ;  /* 0x0049b01201007387 */ /* 0x010fe20000100a00 */
[----:B--2---:R0:W-:Y:S03]  /*662e0*/  STL.64 [R1+0x49a8], R16 ;  /* 0x0049a81001007387 */ /* 0x0041e60000100a00 */
[----:B0-----:R-:W2:Y:S04]  /*662f0*/  LDL.64 R16, [R1+0x50] ;  /* 0x0000500001107983 */ /* 0x001ea80000100a00 */
[----:B--2---:R0:W-:Y:S01]  /*66300*/  STL.64 [R1+0x49c0], R16 ;  /* 0x0049c01001007387 */ /* 0x0041e20000100a00 */
[----:B------:R-:W2:Y:S03]  /*66310*/  LDL.64 R8, [R1+0x40] ;  /* 0x0000400001087983 */ /* 0x000ea60000100a00 */
[----:B0-----:R-:W4:Y:S04]  /*66320*/  LDL R16, [R1+0x60] ;  /* 0x0000600001107983 */ /* 0x001f280000100800 */
[----:B------:R-:W4:Y:S04]  /*66330*/  LDL R17, [R1+0x64] ;  /* 0x0000640001117983 */ /* 0x000f280000100800 */
[----:B--2---:R0:W-:Y:S04]  /*66340*/  STL.64 [R1+0x49b8], R8 ;  /* 0x0049b80801007387 */ /* 0x0041e80000100a00 */
[----:B0-----:R-:W2:Y:S01]  /*66350*/  LDL.LU R8, [R1+0xed0] ;  /* 0x000ed00001087983 */ /* 0x001ea20000300800 */
[----:B------:R-:W2:Y:S02]  /*66360*/  LDL.LU R9, [R1+0xed4] ;  /* 0x000ed40001097983 */ /* 0x000ea40000300800 */
[----:B------:R-:W2:Y:S02]  /*66370*/  LDL.LU R10, [R1+0xed8] ;  /* 0x000ed800010a7983 */ /* 0x000ea40000300800 */
[----:B------:R-:W2:Y:S01]  /*66380*/  LDL.LU R11, [R1+0xedc] ;  /* 0x000edc00010b7983 */ /* 0x000ea20000300800 */
[----:B---3--:R-:W-:Y:S01]  /*66390*/  HMMA.16816.F32 R24, R20, R4, R24 ;  /* 0x000000041418723c */ /* 0x008fe20000001818 */
[----:B--2---:R-:W-:Y:S01]  /*663a0*/  STL.64 [R1+0x49d0], R10 ;  /* 0x0049d00a01007387 */ /* 0x004fe20000100a00 */
[----:B------:R0:W-:Y:S03]  /*663b0*/  STL.64 [R1+0x49c8], R8 ;  /* 0x0049c80801007387 */ /* 0x0001e60000100a00 */
[----:B0-----:R-:W4:Y:S01]  /*663c0*/  LDL.LU R8, [R1+0xee0] ;  /* 0x000ee00001087983 */ /* 0x001f220000300800 */
[----:B------:R-:W4:Y:S02]  /*663d0*/  LDL.LU R9, [R1+0xee4] ;  /* 0x000ee40001097983 */ /* 0x000f240000300800 */
[----:B------:R-:W4:Y:S02]  /*663e0*/  LDL.LU R10, [R1+0xee8] ;  /* 0x000ee800010a7983 */ /* 0x000f240000300800 */
[----:B------:R-:W4:Y:S01]  /*663f0*/  LDL.LU R11, [R1+0xeec] ;  /* 0x000eec00010b7983 */ /* 0x000f220000300800 */
[----:B------:R-:W-:Y:S01]  /*66400*/  STL.64 [R1+0x4950], R14 ;  /* 0x0049500e01007387 */ /* 0x000fe20000100a00 */
        /* <DEDUP_REMOVED lines=13> */
[----:B0-----:R-:W3:Y:S01]  /*664e0*/  LDL.LU.64 R26, [R1+0x49d8] ;  /* 0x0049d800011a7983 */ /* 0x001ee20000300a00 */
[----:B------:R-:W-:-:S02]  /*664f0*/  IMAD.MOV.U32 R24, RZ, RZ, R4 ;  /* 0x000000ffff187224 */ /* 0x000fc400078e0004 */
[----:B------:R-:W-:Y:S02]  /*66500*/  IMAD.MOV.U32 R25, RZ, RZ, R5 ;  /* 0x000000ffff197224 */ /* 0x000fe400078e0005 */
[----:B------:R-:W0:Y:S01]  /*66510*/  LDSM.16.MT88.4 R4, [R28+0x4080] ;  /* 0x004080001c04783b */ /* 0x000e220000004200 */
[C---:B----4-:R-:W-:Y:S03]  /*66520*/  HMMA.16816.F32 R16, R20.reuse, R16, R8 ;  /* 0x000000101410723c */ /* 0x050fe60000001808 */
[----:B---3--:R-:W-:Y:S01]  /*66530*/  STL.64 [R1+0x4920], R26 ;  /* 0x0049201a01007387 */ /* 0x008fe20000100a00 */
[----:B------:R1:W-:Y:S03]  /*66540*/  STL.64 [R1+0x4918], R24 ;  /* 0x0049181801007387 */ /* 0x0003e60000100a00 */
[----:B-1----:R-:W3:Y:S01]  /*66550*/  LDL.LU R24, [R1+0x920] ;  /* 0x0009200001187983 */ /* 0x002ee20000300800 */
[----:B------:R-:W3:Y:S02]  /*66560*/  LDL.LU R25, [R1+0x924] ;  /* 0x0009240001197983 */ /* 0x000ee40000300800 */
[----:B------:R-:W3:Y:S02]  /*66570*/  LDL.LU R26, [R1+0x928] ;  /* 0x00092800011a7983 */ /* 0x000ee40000300800 */
[----:B------:R-:W3:Y:S01]  /*66580*/  LDL.LU R27, [R1+0x92c] ;  /* 0x00092c00011b7983 */ /* 0x000ee20000300800 */
[----:B0-----:R-:W-:Y:S01]  /*66590*/  STL.64 [R1+0x47c0], R6 ;  /* 0x0047c00601007387 */ /* 0x001fe20000100a00 */
[----:B------:R0:W-:Y:S03]  /*665a0*/  STL.64 [R1+0x47b8], R4 ;  /* 0x0047b80401007387 */ /* 0x0001e60000100a00 */
[----:B0-----:R-:W4:Y:S04]  /*665b0*/  LDL R4, [R1+0x10] ;  /* 0x0000100001047983 */ /* 0x001f280000100800 */
[----:B------:R-:W4:Y:S01]  /*665c0*/  LDL R5, [R1+0x14] ;  /* 0x0000140001057983 */ /* 0x000f220000100800 */
        /* <DEDUP_REMOVED lines=26> */
[----:B------:R0:W-:Y:S01]  /*66770*/  STL.64 [R1+0x230], R16 ;  /* 0x0002301001007387 */ /* 0x0001e20000100a00 */
[----:B------:R-:W-:Y:S03]  /*66780*/  STL.64 [R1+0x238], R18 ;  /* 0x0002381201007387 */ /* 0x000fe60000100a00 */
[----:B0-----:R-:W2:Y:S01]  /*66790*/  LDL.LU.64 R16, [R1+0x4988] ;  /* 0x0049880001107983 */ /* 0x001ea20000300a00 */
[----:B------:R-:W-:Y:S02]  /*667a0*/  IMAD.MOV.U32 R3, RZ, RZ, R8 ;  /* 0x000000ffff037224 */ /* 0x000fe400078e0008 */
[----:B------:R-:W-:Y:S02]  /*667b0*/  IMAD.MOV.U32 R10, RZ, RZ, R9 ;  /* 0x000000ffff0a7224 */ /* 0x000fe400078e0009 */
[----:B------:R-:W3:Y:S01]  /*667c0*/  LDL.LU.64 R8, [R1+0x4980] ;  /* 0x0049800001087983 */ /* 0x000ee20000300a00 */
        /* <DEDUP_REMOVED lines=28> */
[----:B------:R-:W-:Y:S01]  /*66990*/  STL.64 [R1+0x1f0], R12 ;  /* 0x0001f00c01007387 */ /* 0x000fe20000100a00 */
[----:B------:R0:W-:Y:S03]  /*669a0*/  STL.64 [R1+0x1f8], R14 ;  /* 0x0001f80e01007387 */ /* 0x0001e60000100a00 */
[----:B0-----:R-:W2:Y:S01]  /*669b0*/  LDL.LU.64 R14, [R1+0x4930] ;  /* 0x00493000010e7983 */ /* 0x001ea20000300a00 */
[----:B------:R-:W3:Y:S02]  /*669c0*/  LDL.LU.64 R12, [R1+0x4928] ;  /* 0x00492800010c7983 */ /* 0x000ee40000300a00 */
[----:B----4-:R-:W-:Y:S02]  /*669d0*/  STL.64 [R1+0x47e0], R18 ;  /* 0x0047e01201007387 */ /* 0x010fe40000100a00 */
[----:B------:R0:W-:Y:S02]  /*669e0*/  STL.64 [R1+0x47d8], R16 ;  /* 0x0047d81001007387 */ /* 0x0001e40000100a00 */
[----:B0-----:R-:W4:Y:S01]  /*669f0*/  LDL.LU R16, [R1+0x1d0] ;  /* 0x0001d00001107983 */ /* 0x001f220000300800 */
[----:B------:R-:W4:Y:S02]  /*66a00*/  LDL.LU R17, [R1+0x1d4] ;  /* 0x0001d40001117983 */ /* 0x000f240000300800 */
[----:B------:R-:W4:Y:S02]  /*66a10*/  LDL.LU R18, [R1+0x1d8] ;  /* 0x0001d80001127983 */ /* 0x000f240000300800 */
[----:B------:R-:W4:Y:S01]  /*66a20*/  LDL.LU R19, [R1+0x1dc] ;  /* 0x0001dc0001137983 */ /* 0x000f220000300800 */
[C---:B---3--:R-:W-:Y:S08]  /*66a30*/  HMMA.16816.F32 R24, R20.reuse, R12, R24 ;  /* 0x0000000c1418723c */ /* 0x048ff00000001818 */
[----:B----4-:R-:W-:Y:S11]  /*66a40*/  HMMA.16816.F32 R16, R20, R8, R16 ;  /* 0x000000081410723c */ /* 0x010ff60000001810 */
[----:B------:R-:W-:Y:S04]  /*66a50*/  @!UPT UIADD3 URZ, URZ, URZ, URZ ;  /* 0x0000003f3f3ff290 */ /* 0x000fe8000fffe03f */
[----:B------:R-:W-:Y:S01]  /*66a60*/  STL.64 [R1+0x920], R24 ;  /* 0x0009201801007387 */ /* 0x000fe20000100a00 */
[----:B------:R0:W-:Y:S03]  /*66a70*/  STL.64 [R1+0x928], R26 ;  /* 0x0009281a01007387 */ /* 0x0001e60000100a00 */
[----:B0-----:R-:W3:Y:S01]  /*66a80*/  LDL.LU.64 R26, [R1+0x4920] ;  /* 0x00492000011a7983 */ /* 0x001ee20000300a00 */
[----:B------:R-:W4:Y:S02]  /*66a90*/  LDL.LU.64 R24, [R1+0x4918] ;  /* 0x0049180001187983 */ /* 0x000f240000300a00 */
[----:B--2---:R-:W-:Y:S02]  /*66aa0*/  STL.64 [R1+0x47f0], R14 ;  /* 0x0047f00e01007387 */ /* 0x004fe40000100a00 */
[----:B------:R0:W-:Y:S02]  /*66ab0*/  STL.64 [R1+0x47e8], R12 ;  /* 0x0047e80c01007387 */ /* 0x0001e40000100a00 */
[----:B0-----:R-:W2:Y:S01]  /*66ac0*/  LDL.LU R12, [R1+0xec0] ;  /* 0x000ec000010c7983 */ /* 0x001ea20000300800 */
[----:B------:R-:W-:Y:S02]  /*66ad0*/  STL.64 [R1+0x1e0], R16 ;  /* 0x0001e01001007387 */ /* 0x000fe40000100a00 */
[----:B------:R-:W-:Y:S02]  /*66ae0*/  STL.64 [R1+0x1e8], R18 ;  /* 0x0001e81201007387 */ /* 0x000fe40000100a00 */
[----:B------:R-:W2:Y:S01]  /*66af0*/  LDL.LU R13, [R1+0xec4] ;  /* 0x000ec400010d7983 */ /* 0x000ea20000300800 */
[----:B------:R-:W2:Y:S01]  /*66b00*/  LDL.LU R14, [R1+0xec8] ;  /* 0x000ec800010e7983 */ /* 0x000ea20000300800 */
[----:B------:R-:W2:Y:S02]  /*66b10*/  LDL.LU R15, [R1+0xecc] ;  /* 0x000ecc00010f7983 */ /* 0x000ea40000300800 */
[----:B------:R-:W-:-:S02]  /*66b20*/  IMAD.MOV.U32 R4, RZ, RZ, R11 ;  /* 0x000000ffff047224 */ /* 0x000fc400078e000b */
        /* <DEDUP_REMOVED lines=23> */
[----:B------:R-:W2:Y:S01]  /*66ca0*/  LDL.LU R0, [R1+0x4904] ;  /* 0x0049040001007983 */ /* 0x000ea20000300800 */
[----:B------:R-:W2:Y:S02]  /*66cb0*/  LDL.LU R2, [R1+0x4900] ;  /* 0x0049000001027983 */ /* 0x000ea40000300800 */
[----:B----4-:R-:W-:Y:S02]  /*66cc0*/  IMAD.MOV.U32 R20, RZ, RZ, R24 ;  /* 0x000000ffff147224 */ /* 0x010fe400078e0018 */
[----:B------:R-:W-:Y:S01]  /*66cd0*/  IMAD.MOV.U32 R21, RZ, RZ, R25 ;  /* 0x000000ffff157224 */ /* 0x000fe200078e0019 */
[----:B------:R0:W-:Y:S01]  /*66ce0*/  STL.64 [R1+0x4850], R4 ;  /* 0x0048500401007387 */ /* 0x0001e20000100a00 */
[----:B------:R-:W4:Y:S02]  /*66cf0*/  LDL.LU R24, [R1+0x48fc] ;  /* 0x0048fc0001187983 */ /* 0x000f240000300800 */
[----:B------:R-:W4:Y:S01]  /*66d00*/  LDL.LU R25, [R1+0x48f8] ;  /* 0x0048f80001197983 */ /* 0x000f220000300800 */
[----:B------:R3:W-:Y:S01]  /*66d10*/  STL.64 [R1+0x4880], R20 ;  /* 0x0048801401007387 */ /* 0x0007e20000100a00 */
[----:B0-----:R-:W-:-:S02]  /*66d20*/  IMAD.MOV.U32 R4, RZ, RZ, R7 ;  /* 0x000000ffff047224 */ /* 0x001fc400078e0007 */
[----:B------:R-:W-:-:S05]  /*66d30*/  IMAD.MOV.U32 R5, RZ, RZ, R6 ;  /* 0x000000ffff057224 */ /* 0x000fca00078e0006 */
[----:B------:R-:W-:Y:S01]  /*66d40*/  STL.64 [R1+0x4868], R4 ;  /* 0x0048680401007387 */ /* 0x000fe20000100a00 */
        /* <DEDUP_REMOVED lines=10> */
[----:B------:R0:W-:Y:S02]  /*66df0*/  STL.64 [R1+0x4890], R20 ;  /* 0x0048901401007387 */ /* 0x0001e40000100a00 */
[----:B0-----:R-:W-:-:S02]  /*66e00*/  IMAD.MOV.U32 R20, RZ, RZ, R29 ;  /* 0x000000ffff147224 */ /* 0x001fc400078e001d */
[----:B------:R-:W-:-:S05]  /*66e10*/  IMAD.MOV.U32 R21, RZ, RZ, R11 ;  /* 0x000000ffff157224 */ /* 0x000fca00078e000b */
[----:B------:R-:W-:Y:S01]  /*66e20*/  STL.64 [R1+0x48a8], R20 ;  /* 0x0048a81401007387 */ /* 0x000fe20000100a00 */
[----:B------:R-:W2:Y:S03]  /*66e30*/  LDL.64 R4, [R1+0x60] ;  /* 0x0000600001047983 */ /* 0x000ea60000100a00 */
[----:B--2---:R0:W-:Y:S04]  /*66e40*/  STL.64 [R1+0x4888], R4 ;  /* 0x0048880401007387 */ /* 0x0041e80000100a00 */
        /* <DEDUP_REMOVED lines=21> */
[----:B------:R-:W2:Y:S01]  /*66fa0*/  LDL.LU R7, [R1+0x79c] ;  /* 0x00079c0001077983 */ /* 0x000ea20000300800 */
[----:B------:R-:W4:Y:S04]  /*66fb0*/  LDL.64 R20, [R1+0xc0] ;  /* 0x0000c00001147983 */ /* 0x000f280000100a00 */
        /* <DEDUP_REMOVED lines=8> */
[----:B0-----:R-:W4:Y:S01]  /*67040*/  LDL.LU R4, [R1+0x7b0] ;  /* 0x0007b00001047983 */ /* 0x001f220000300800 */
[----:B------:R-:W4:Y:S02]  /*67050*/  LDL.LU R5, [R1+0x7b4] ;  /* 0x0007b40001057983 */ /* 0x000f240000300800 */
[----:B------:R-:W4:Y:S02]  /*67060*/  LDL.LU R6, [R1+0x7b8] ;  /* 0x0007b80001067983 */ /* 0x000f240000300800 */
[----:B------:R-:W4:Y:S01]  /*67070*/  LDL.LU R7, [R1+0x7bc] ;  /* 0x0007bc0001077983 */ /* 0x000f220000300800 */
[----:B---3--:R-:W-:Y:S01]  /*67080*/  STL.64 [R1+0x4848], R14 ;  /* 0x0048480e01007387 */ /* 0x008fe20000100a00 */
        /* <DEDUP_REMOVED lines=20> */
[----:B------:R-:W3:Y:S01]  /*671d0*/  LDL.64 R16, [R1] ;  /* 0x0000000001107983 */ /* 0x000ee20000100a00 */
[----:B------:R0:W-:Y:S03]  /*671e0*/  STL.64 [R1+0x47c8], R8 ;  /* 0x0047c80801007387 */ /* 0x0001e60000100a00 */
[----:B0-----:R-:W4:Y:S01]  /*671f0*/  LDL.LU R8, [R1+0x760] ;  /* 0x0007600001087983 */ /* 0x001f220000300800 */
[----:B------:R-:W4:Y:S02]  /*67200*/  LDL.LU R9, [R1+0x764] ;  /* 0x0007640001097983 */ /* 0x000f240000300800 */
[----:B------:R-:W4:Y:S02]  /*67210*/  LDL.LU R10, [R1+0x768] ;  /* 0x00076800010a7983 */ /* 0x000f240000300800 */
[----:B------:R-:W4:Y:S01]  /*67220*/  LDL.LU R11, [R1+0x76c] ;  /* 0x00076c00010b7983 */ /* 0x000f220000300800 */
        /* <DEDUP_REMOVED lines=31> */
[----:B0-----:R-:W4:Y:S01]  /*67420*/  LDL.LU.64 R20, [R1+0x4880] ;  /* 0x0048800001147983 */ /* 0x001f220000300a00 */
[C---:B--2---:R-:W-:Y:S08]  /*67430*/  HMMA.16816.F32 R12, R24.reuse, R4, R12 ;  /* 0x00000004180c723c */ /* 0x044ff0000000180c */
[C---:B----4-:R-:W-:Y:S01]  /*67440*/  HMMA.16816.F32 R8, R24.reuse, R20, R8 ;  /* 0x000000141808723c */ /* 0x050fe20000001808 */
[----:B------:R-:W0:Y:S01]  /*67450*/  LDSM.16.MT88.4 R20, [R28+0x4100] ;  /* 0x004100001c14783b */ /* 0x000e220000004200 */
[----:B------:R-:W-:Y:S11]  /*67460*/  IMAD.MOV.U32 R29, RZ, RZ, R5 ;  /* 0x000000ffff1d7224 */ /* 0x000ff600078e0005 */
[----:B------:R-:W-:Y:S10]  /*67470*/  @!UPT UIADD3 URZ, URZ, URZ, URZ ;  /* 0x0000003f3f3ff290 */ /* 0x000ff4000fffe03f */
[----:B------:R1:W-:Y:S01]  /*67480*/  STL.64 [R1+0x770], R8 ;  /* 0x0007700801007387 */ /* 0x0003e20000100a00 */
[----:B------:R2:W-:Y:S03]  /*67490*/  STL.64 [R1+0x778], R10 ;  /* 0x0007780a01007387 */ /* 0x0005e60000100a00 */
[----:B-1----:R-:W4:Y:S01]  /*674a0*/  LDL.LU R8, [R1+0xea0] ;  /* 0x000ea00001087983 */ /* 0x002f220000300800 */
[----:B------:R-:W4:Y:S02]  /*674b0*/  LDL.LU R9, [R1+0xea4] ;  /* 0x000ea40001097983 */ /* 0x000f240000300800 */
[----:B--2---:R-:W4:Y:S02]  /*674c0*/  LDL.LU R10, [R1+0xea8] ;  /* 0x000ea800010a7983 */ /* 0x004f240000300800 */
[----:B------:R-:W4:Y:S01]  /*674d0*/  LDL.LU R11, [R1+0xeac] ;  /* 0x000eac00010b7983 */ /* 0x000f220000300800 */
[----:B0-----:R-:W-:Y:S01]  /*674e0*/  STL.64 [R1+0x46c8], R22 ;  /* 0x0046c81601007387 */ /* 0x001fe20000100a00 */
[----:B------:R0:W-:Y:S03]  /*674f0*/  STL.64 [R1+0x46c0], R20 ;  /* 0x0046c01401007387 */ /* 0x0001e60000100a00 */
[----:B0-----:R-:W2:Y:S01]  /*67500*/  LDL.LU R20, [R1+0xeb0] ;  /* 0x000eb00001147983 */ /* 0x001ea20000300800 */
[----:B------:R-:W2:Y:S02]  /*67510*/  LDL.LU R21, [R1+0xeb4] ;  /* 0x000eb40001157983 */ /* 0x000ea40000300800 */
[----:B------:R-:W2:Y:S02]  /*67520*/  LDL.LU R22, [R1+0xeb8] ;  /* 0x000eb80001167983 */ /* 0x000ea40000300800 */
[----:B------:R-:W2:Y:S01]  /*67530*/  LDL.LU R23, [R1+0xebc] ;  /* 0x000ebc0001177983 */ /* 0x000ea20000300800 */
        /* <DEDUP_REMOVED lines=35> */
[----:B------:R-:W2:Y:S02]  /*67770*/  LDL.LU.64 R12, [R1+0x47f8] ;  /* 0x0047f800010c7983 */ /* 0x000ea40000300a00 */
[----:B---3--:R-:W-:-:S02]  /*67780*/  IMAD.MOV.U32 R28, RZ, RZ, R16 ;  /* 0x000000ffff1c7224 */ /* 0x008fc400078e0010 */
[----:B------:R-:W-:Y:S11]  /*67790*/  IMAD.MOV.U32 R0, RZ, RZ, R17 ;  /* 0x000000ffff007224 */ /* 0x000ff600078e0011 */
[----:B------:R-:W-:Y:S05]  /*677a0*/  @!UPT UIADD3 URZ, URZ, URZ, URZ ;  /* 0x0000003f3f3ff290 */ /* 0x000fea000fffe03f */
[----:B------:R0:W-:Y:S01]  /*677b0*/  STL.64 [R1+0xed0], R4 ;  /* 0x000ed00401007387 */ /* 0x0001e20000100a00 */
[----:B------:R1:W-:Y:S03]  /*677c0*/  STL.64 [R1+0xed8], R6 ;  /* 0x000ed80601007387 */ /* 0x0003e60000100a00 */
[----:B0-----:R-:W3:Y:S01]  /*677d0*/  LDL.LU R4, [R1+0x750] ;  /* 0x0007500001047983 */ /* 0x001ee20000300800 */
[----:B------:R-:W3:Y:S02]  /*677e0*/  LDL.LU R5, [R1+0x754] ;  /* 0x0007540001057983 */ /* 0x000ee40000300800 */
[----:B-1----:R-:W3:Y:S02]  /*677f0*/  LDL.LU R6, [R1+0x758] ;  /* 0x0007580001067983 */ /* 0x002ee40000300800 */
[----:B------:R-:W3:Y:S01]  /*67800*/  LDL.LU R7, [R1+0x75c] ;  /* 0x00075c0001077983 */ /* 0x000ee20000300800 */
[C---:B--2---:R-:W-:Y:S11]  /*67810*/  HMMA.16816.F32 R12, R24.reuse, R16, R12 ;  /* 0x00000010180c723c */ /* 0x044ff6000000180c */
[----:B------:R-:W-:Y:S11]  /*67820*/  @!UPT UIADD3 URZ, URZ, URZ, URZ ;  /* 0x0000003f3f3ff290 */ /* 0x000ff6000fffe03f */
[----:B------:R-:W-:Y:S01]  /*67830*/  @!UPT UIADD3 URZ, URZ, URZ, URZ ;  /* 0x0000003f3f3ff290 */ /* 0x000fe2000fffe03f */
[----:B------:R-:W-:Y:S01]  /*67840*/  STL.64 [R1+0xec0], R12 ;  /* 0x000ec00c01007387 */ /* 0x000fe20000100a00 */
[----:B------:R0:W-:Y:S03]  /*67850*/  STL.64 [R1+0xec8], R14 ;  /* 0x000ec80e01007387 */ /* 0x0001e60000100a00 */
[----:B0-----:R-:W2:Y:S01]  /*67860*/  LDL.LU.64 R14, [R1+0x47f0] ;  /* 0x0047f000010e7983 */ /* 0x001ea20000300a00 */
[----:B------:R-:W4:Y:S02]  /*67870*/  LDL.LU.64 R12, [R1+0x47e8] ;  /* 0x0047e800010c7983 */ /* 0x000f240000300a00 */
[----:B------:R-:W2:Y:S02]  /*67880*/  LDL.LU.64 R18, [R1+0x47e0] ;  /* 0x0047e00001127983 */ /* 0x000ea40000300a00 */
[----:B------:R-:W2:Y:S02]  /*67890*/  LDL.LU.64 R16, [R1+0x47d8] ;  /* 0x0047d80001107983 */ /* 0x000ea40000300a00 */
[C---:B--2---:R-:W-:Y:S11]  /*678a0*/  HMMA.16816.F32 R20, R24.reuse, R16, R20 ;  /* 0x000000101814723c */ /* 0x044ff60000001814 */
[----:B------:R-:W-:Y:S11]  /*678b0*/  @!UPT UIADD3 URZ, URZ, URZ, URZ ;  /* 0x0000003f3f3ff290 */ /* 0x000ff6000fffe03f */
[----:B------:R-:W-:Y:S01]  /*678c0*/  @!UPT UIADD3 URZ, URZ, URZ, URZ ;  /* 0x0000003f3f3ff290 */ /* 0x000fe2000fffe03f */
[----:B------:R0:W-:Y:S01]  /*678d0*/  STL.64 [R1+0xeb0], R20 ;  /* 0x000eb01401007387 */ /* 0x0001e20000100a00 */
[----:B------:R1:W-:Y:S03]  /*678e0*/  STL.64 [R1+0xeb8], R22 ;  /* 0x000eb81601007387 */ /* 0x0003e60000100a00 */
[----:B0-----:R-:W2:Y:S01]  /*678f0*/  LDL.LU R20, [R1+0xc80] ;  /* 0x000c800001147983 */ /* 0x001ea20000300800 */
[----:B------:R-:W2:Y:S02]  /*67900*/  LDL.LU R21, [R1+0xc84] ;  /* 0x000c840001157983 */ /* 0x000ea40000300800 */
[----:B-1----:R-:W2:Y:S02]  /*67910*/  LDL.LU R22, [R1+0xc88] ;  /* 0x000c880001167983 */ /* 0x002ea40000300800 */
[----:B------:R-:W2:Y:S01]  /*67920*/  LDL.LU R23, [R1+0xc8c] ;  /* 0x000c8c0001177983 */ /* 0x000ea20000300800 */
[----:B----4-:R-:W-:Y:S01]  /*67930*/  HMMA.16816.F32 R8, R24, R12, R8 ;  /* 0x0000000c1808723c */ /* 0x010fe20000001808 */
[----:B--2---:R-:W-:Y:S01]  /*67940*/  STL.64 [R1+0x47b0], R22 ;  /* 0x0047b01601007387 */ /* 0x004fe20000100a00 */
[----:B------:R0:W-:Y:S03]  /*67950*/  STL.64 [R1+0x47a8], R20 ;  /* 0x0047a81401007387 */ /* 0x0001e60000100a00 */
[----:B0-----:R-:W2:Y:S01]  /*67960*/  LDL.LU R20, [R1+0xc90] ;  /* 0x000c900001147983 */ /* 0x001ea20000300800 */
[----:B------:R-:W2:Y:S02]  /*67970*/  LDL.LU R21, [R1+0xc94] ;  /* 0x000c940001157983 */ /* 0x000ea40000300800 */
[----:B------:R-:W2:Y:S02]  /*67980*/  LDL.LU R22, [R1+0xc98] ;  /* 0x000c980001167983 */ /* 0x000ea40000300800 */
[----:B------:R-:W2:Y:S01]  /*67990*/  LDL.LU R23, [R1+0xc9c] ;  /* 0x000c9c0001177983 */ /* 0x000ea20000300800 */
[----:B------:R-:W-:Y:S01]  /*679a0*/  STL.64 [R1+0x46e0], R18 ;  /* 0x0046e01201007387 */ /* 0x000fe20000100a00 */
[----:B------:R0:W-:Y:S02]  /*679b0*/  STL.64 [R1+0x46d8], R16 ;  /* 0x0046d81001007387 */ /* 0x0001e40000100a00 */
[----:B0-----:R-:W-:-:S02]  /*679c0*/  IMAD.MOV.U32 R16, RZ, RZ, R2 ;  /* 0x000000ffff107224 */ /* 0x001fc400078e0002 */
[----:B------:R-:W-:Y:S01]  /*679d0*/  IMAD.MOV.U32 R17, RZ, RZ, R3 ;  /* 0x000000ffff117224 */ /* 0x000fe200078e0003 */
[----:B------:R-:W4:Y:S01]  /*679e0*/  LDL.LU R2, [R1+0x47d4] ;  /* 0x0047d40001027983 */ /* 0x000f220000300800 */
[----:B------:R-:W2:Y:S05]  /*679f0*/  LDL.LU R3, [R1+0x47d0] ;  /* 0x0047d00001037983 */ /* 0x000eaa0000300800 */
[----:B------:R0:W-:Y:S02]  /*67a00*/  STL.64 [R1+0xea0], R8 ;  /* 0x000ea00801007387 */ /* 0x0001e40000100a00 */
[----:B------:R-:W-:Y:S01]  /*67a10*/  STL.64 [R1+0xea8], R10 ;  /* 0x000ea80a01007387 */ /* 0x000fe20000100a00 */
[----:B0-----:R-:W3:Y:S01]  /*67a20*/  LDL.LU.64 R8, [R1+0x47c8] ;  /* 0x0047c80001087983 */ /* 0x001ee20000300a00 */
[----:B------:R-:W-:Y:S02]  /*67a30*/  STL.64 [R1+0x46f0], R14 ;  /* 0x0046f00e01007387 */ /* 0x000fe40000100a00 */
[----:B------:R0:W-:Y:S02]  /*67a40*/  STL.64 [R1+0x46e8], R12 ;  /* 0x0046e80c01007387 */ /* 0x0001e40000100a00 */
[----:B0-----:R-:W2:Y:S01]  /*67a50*/  LDL.LU R12, [R1+0xc60] ;  /* 0x000c6000010c7983 */ /* 0x001ea20000300800 */
[----:B------:R-:W2:Y:S02]  /*67a60*/  LDL.LU R13, [R1+0xc64] ;  /* 0x000c6400010d7983 */ /* 0x000ea40000300800 */
[----:B------:R-:W2:Y:S02]  /*67a70*/  LDL.LU R14, [R1+0xc68] ;  /* 0x000c6800010e7983 */ /* 0x000ea40000300800 */
[----:B------:R-:W2:Y:S02]  /*67a80*/  LDL.LU R15, [R1+0xc6c] ;  /* 0x000c6c00010f7983 */ /* 0x000ea40000300800 */
[----:B--2---:R-:W-:Y:S01]  /*67a90*/  STL.64 [R1+0x4790], R14 ;  /* 0x0047900e01007387 */ /* 0x004fe20000100a00 */
[----:B------:R0:W-:Y:S03]  /*67aa0*/  STL.64 [R1+0x4788], R12 ;  /* 0x0047880c01007387 */ /* 0x0001e60000100a00 */
[----:B0-----:R-:W2:Y:S01]  /*67ab0*/  LDL.64 R12, [R1+0xa0] ;  /* 0x0000a000010c7983 */ /* 0x001ea20000100a00 */
[----:B---3--:R-:W-:Y:S03]  /*67ac0*/  HMMA.16816.F32 R24, R24, R8, R4 ;  /* 0x000000081818723c */ /* 0x008fe60000001804 */
[----:B--2---:R0:W-:Y:S04]  /*67ad0*/  STL.64 [R1+0x47a0], R12 ;  /* 0x0047a00c01007387 */ /* 0x0041e80000100a00 */
[----:B0-----:R-:W2:Y:S01]  /*67ae0*/  LDL.64 R12, [R1+0xb0] ;  /* 0x0000b000010c7983 */ /* 0x001ea20000100a00 */
[----:B------:R-:W3:Y:S02]  /*67af0*/  LDL.LU.64 R6, [R1+0x47c0] ;  /* 0x0047c00001067983 */ /* 0x000ee40000300a00 */
[----:B------:R-:W3:Y:S02]  /*67b00*/  LDL.LU.64 R4, [R1+0x47b8] ;  /* 0x0047b80001047983 */ /* 0x000ee40000300a00 */
[----:B------:R0:W-:Y:S02]  /*67b10*/  STL.64 [R1+0x4770], R8 ;  /* 0x0047700801007387 */ /* 0x0001e40000100a00 */
[----:B0-----:R-:W2:Y:S09]  /*67b20*/  LDL.64 R8, [R1+0x80] ;  /* 0x0000800001087983 */ /* 0x001eb20000100a00 */
[----:B------:R-:W-:Y:S02]  /*67b30*/  STL.64 [R1+0x750], R24 ;  /* 0x0007501801007387 */ /* 0x000fe40000100a00 */
[----:B------:R-:W-:Y:S01]  /*67b40*/  STL.64 [R1+0x758], R26 ;  /* 0x0007581a01007387 */ /* 0x000fe20000100a00 */
[----:B--2---:R0:W-:Y:S04]  /*67b50*/  STL.64 [R1+0x4780], R8 ;  /* 0x0047800801007387 */ /* 0x0041e80000100a00 */
[----:B0-----:R-:W2:Y:S04]  /*67b60*/  LDL.64 R8, [R1+0x90] ;  /* 0x0000900001087983 */ /* 0x001ea80000100a00 */
[----:B--2---:R0:W-:Y:S04]  /*67b70*/  STL.64 [R1+0x4798], R8 ;  /* 0x0047980801007387 */ /* 0x0041e80000100a00 */
[----:B0-----:R-:W2:Y:S01]  /*67b80*/  LDL.LU R8, [R1+0xc70] ;  /* 0x000c700001087983 */ /* 0x001ea20000300800 */
[----:B------:R-:W2:Y:S02]  /*67b90*/  LDL.LU R9, [R1+0xc74] ;  /* 0x000c740001097983 */ /* 0x000ea40000300800 */
[----:B------:R-:W2:Y:S02]  /*67ba0*/  LDL.LU R10, [R1+0xc78] ;  /* 0x000c7800010a7983 */ /* 0x000ea40000300800 */
[----:B------:R-:W2:Y:S01]  /*67bb0*/  LDL.LU R11, [R1+0xc7c] ;  /* 0x000c7c00010b7983 */ /* 0x000ea20000300800 */
[----:B------:R-:W2:Y:S01]  /*67bc0*/  LDL.64 R24, [R1+0x70] ;  /* 0x0000700001187983 */ /* 0x000ea20000100a00 */
[C---:B---3--:R-:W-:Y:S03]  /*67bd0*/  HMMA.16816.F32 R16, R4.reuse, R16, R20 ;  /* 0x000000100410723c */ /* 0x048fe60000001814 */
[----:B--2---:R0:W-:Y:S04]  /*67be0*/  STL.64 [R1+0x4778], R24 ;  /* 0x0047781801007387 */ /* 0x0041e80000100a00 */
[----:B0-----:R-:W2:Y:S01]  /*67bf0*/  LDL.LU R24, [R1+0xc50] ;  /* 0x000c500001187983 */ /* 0x001ea20000300800 */
[----:B------:R-:W2:Y:S02]  /*67c00*/  LDL.LU R25, [R1+0xc54] ;  /* 0x000c540001197983 */ /* 0x000ea40000300800 */
[----:B------:R-:W2:Y:S02]  /*67c10*/  LDL.LU R26, [R1+0xc58] ;  /* 0x000c5800011a7983 */ /* 0x000ea40000300800 */
[----:B------:R-:W2:Y:S01]  /*67c20*/  LDL.LU R27, [R1+0xc5c] ;  /* 0x000c5c00011b7983 */ /* 0x000ea20000300800 */
[----:B------:R-:W3:Y:S01]  /*67c30*/  LDL.LU.64 R22, [R1+0x47b0] ;  /* 0x0047b00001167983 */ /* 0x000ee20000300a00 */
[----:B------:R-:W3:Y:S09]  /*67c40*/  LDL.LU.64 R20, [R1+0x47a8] ;  /* 0x0047a80001147983 */ /* 0x000ef20000300a00 */
[----:B------:R-:W-:Y:S02]  /*67c50*/  STL.64 [R1+0xce0], R16 ;  /* 0x000ce01001007387 */ /* 0x000fe40000100a00 */
[----:B------:R0:W-:Y:S02]  /*67c60*/  STL.64 [R1+0xce8], R18 ;  /* 0x000ce81201007387 */ /* 0x0001e40000100a00 */
[----:B0-----:R-:W2:Y:S01]  /*67c70*/  LDL R19, [R1+0x1dc8] ;  /* 0x001dc80001137983 */ /* 0x001ea20000100800 */
[C---:B---3--:R-:W-:Y:S11]  /*67c80*/  HMMA.16816.F32 R20, R4.reuse, R12, R20 ;  /* 0x0000000c0414723c */ /* 0x048ff60000001814 */
[----:B------:R-:W-:Y:S11]  /*67c90*/  @!UPT UIADD3 URZ, URZ, URZ, URZ ;  /* 0x0000003f3f3ff290 */ /* 0x000ff6000fffe03f */
[----:B------:R-:W-:Y:S01]  /*67ca0*/  @!UPT UIADD3 URZ, URZ, URZ, URZ ;  /* 0x0000003f3f3ff290 */ /* 0x000fe2000fffe03f */
[----:B------:R0:W-:Y:S01]  /*67cb0*/  STL.64 [R1+0xcd0], R20 ;  /* 0x000cd01401007387 */ /* 0x0001e20000100a00 */
[----:B------:R1:W-:Y:S02]  /*67cc0*/  STL.64 [R1+0xcd8], R22 ;  /* 0x000cd81601007387 */ /* 0x0003e40000100a00 */
[----:B0-----:R-:W-:Y:S02]  /*67cd0*/  IMAD.MOV.U32 R21, RZ, RZ, R12 ;  /* 0x000000ffff157224 */ /* 0x001fe400078e000c */
[----:B------:R-:W-:Y:S02]  /*67ce0*/  IMAD.MOV.U32 R20, RZ, RZ, R13 ;  /* 0x000000ffff147224 */ /* 0x000fe400078e000d */
[----:B------:R-:W3:Y:S02]  /*67cf0*/  LDL.LU.64 R12, [R1+0x47a0] ;  /* 0x0047a000010c7983 */ /* 0x000ee40000300a00 */
[----:B---3--:R-:W-:Y:S01]  /*67d00*/  HMMA.16816.F32 R8, R4, R12, R8 ;  /* 0x0000000c0408723c */ /* 0x008fe20000001808 */
[----:B-1----:R-:W-:-:S02]  /*67d10*/  IMAD.MOV.U32 R23, RZ, RZ, R12 ;  /* 0x000000ffff177224 */ /* 0x002fc400078e000c */
[----:B------:R-:W-:Y:S11]  /*67d20*/  IMAD.MOV.U32 R22, RZ, RZ, R13 ;  /* 0x000000ffff167224 */ /* 0x000ff600078e000d */
[----:B------:R-:W-:Y:S09]  /*67d30*/  @!UPT UIADD3 URZ, URZ, URZ, URZ ;  /* 0x0000003f3f3ff290 */ /* 0x000ff2000fffe03f */
[----:B------:R0:W-:Y:S01]  /*67d40*/  STL.64 [R1+0xcc0], R8 ;  /* 0x000cc00801007387 */ /* 0x0001e20000100a00 */
[----:B------:R-:W-:Y:S03]  /*67d50*/  STL.64 [R1+0xcc8], R10 ;  /* 0x000cc80a01007387 */ /* 0x000fe60000100a00 */
[----:B0-----:R-:W3:Y:S01]  /*67d60*/  LDL.LU.64 R8, [R1+0x4798] ;  /* 0x0047980001087983 */ /* 0x001ee20000300a00 */
[----:B------:R-:W3:Y:S02]  /*67d70*/  LDL.LU.64 R14, [R1+0x4790] ;  /* 0x00479000010e7983 */ /* 0x000ee40000300a00 */
[----:B------:R-:W3:Y:S02]  /*67d80*/  LDL.LU.64 R12, [R1+0x4788] ;  /* 0x00478800010c7983 */ /* 0x000ee40000300a00 */
[----:B------:R-:W-:Y:S01]  /*67d90*/  STL.64 [R1+0x4700], R22 ;  /* 0x0047001601007387 */ /* 0x000fe20000100a00 */
[----:B------:R0:W-:Y:S04]  /*67da0*/  STL.64 [R1+0x46f8], R20 ;  /* 0x0046f81401007387 */ /* 0x0001e80000100a00 */
[----:B0-----:R-:W2:Y:S01]  /*67db0*/  LDL.LU R20, [R1+0x5f0] ;  /* 0x0005f00001147983 */ /* 0x001ea20000300800 */
[----:B------:R-:W2:Y:S01]  /*67dc0*/  LDL.LU R21, [R1+0x5f4] ;  /* 0x0005f40001157983 */ /* 0x000ea20000300800 */
[C---:B---3--:R-:W-:Y:S11]  /*67dd0*/  HMMA.16816.F32 R12, R4.reuse, R8, R12 ;  /* 0x00000008040c723c */ /* 0x048ff6000000180c */
[----:B------:R-:W-:Y:S11]  /*67de0*/  @!UPT UIADD3 URZ, URZ, URZ, URZ ;  /* 0x0000003f3f3ff290 */ /* 0x000ff6000fffe03f */
[----:B------:R-:W-:Y:S01]  /*67df0*/  @!UPT UIADD3 URZ, URZ, URZ, URZ ;  /* 0x0000003f3f3ff290 */ /* 0x000fe2000fffe03f */
[----:B------:R-:W-:Y:S01]  /*67e00*/  STL.64 [R1+0xcb0], R12 ;  /* 0x000cb00c01007387 */ /* 0x000fe20000100a00 */
[----:B------:R0:W-:Y:S02]  /*67e10*/  STL.64 [R1+0xcb8], R14 ;  /* 0x000cb80e01007387 */ /* 0x0001e40000100a00 */
[----:B0-----:R-:W-:Y:S02]  /*67e20*/  IMAD.MOV.U32 R15, RZ, RZ, R8 ;  /* 0x000000ffff0f7224 */ /* 0x001fe400078e0008 */
[----:B------:R-:W-:Y:S02]  /*67e30*/  IMAD.MOV.U32 R14, RZ, RZ, R9 ;  /* 0x000000ffff0e7224 */ /* 0x000fe400078e0009 */
[----:B------:R-:W2:Y:S01]  /*67e40*/  LDL.LU.64 R8, [R1+0x4780] ;  /* 0x0047800001087983 */ /* 0x000ea20000300a00 */
[----:B------:R-:W-:Y:S02]  /*67e50*/  IMAD.MOV.U32 R22, RZ, RZ, R3 ;  /* 0x000000ffff167224 */ /* 0x000fe400078e0003 */
[----:B----4-:R-:W-:Y:S01]  /*67e60*/  IMAD.MOV.U32 R23, RZ, RZ, R2 ;  /* 0x000000ffff177224 */ /* 0x010fe200078e0002 */
        /* <DEDUP_REMOVED lines=11> */
[----:B------:R-:W-:Y:S02]  /*67f20*/  IMAD.MOV.U32 R11, RZ, RZ, R25 ;  /* 0x000000ffff0b7224 */ /* 0x000fe400078e0019 */
[----:B------:R-:W0:Y:S11]  /*67f30*/  LDSM.16.MT88.4 R24, [R19+0x4180] ;  /* 0x004180001318783b */ /* 0x000e360000004200 */
[----:B------:R-:W-:Y:S07]  /*67f40*/  @!UPT UIADD3 URZ, URZ, URZ, URZ ;  /* 0x0000003f3f3ff290 */ /* 0x000fee000fffe03f */
[----:B------:R-:W-:Y:S01]  /*67f50*/  STL.64 [R1+0xc90], R20 ;  /* 0x000c901401007387 */ /* 0x000fe20000100a00 */
[----:B------:R-:W-:Y:S02]  /*67f60*/  STL.64 [R1+0xc98], R22 ;  /* 0x000c981601007387 */ /* 0x000fe40000100a00 */
[----:B------:R-:W-:Y:S02]  /*67f70*/  STL.64 [R1+0x4710], R10 ;  /* 0x0047100a01007387 */ /* 0x000fe40000100a00 */
[----:B---3--:R1:W-:Y:S02]  /*67f80*/  STL.64 [R1+0x4708], R8 ;  /* 0x0047080801007387 */ /* 0x0083e40000100a00 */
[----:B-1----:R-:W2:Y:S01]  /*67f90*/  LDL.LU R8, [R1+0xc40] ;  /* 0x000c400001087983 */ /* 0x002ea20000300800 */
[----:B------:R-:W2:Y:S02]  /*67fa0*/  LDL.LU R9, [R1+0xc44] ;  /* 0x000c440001097983 */ /* 0x000ea40000300800 */
[----:B------:R-:W3:Y:S02]  /*67fb0*/  LDL.LU R10, [R1+0xc48] ;  /* 0x000c4800010a7983 */ /* 0x000ee40000300800 */
[----:B------:R-:W3:Y:S02]  /*67fc0*/  LDL.LU R11, [R1+0xc4c] ;  /* 0x000c4c00010b7983 */ /* 0x000ee40000300800 */
[----:B---3--:R-:W-:Y:S01]  /*67fd0*/  STL.64 [R1+0x4720], R10 ;  /* 0x0047200a01007387 */ /* 0x008fe20000100a00 */
[----:B--2---:R1:W-:Y:S03]  /*67fe0*/  STL.64 [R1+0x4718], R8 ;  /* 0x0047180801007387 */ /* 0x0043e60000100a00 */
[----:B-1----:R-:W2:Y:S04]  /*67ff0*/  LDL.64 R8, [R1+0x30] ;  /* 0x0000300001087983 */ /* 0x002ea80000100a00 */
[----:B--2---:R1:W-:Y:S04]  /*68000*/  STL.64 [R1+0x4738], R8 ;  /* 0x0047380801007387 */ /* 0x0043e80000100a00 */
[----:B-1----:R-:W2:Y:S04]  /*68010*/  LDL.64 R8, [R1+0x40] ;  /* 0x0000400001087983 */ /* 0x002ea80000100a00 */
[----:B--2---:R1:W-:Y:S04]  /*68020*/  STL.64 [R1+0x4750], R8 ;  /* 0x0047500801007387 */ /* 0x0043e80000100a00 */
[----:B-1----:R-:W2:Y:S04]  /*68030*/  LDL R8, [R1+0x50] ;  /* 0x0000500001087983 */ /* 0x002ea80000100800 */
[----:B------:R-:W2:Y:S04]  /*68040*/  LDL R9, [R1+0x54] ;  /* 0x0000540001097983 */ /* 0x000ea80000100800 */
[----:B--2---:R1:W-:Y:S04]  /*68050*/  STL.64 [R1+0x4768], R8 ;  /* 0x0047680801007387 */ /* 0x0043e80000100a00 */
[----:B-1----:R-:W2:Y:S01]  /*68060*/  LDL.LU R8, [R1+0x1200] ;  /* 0x0012000001087983 */ /* 0x002ea20000300800 */
        /* <DEDUP_REMOVED lines=9> */
[----:B-1----:R-:W3:Y:S01]  /*68100*/  LDL.LU R20, [R1+0x11d0] ;  /* 0x0011d00001147983 */ /* 0x002ee20000300800 */
        /* <DEDUP_REMOVED lines=13> */
[----:B------:R-:W3:Y:S02]  /*681e0*/  LDL.LU R22, [R1+0x11f8] ;  /* 0x0011f80001167983 */ /* 0x000ee40000300800 */
[----:B------:R-:W3:Y:S01]  /*681f0*/  LDL.LU R23, [R1+0x11fc] ;  /* 0x0011fc0001177983 */ /* 0x000ee20000300800 */
[----:B------:R-:W4:Y:S01]  /*68200*/  LDL.LU.64 R12, [R1+0x10] ;  /* 0x00001000010c7983 */ /* 0x000f220000300a00 */
[----:B------:R-:W2:Y:S02]  /*68210*/  LDL.LU R16, [R1+0xc20] ;  /* 0x000c200001107983 */ /* 0x000ea40000300800 */
[----:B------:R-:W2:Y:S02]  /*68220*/  LDL.LU R17, [R1+0xc24] ;  /* 0x000c240001117983 */ /* 0x000ea40000300800 */
[----:B------:R-:W2:Y:S01]  /*68230*/  LDL.LU R18, [R1+0xc28] ;  /* 0x000c280001127983 */ /* 0x000ea20000300800 */
[----:B------:R-:W2:Y:S01]  /*68240*/  LDL.LU R19, [R1+0xc2c] ;  /* 0x000c2c0001137983 */ /* 0x000ea20000300800 */
[----:B0-----:R-:W-:Y:S02]  /*68250*/  STL.64 [R1+0x45a0], R26 ;  /* 0x0045a01a01007387 */ /* 0x001fe40000100a00 */
[----:B------:R0:W-:Y:S02]  /*68260*/  STL.64 [R1+0x4598], R24 ;  /* 0x0045981801007387 */ /* 0x0001e40000100a00 */
[----:B0-----:R-:W2:Y:S01]  /*68270*/  LDL R24, [R1+0x60] ;  /* 0x0000600001187983 */ /* 0x001ea20000100800 */
[----:B------:R-:W-:-:S07]  /*68280*/  IMAD.MOV.U32 R25, RZ, RZ, R29 ;  /* 0x000000ffff197224 */ /* 0x000fce00078e001d */
[C---:B--2---:R-:W-:Y:S11]  /*68290*/  HMMA.16816.F32 R8, R4.reuse, R24, R8 ;  /* 0x000000180408723c */ /* 0x044ff60000001808 */
[----:B------:R-:W-:Y:S11]  /*682a0*/  @!UPT UIADD3 URZ, URZ, URZ, URZ ;  /* 0x0000003f3f3ff290 */ /* 0x000ff6000fffe03f */
[----:B------:R-:W-:Y:S01]  /*682b0*/  @!UPT UIADD3 URZ, URZ, URZ, URZ ;  /* 0x0000003f3f3ff290 */ /* 0x000fe2000fffe03f */
[----:B------:R0:W-:Y:S01]  /*682c0*/  STL.64 [R1+0xc80], R8 ;  /* 0x000c800801007387 */ /* 0x0001e20000100a00 */
[----:B------:R3:W-:Y:S03]  /*682d0*/  STL.64 [R1+0xc88], R10 ;  /* 0x000c880a01007387 */ /* 0x0007e60000100a00 */
[----:B0-----:R-:W3:Y:S01]  /*682e0*/  LDL.LU.64 R8, [R1+0x4768] ;  /* 0x0047680001087983 */ /* 0x001ee20000300a00 */
[----:B------:R-:W-:Y:S01]  /*682f0*/  STL [R1+0x4658], R25 ;  /* 0x0046581901007387 */ /* 0x000fe20000100800 */
[C---:B---3--:R-:W-:Y:S02]  /*68300*/  HMMA.16816.F32 R8, R4.reuse, R8, R20 ;  /* 0x000000080408723c */ /* 0x048fe40000001814 */
        /* <DEDUP_REMOVED lines=21> */
[----:B0-----:R-:W4:Y:S01]  /*68460*/  LDL.LU.64 R22, [R1+0x4730] ;  /* 0x0047300001167983 */ /* 0x001f220000300a00 */
[----:B------:R-:W4:Y:S02]  /*68470*/  LDL.LU.64 R20, [R1+0x4728] ;  /* 0x0047280001147983 */ /* 0x000f240000300a00 */
[----:B------:R-:W2:Y:S02]  /*68480*/  LDL.LU.64 R10, [R1+0x4720] ;  /* 0x00472000010a7983 */ /* 0x000ea40000300a00 */
[----:B------:R-:W2:Y:S01]  /*68490*/  LDL.LU.64 R8, [R1+0x4718] ;  /* 0x0047180001087983 */ /* 0x000ea20000300a00 */
[----:B------:R-:W-:Y:S01]  /*684a0*/  STL.64 [R1+0x4668], R26 ;  /* 0x0046681a01007387 */ /* 0x000fe20000100a00 */
[----:B------:R0:W-:Y:S03]  /*684b0*/  STL.64 [R1+0x4660], R24 ;  /* 0x0046601801007387 */ /* 0x0001e60000100a00 */
[----:B0-----:R-:W2:Y:S04]  /*684c0*/  LDL R24, [R1+0x20] ;  /* 0x0000200001187983 */ /* 0x001ea80000100800 */
[----:B------:R-:W2:Y:S02]  /*684d0*/  LDL R25, [R1+0x24] ;  /* 0x0000240001197983 */ /* 0x000ea40000100800 */
[C---:B--2---:R-:W-:Y:S02]  /*684e0*/  HMMA.16816.F32 R24, R4.reuse, R24, R8 ;  /* 0x000000180418723c */ /* 0x044fe40000001808 */
[----:B------:R-:W2:Y:S01]  /*684f0*/  LDL.LU.64 R10, [R1+0x4710] ;  /* 0x00471000010a7983 */ /* 0x000ea20000300a00 */
[----:B------:R-:W3:Y:S11]  /*68500*/  LDL.LU.64 R8, [R1+0x4708] ;  /* 0x0047080001087983 */ /* 0x000ef60000300a00 */
[----:B------:R-:W-:Y:S09]  /*68510*/  @!UPT UIADD3 URZ, URZ, URZ, URZ ;  /* 0x0000003f3f3ff290 */ /* 0x000ff2000fffe03f */
        /* <DEDUP_REMOVED lines=8> */
[----:B------:R0:W-:Y:S02]  /*685a0*/  STL.64 [R1+0x4670], R24 ;  /* 0x0046701801007387 */ /* 0x0001e40000100a00 */
[----:B0-----:R-:W-:-:S02]  /*685b0*/  IMAD.MOV.U32 R24, RZ, RZ, R15 ;  /* 0x000000ffff187224 */ /* 0x001fc400078e000f */
[----:B------:R-:W-:-:S05]  /*685c0*/  IMAD.MOV.U32 R25, RZ, RZ, R14 ;  /* 0x000000ffff197224 */ /* 0x000fca00078e000e */
[----:B------:R-:W-:Y:S11]  /*685d0*/  STL.64 [R1+0x4688], R24 ;  /* 0x0046881801007387 */ /* 0x000ff60000100a00 */
[----:B------:R-:W-:Y:S01]  /*685e0*/  @!UPT UIADD3 URZ, URZ, URZ, URZ ;  /* 0x0000003f3f3ff290 */ /* 0x000fe2000fffe03f */
[----:B------:R-:W-:Y:S02]  /*685f0*/  STL.64 [R1+0xc30], R20 ;  /* 0x000c301401007387 */ /* 0x000fe40000100a00 */
[----:B------:R0:W-:Y:S02]  /*68600*/  STL.64 [R1+0xc38], R22 ;  /* 0x000c381601007387 */ /* 0x0001e40000100a00 */
[----:B0-----:R-:W2:Y:S01]  /*68610*/  LDL.LU.64 R22, [R1+0x4700] ;  /* 0x0047000001167983 */ /* 0x001ea20000300a00 */
[----:B------:R-:W-:Y:S02]  /*68620*/  IMAD.MOV.U32 R24, RZ, RZ, R28 ;  /* 0x000000ffff187224 */ /* 0x000fe400078e001c */
[----:B------:R-:W-:Y:S02]  /*68630*/  IMAD.MOV.U32 R25, RZ, RZ, R0 ;  /* 0x000000ffff197224 */ /* 0x000fe400078e0000 */
[----:B------:R-:W4:Y:S02]  /*68640*/  LDL.LU.64 R20, [R1+0x46f8] ;  /* 0x0046f80001147983 */ /* 0x000f240000300a00 */
[----:B------:R-:W-:-:S02]  /*68650*/  IMAD.MOV.U32 R28, RZ, RZ, R12 ;  /* 0x000000ffff1c7224 */ /* 0x000fc400078e000c */
[----:B------:R-:W-:Y:S01]  /*68660*/  IMAD.MOV.U32 R0, RZ, RZ, R13 ;  /* 0x000000ffff007224 */ /* 0x000fe200078e000d */
[----:B------:R-:W3:Y:S01]  /*68670*/  LDL.LU.64 R14, [R1+0x46f0] ;  /* 0x0046f000010e7983 */ /* 0x000ee20000300a00 */
[----:B------:R-:W3:Y:S01]  /*68680*/  LDL.LU.64 R12, [R1+0x46e8] ;  /* 0x0046e800010c7983 */ /* 0x000ee20000300a00 */
[----:B------:R-:W-:Y:S02]  /*68690*/  HMMA.16816.F32 R24, R4, R24, R16 ;  /* 0x000000180418723c */ /* 0x000fe40000001810 */
[----:B------:R-:W3:Y:S01]  /*686a0*/  LDL.LU.64 R18, [R1+0x46e0] ;  /* 0x0046e00001127983 */ /* 0x000ee20000300a00 */
[----:B------:R-:W3:Y:S11]  /*686b0*/  LDL.LU.64 R16, [R1+0x46d8] ;  /* 0x0046d80001107983 */ /* 0x000ef60000300a00 */
[----:B------:R-:W-:Y:S09]  /*686c0*/  @!UPT UIADD3 URZ, URZ, URZ, URZ ;  /* 0x0000003f3f3ff290 */ /* 0x000ff2000fffe03f */
[----:B------:R2:W-:Y:S01]  /*686d0*/  STL.64 [R1+0xc20], R24 ;  /* 0x000c201801007387 */ /* 0x0005e20000100a00 */
[----:B------:R-:W-:Y:S02]  /*686e0*/  STL.64 [R1+0xc28], R26 ;  /* 0x000c281a01007387 */ /* 0x000fe40000100a00 */
[----:B--2---:R-:W-:Y:S02]  /*686f0*/  IMAD.MOV.U32 R24, RZ, RZ, R23 ;  /* 0x000000ffff187224 */ /* 0x004fe400078e0017 */
[----:B------:R-:W-:-:S05]  /*68700*/  IMAD.MOV.U32 R25, RZ, RZ, R22 ;  /* 0x000000ffff197224 */ /* 0x000fca00078e0016 */
[----:B------:R0:W-:Y:S04]  /*68710*/  STL.64 [R1+0x46a0], R24 ;  /* 0x0046a01801007387 */ /* 0x0001e80000100a00 */
        /* <DEDUP_REMOVED lines=9> */
[----:B----4-:R-:W-:Y:S02]  /*687b0*/  IMAD.MOV.U32 R24, RZ, RZ, R21 ;  /* 0x000000ffff187224 */ /* 0x010fe400078e0015 */
[----:B------:R-:W-:Y:S02]  /*687c0*/  IMAD.MOV.U32 R25, RZ, RZ, R20 ;  /* 0x000000ffff197224 */ /* 0x000fe400078e0014 */
[----:B------:R-:W2:Y:S01]  /*687d0*/  LDL.LU R20, [R1+0x440] ;  /* 0x0004400001147983 */ /* 0x000ea20000300800 */
        /* <DEDUP_REMOVED lines=8> */
[----:B------:R-:W-:Y:S01]  /*68860*/  STL.64 [R1+0x45c0], R18 ;  /* 0x0045c01201007387 */ /* 0x000fe20000100a00 */
[----:B------:R0:W-:Y:S03]  /*68870*/  STL.64 [R1+0x45b8], R16 ;  /* 0x0045b81001007387 */ /* 0x0001e60000100a00 */
[----:B0-----:R-:W4:Y:S01]  /*68880*/  LDL.LU R16, [R1+0x410] ;  /* 0x0004100001107983 */ /* 0x001f220000300800 */
[----:B---3--:R-:W-:Y:S11]  /*68890*/  HMMA.16816.F32 R24, R4, R12, R24 ;  /* 0x0000000c0418723c */ /* 0x008ff60000001818 */
[----:B------:R-:W-:Y:S11]  /*688a0*/  @!UPT UIADD3 URZ, URZ, URZ, URZ ;  /* 0x0000003f3f3ff290 */ /* 0x000ff6000fffe03f */
[----:B------:R-:W-:Y:S01]  /*688b0*/  @!UPT UIADD3 URZ, URZ, URZ, URZ ;  /* 0x0000003f3f3ff290 */ /* 0x000fe2000fffe03f */
[----:B------:R0:W-:Y:S01]  /*688c0*/  STL.64 [R1+0xc00], R24 ;  /* 0x000c001801007387 */ /* 0x0001e20000100a00 */
[----:B------:R-:W-:Y:S02]  /*688d0*/  STL.64 [R1+0xc08], R26 ;  /* 0x000c081a01007387 */ /* 0x000fe40000100a00 */
[----:B------:R-:W4:Y:S02]  /*688e0*/  LDL.LU R17, [R1+0x414] ;  /* 0x0004140001117983 */ /* 0x000f240000300800 */
[----:B------:R-:W4:Y:S01]  /*688f0*/  LDL.LU R18, [R1+0x418] ;  /* 0x0004180001127983 */ /* 0x000f220000300800 */
[----:B------:R-:W4:Y:S04]  /*68900*/  LDL.LU R19, [R1+0x41c] ;  /* 0x00041c0001137983 */ /* 0x000f280000300800 */
[----:B0-----:R-:W4:Y:S01]  /*68910*/  LDL.LU.64 R24, [R1+0xc0] ;  /* 0x0000c00001187983 */ /* 0x001f220000300a00 */
[----:B------:R-:W-:Y:S02]  /*68920*/  STL.64 [R1+0x45b0], R14 ;  /* 0x0045b00e01007387 */ /* 0x000fe40000100a00 */
[----:B------:R0:W-:Y:S02]  /*68930*/  STL.64 [R1+0x45a8], R12 ;  /* 0x0045a80c01007387 */ /* 0x0001e40000100a00 */
[----:B0-----:R-:W-:-:S02]  /*68940*/  IMAD.MOV.U32 R12, RZ, RZ, R10 ;  /* 0x000000ffff0c7224 */ /* 0x001fc400078e000a */
[----:B------:R-:W-:Y:S01]  /*68950*/  IMAD.MOV.U32 R13, RZ, RZ, R11 ;  /* 0x000000ffff0d7224 */ /* 0x000fe200078e000b */
[----:B------:R-:W3:Y:S01]  /*68960*/  LDL.LU R10, [R1+0x46d4] ;  /* 0x0046d400010a7983 */ /* 0x000ee20000300800 */
[----:B------:R-:W3:Y:S03]  /*68970*/  LDL.LU R11, [R1+0x46d0] ;  /* 0x0046d000010b7983 */ /* 0x000ee60000300800 */
        /* <DEDUP_REMOVED lines=14> */
[----:B0-----:R-:W2:Y:S01]  /*68a60*/  LDL.LU R12, [R1+0x400] ;  /* 0x00040000010c7983 */ /* 0x001ea20000300800 */
[----:B------:R-:W2:Y:S02]  /*68a70*/  LDL.LU R13, [R1+0x404] ;  /* 0x00040400010d7983 */ /* 0x000ea40000300800 */
[----:B------:R-:W2:Y:S02]  /*68a80*/  LDL.LU R14, [R1+0x408] ;  /* 0x00040800010e7983 */ /* 0x000ea40000300800 */
[----:B------:R-:W2:Y:S01]  /*68a90*/  LDL.LU R15, [R1+0x40c] ;  /* 0x00040c00010f7983 */ /* 0x000ea20000300800 */
[----:B------:R-:W4:Y:S01]  /*68aa0*/  LDL.LU.64 R22, [R1+0x46c8] ;  /* 0x0046c80001167983 */ /* 0x000f220000300a00 */
[----:B------:R-:W4:Y:S11]  /*68ab0*/  LDL.LU.64 R20, [R1+0x46c0] ;  /* 0x0046c00001147983 */ /* 0x000f360000300a00 */
[----:B------:R0:W-:Y:S02]  /*68ac0*/  STL.64 [R1+0x5f0], R4 ;  /* 0x0005f00401007387 */ /* 0x0001e40000100a00 */
[----:B------:R1:W-:Y:S01]  /*68ad0*/  STL.64 [R1+0x5f8], R6 ;  /* 0x0005f80601007387 */ /* 0x0003e20000100a00 */
[----:B0-----:R-:W2:Y:S01]  /*68ae0*/  LDL.LU R4, [R1+0x3c0] ;  /* 0x0003c00001047983 */ /* 0x001ea20000300800 */
[----:B------:R-:W2:Y:S02]  /*68af0*/  LDL.LU R5, [R1+0x3c4] ;  /* 0x0003c40001057983 */ /* 0x000ea40000300800 */
[----:B-1----:R-:W2:Y:S02]  /*68b00*/  LDL.LU R6, [R1+0x3c8] ;  /* 0x0003c80001067983 */ /* 0x002ea40000300800 */
[----:B------:R-:W2:Y:S01]  /*68b10*/  LDL.LU R7, [R1+0x3cc] ;  /* 0x0003cc0001077983 */ /* 0x000ea20000300800 */
[----:B---3--:R-:W-:Y:S01]  /*68b20*/  STL.64 [R1+0x45d0], R10 ;  /* 0x0045d00a01007387 */ /* 0x008fe20000100a00 */
[----:B------:R-:W-:Y:S01]  /*68b30*/  STL.64 [R1+0x45c8], R8 ;  /* 0x0045c80801007387 */ /* 0x000fe20000100a00 */
[C---:B----4-:R-:W-:Y:S11]  /*68b40*/  HMMA.16816.F32 R16, R20.reuse, R24, R16 ;  /* 0x000000181410723c */ /* 0x050ff60000001810 */
[----:B------:R-:W-:Y:S11]  /*68b50*/  @!UPT UIADD3 URZ, URZ, URZ, URZ ;  /* 0x0000003f3f3ff290 */ /* 0x000ff6000fffe03f */
[----:B------:R-:W-:Y:S01]  /*68b60*/  @!UPT UIADD3 URZ, URZ, URZ, URZ ;  /* 0x0000003f3f3ff290 */ /* 0x000fe2000fffe03f */
[----:B------:R-:W-:Y:S01]  /*68b70*/  STL.64 [R1+0x490], R16 ;  /* 0x0004901001007387 */ /* 0x000fe20000100a00 */
[----:B------:R0:W-:Y:S02]  /*68b80*/  STL.64 [R1+0x498], R18 ;  /* 0x0004981201007387 */ /* 0x0001e40000100a00 */
[----:B0-----:R-:W-:Y:S02]  /*68b90*/  IMAD.MOV.U32 R19, RZ, RZ, R24 ;  /* 0x000000ffff137224 */ /* 0x001fe400078e0018 */
[----:B------:R-:W-:Y:S02]  /*68ba0*/  IMAD.MOV.U32 R18, RZ, RZ, R25 ;  /* 0x000000ffff127224 */ /* 0x000fe400078e0019 */
[----:B------:R-:W2:Y:S02]  /*68bb0*/  LDL.LU.64 R24, [R1+0x46b8] ;  /* 0x0046b80001187983 */ /* 0x000ea40000300a00 */
[----:B--2---:R-:W-:Y:S02]  /*68bc0*/  HMMA.16816.F32 R24, R20, R24, R12 ;  /* 0x000000181418723c */ /* 0x004fe4000000180c */
[----:B------:R-:W2:Y:S01]  /*68bd0*/  LDL.LU.64 R14, [R1+0x46b0] ;  /* 0x0046b000010e7983 */ /* 0x000ea20000300a00 */
[----:B------:R-:W2:Y:S11]  /*68be0*/  LDL.LU.64 R12, [R1+0x46a8] ;  /* 0x0046a800010c7983 */ /* 0x000eb60000300a00 */
[----:B------:R-:W-:Y:S09]  /*68bf0*/  @!UPT UIADD3 URZ, URZ, URZ, URZ ;  /* 0x0000003f3f3ff290 */ /* 0x000ff2000fffe03f */
[----:B------:R0:W-:Y:S04]  /*68c00*/  STL.64 [R1+0x480], R24 ;  /* 0x0004801801007387 */ /* 0x0001e80000100a00 */
[----:B0-----:R-:W2:Y:S01]  /*68c10*/  LDL.LU.64 R24, [R1+0x46a0] ;  /* 0x0046a00001187983 */ /* 0x001ea20000300a00 */
[----:B------:R-:W-:Y:S02]  /*68c20*/  IMAD.MOV.U32 R8, RZ, RZ, R3 ;  /* 0x000000ffff087224 */ /* 0x000fe400078e0003 */
[----:B------:R-:W-:Y:S02]  /*68c30*/  IMAD.MOV.U32 R9, RZ, RZ, R2 ;  /* 0x000000ffff097224 */ /* 0x000fe400078e0002 */
        /* <DEDUP_REMOVED lines=25> */
[----:B0-----:R-:W4:Y:S01]  /*68dd0*/  LDL.LU R8, [R1+0x1150] ;  /* 0x0011500001087983 */ /* 0x001f220000300800 */
[----:B------:R-:W-:Y:S02]  /*68de0*/  STL.64 [R1+0x440], R4 ;  /* 0x0004400401007387 */ /* 0x000fe40000100a00 */
[----:B------:R-:W-:Y:S02]  /*68df0*/  STL.64 [R1+0x448], R6 ;  /* 0x0004480601007387 */ /* 0x000fe40000100a00 */
[----:B------:R-:W4:Y:S01]  /*68e00*/  LDL.LU R9, [R1+0x1154] ;  /* 0x0011540001097983 */ /* 0x000f220000300800 */
[----:B-1----:R-:W2:Y:S01]  /*68e10*/  LDL.LU R10, [R1+0x1158] ;  /* 0x00115800010a7983 */ /* 0x002ea20000300800 */
[----:B------:R-:W2:Y:S03]  /*68e20*/  LDL.LU R11, [R1+0x115c] ;  /* 0x00115c00010b7983 */ /* 0x000ea60000300800 */
        /* <DEDUP_REMOVED lines=8> */
[----:B0-----:R-:W2:Y:S04]  /*68eb0*/  LDL.LU.64 R8, [R1+0x20] ;  /* 0x0000200001087983 */ /* 0x001ea80000300a00 */
[----:B--2---:R3:W-:Y:S02]  /*68ec0*/  STL.64 [R1+0x4608], R8 ;  /* 0x0046080801007387 */ /* 0x0047e40000100a00 */
[----:B---3--:R-:W-:-:S02]  /*68ed0*/  IMAD.MOV.U32 R8, RZ, RZ, R25 ;  /* 0x000000ffff087224 */ /* 0x008fc400078e0019 */
[----:B------:R-:W-:Y:S01]  /*68ee0*/  IMAD.MOV.U32 R9, RZ, RZ, R29 ;  /* 0x000000ffff097224 */ /* 0x000fe200078e001d */
[----:B------:R-:W2:Y:S01]  /*68ef0*/  LDL.LU R25, [R1+0x4658] ;  /* 0x0046580001197983 */ /* 0x000ea20000300800 */
[----:B------:R-:W3:Y:S03]  /*68f00*/  LDL.LU R29, [R1+0x4654] ;  /* 0x00465400011d7983 */ /* 0x000ee60000300800 */
[----:B------:R0:W-:Y:S01]  /*68f10*/  STL.64 [R1+0x4620], R8 ;  /* 0x0046200801007387 */ /* 0x0001e20000100a00 */
[----:B------:R-:W2:Y:S02]  /*68f20*/  LDL.LU R4, [R1+0x3b0] ;  /* 0x0003b00001047983 */ /* 0x000ea40000300800 */
[----:B------:R-:W2:Y:S02]  /*68f30*/  LDL.LU R5, [R1+0x3b4] ;  /* 0x0003b40001057983 */ /* 0x000ea40000300800 */
[----:B------:R-:W2:Y:S01]  /*68f40*/  LDL.LU R6, [R1+0x3b8] ;  /* 0x0003b80001067983 */ /* 0x000ea20000300800 */
[----:B------:R-:W2:Y:S01]  /*68f50*/  LDL.LU R7, [R1+0x3bc] ;  /* 0x0003bc0001077983 */ /* 0x000ea20000300800 */
[----:B0-----:R-:W-:-:S02]  /*68f60*/  IMAD.MOV.U32 R8, RZ, RZ, R27 ;  /* 0x000000ffff087224 */ /* 0x001fc400078e001b */
[----:B------:R-:W-:-:S05]  /*68f70*/  IMAD.MOV.U32 R9, RZ, RZ, R26 ;  /* 0x000000ffff097224 */ /* 0x000fca00078e001a */
[----:B------:R-:W-:Y:S01]  /*68f80*/  STL.64 [R1+0x4638], R8 ;  /* 0x0046380801007387 */ /* 0x000fe20000100a00 */
[----:B------:R-:W4:Y:S02]  /*68f90*/  LDL.LU.64 R16, [R1] ;  /* 0x0000000001107983 */ /* 0x000f240000300a00 */
[----:B------:R-:W-:Y:S01]  /*68fa0*/  STL.64 [R1+0x4600], R18 ;  /* 0x0046001201007387 */ /* 0x000fe20000100a00 */
[----:B----4-:R0:W-:Y:S04]  /*68fb0*/  STL.64 [R1+0x45f8], R16 ;  /* 0x0045f81001007387 */ /* 0x0101e80000100a00 */
[----:B0-----:R-:W4:Y:S01]  /*68fc0*/  LDL.LU R16, [R1+0x1170] ;  /* 0x0011700001107983 */ /* 0x001f220000300800 */
[----:B------:R-:W4:Y:S02]  /*68fd0*/  LDL.LU R17, [R1+0x1174] ;  /* 0x0011740001117983 */ /* 0x000f240000300800 */
[----:B------:R-:W2:Y:S02]  /*68fe0*/  LDL.LU R18, [R1+0x1178] ;  /* 0x0011780001127983 */ /* 0x000ea40000300800 */
[----:B------:R-:W2:Y:S01]  /*68ff0*/  LDL.LU R19, [R1+0x117c] ;  /* 0x00117c0001137983 */ /* 0x000ea20000300800 */
[----:B------:R-:W3:Y:S04]  /*69000*/  LDL.64 R8, [R1+0x50] ;  /* 0x0000500001087983 */ /* 0x000ee80000100a00 */
        /* <DEDUP_REMOVED lines=12> */
[----:B------:R-:W-:Y:S01]  /*690d0*/  HMMA.16816.F32 R4, R20, R24, R4 ;  /* 0x000000181404723c */ /* 0x000fe20000001804 */
[----:B----4-:R-:W-:Y:S01]  /*690e0*/  STL.64 [R1+0x4648], R18 ;  /* 0x0046481201007387 */ /* 0x010fe20000100a00 */
[----:B--2---:R0:W-:Y:S03]  /*690f0*/  STL.64 [R1+0x4640], R16 ;  /* 0x0046401001007387 */ /* 0x0041e60000100a00 */
[----:B0-----:R-:W2:Y:S01]  /*69100*/  LDL.LU R16, [R1+0x11a0] ;  /* 0x0011a00001107983 */ /* 0x001ea20000300800 */
[----:B------:R-:W2:Y:S02]  /*69110*/  LDL.LU R17, [R1+0x11a4] ;  /* 0x0011a40001117983 */ /* 0x000ea40000300800 */
[----:B------:R-:W2:Y:S02]  /*69120*/  LDL.LU R18, [R1+0x11a8] ;  /* 0x0011a80001127983 */ /* 0x000ea40000300800 */
[----:B------:R-:W2:Y:S01]  /*69130*/  LDL.LU R19, [R1+0x11ac] ;  /* 0x0011ac0001137983 */ /* 0x000ea20000300800 */
[----:B------:R-:W4:Y:S01]  /*69140*/  LDL.LU R12, [R1+0x1140] ;  /* 0x00114000010c7983 */ /* 0x000f220000300800 */
[----:B------:R-:W4:Y:S02]  /*69150*/  LDL.LU R13, [R1+0x1144] ;  /* 0x00114400010d7983 */ /* 0x000f240000300800 */
[----:B------:R-:W4:Y:S02]  /*69160*/  LDL.LU R14, [R1+0x1148] ;  /* 0x00114800010e7983 */ /* 0x000f240000300800 */
[----:B------:R-:W4:Y:S08]  /*69170*/  LDL.LU R15, [R1+0x114c] ;  /* 0x00114c00010f7983 */ /* 0x000f300000300800 */
[----:B------:R-:W-:Y:S01]  /*69180*/  IMAD.MOV.U32 R2, RZ, RZ, R6 ;  /* 0x000000ffff027224 */ /* 0x000fe200078e0006 */
[----:B------:R-:W-:Y:S01]  /*69190*/  STL.64 [R1+0x430], R4 ;  /* 0x0004300401007387 */ /* 0x000fe20000100a00 */
[----:B------:R-:W-:-:S02]  /*691a0*/  IMAD.MOV.U32 R3, RZ, RZ, R7 ;  /* 0x000000ffff037224 */ /* 0x000fc400078e0007 */
[----:B---3--:R-:W0:Y:S04]  /*691b0*/  LDSM.16.MT88.4 R4, [R29+0x6000] ;  /* 0x006000001d04783b */ /* 0x008e280000004200 */
[----:B------:R-:W3:Y:S01]  /*691c0*/  LDL.LU R24, [R1+0x1130] ;  /* 0x0011300001187983 */ /* 0x000ee20000300800 */
[----:B------:R-:W3:Y:S01]  /*691d0*/  LDL.LU R25, [R1+0x1134] ;  /* 0x0011340001197983 */ /* 0x000ee20000300800 */
[----:B------:R-:W3:Y:S02]  /*691e0*/  LDL.LU R26, [R1+0x1138] ;  /* 0x00113800011a7983 */ /* 0x000ee40000300800 */
[----:B------:R-:W3:Y:S02]  /*691f0*/  LDL.LU R27, [R1+0x113c] ;  /* 0x00113c00011b7983 */ /* 0x000ee40000300800 */
[----:B------:R-:W-:Y:S01]  /*69200*/  STL [R1+0x361c], R3 ;  /* 0x00361c0301007387 */ /* 0x000fe20000100800 */
[----:B------:R-:W-:Y:S01]  /*69210*/  STL [R1+0x3618], R2 ;  /* 0x0036180201007387 */ /* 0x000fe20000100800 */
[----:B------:R-:W-:Y:S03]  /*69220*/  STL [R1+0x4538], R29 ;  /* 0x0045381d01007387 */ /* 0x000fe60000100800 */
[----:B0-----:R-:W-:Y:S01]  /*69230*/  STL.64 [R1+0x4498], R6 ;  /* 0x0044980601007387 */ /* 0x001fe20000100a00 */
[----:B------:R0:W-:Y:S02]  /*69240*/  STL.64 [R1+0x4490], R4 ;  /* 0x0044900401007387 */ /* 0x0001e40000100a00 */
[----:B0-----:R-:W-:-:S02]  /*69250*/  IMAD.MOV.U32 R4, RZ, RZ, R28 ;  /* 0x000000ffff047224 */ /* 0x001fc400078e001c */
[----:B------:R-:W3:Y:S01]  /*69260*/  LDL.LU R28, [R1+0x4650] ;  /* 0x00465000011c7983 */ /* 0x000ee20000300800 */
        /* <DEDUP_REMOVED lines=34> */
[----:B------:R-:W2:Y:S02]  /*69490*/  LDL.LU.64 R8, [R1+0x45e8] ;  /* 0x0045e80001087983 */ /* 0x000ea40000300a00 */
[----:B--2---:R-:W-:Y:S11]  /*694a0*/  HMMA.16816.F32 R8, R20, R4, R8 ;  /* 0x000000041408723c */ /* 0x004ff60000001808 */
[----:B------:R-:W-:Y:S11]  /*694b0*/  @!UPT UIADD3 URZ, URZ, URZ, URZ ;  /* 0x0000003f3f3ff290 */ /* 0x000ff6000fffe03f */
[----:B------:R-:W-:Y:S01]  /*694c0*/  @!UPT UIADD3 URZ, URZ, URZ, URZ ;  /* 0x0000003f3f3ff290 */ /* 0x000fe2000fffe03f */
[----:B------:R-:W-:Y:S01]  /*694d0*/  STL.64 [R1+0x3e0], R8 ;  /* 0x0003e00801007387 */ /* 0x000fe20000100a00 */
[----:B------:R0:W-:Y:S03]  /*694e0*/  STL.64 [R1+0x3e8], R10 ;  /* 0x0003e80a01007387 */ /* 0x0001e60000100a00 */
[----:B0-----:R-:W2:Y:S01]  /*694f0*/  LDL.LU.64 R10, [R1+0x45e0] ;  /* 0x0045e000010a7983 */ /* 0x001ea20000300a00 */
[----:B------:R-:W2:Y:S02]  /*69500*/  LDL.LU.64 R8, [R1+0x45d8] ;  /* 0x0045d80001087983 */ /* 0x000ea40000300a00 */
[----:B------:R0:W-:Y:S02]  /*69510*/  STL.64 [R1+0x44d8], R4 ;  /* 0x0044d80401007387 */ /* 0x0001e40000100a00 */
[----:B------:R-:W-:Y:S02]  /*69520*/  IMAD.MOV.U32 R0, RZ, RZ, R16 ;  /* 0x000000ffff007224 */ /* 0x000fe400078e0010 */
[----:B------:R-:W-:-:S02]  /*69530*/  IMAD.MOV.U32 R29, RZ, RZ, R17 ;  /* 0x000000ffff1d7224 */ /* 0x000fc400078e0011 */
[----:B0-----:R-:W-:Y:S02]  /*69540*/  IMAD.MOV.U32 R4, RZ, RZ, R19 ;  /* 0x000000ffff047224 */ /* 0x001fe400078e0013 */
        /* <DEDUP_REMOVED lines=22> */
[----:B------:R-:W2:Y:S01]  /*696b0*/  LDL.LU R19, [R1+0x1cc] ;  /* 0x0001cc0001137983 */ /* 0x000ea20000300800 */
[----:B---3--:R-:W-:Y:S11]  /*696c0*/  HMMA.16816.F32 R24, R20, R12, R24 ;  /* 0x0000000c1418723c */ /* 0x008ff60000001818 */
[----:B------:R-:W-:Y:S11]  /*696d0*/  @!UPT UIADD3 URZ, URZ, URZ, URZ ;  /* 0x0000003f3f3ff290 */ /* 0x000ff6000fffe03f */
[----:B------:R-:W-:Y:S01]  /*696e0*/  @!UPT UIADD3 URZ, URZ, URZ, URZ ;  /* 0x0000003f3f3ff290 */ /* 0x000fe2000fffe03f */
[----:B------:R-:W-:Y:S01]  /*696f0*/  STL.64 [R1+0x3b0], R24 ;  /* 0x0003b01801007387 */ /* 0x000fe20000100a00 */
[----:B------:R0:W-:Y:S03]  /*69700*/  STL.64 [R1+0x3b8], R26 ;  /* 0x0003b81a01007387 */ /* 0x0001e60000100a00 */
[----:B0-----:R-:W2:Y:S01]  /*69710*/  LDL.LU.64 R26, [R1+0x45a0] ;  /* 0x0045a000011a7983 */ /* 0x001ea20000300a00 */
[----:B------:R-:W2:Y:S02]  /*69720*/  LDL.LU.64 R24, [R1+0x4598] ;  /* 0x0045980001187983 */ /* 0x000ea40000300a00 */
[----:B----4-:R-:W-:Y:S02]  /*69730*/  STL.64 [R1+0x44d0], R14 ;  /* 0x0044d00e01007387 */ /* 0x010fe40000100a00 */
[----:B------:R0:W-:Y:S02]  /*69740*/  STL.64 [R1+0x44c8], R12 ;  /* 0x0044c80c01007387 */ /* 0x0001e40000100a00 */
[----:B0-----:R-:W3:Y:S01]  /*69750*/  LDL.LU R12, [R1+0x10d0] ;  /* 0x0010d000010c7983 */ /* 0x001ee20000300800 */
[----:B------:R-:W3:Y:S02]  /*69760*/  LDL.LU R13, [R1+0x10d4] ;  /* 0x0010d400010d7983 */ /* 0x000ee40000300800 */
[----:B------:R-:W3:Y:S02]  /*69770*/  LDL.LU R14, [R1+0x10d8] ;  /* 0x0010d800010e7983 */ /* 0x000ee40000300800 */
[----:B------:R-:W-:Y:S01]  /*69780*/  IMAD.MOV.U32 R15, RZ, RZ, R28 ;  /* 0x000000ffff0f7224 */ /* 0x000fe200078e001c */
[----:B------:R-:W-:Y:S01]  /*69790*/  STL.64 [R1+0x44a8], R10 ;  /* 0x0044a80a01007387 */ /* 0x000fe20000100a00 */
[----:B------:R0:W-:Y:S01]  /*697a0*/  STL.64 [R1+0x44a0], R8 ;  /* 0x0044a00801007387 */ /* 0x0001e20000100a00 */
[----:B--2---:R-:W-:Y:S08]  /*697b0*/  HMMA.16816.F32 R4, R24, R4, R16 ;  /* 0x000000041804723c */ /* 0x004ff00000001810 */
[----:B---3--:R-:W-:Y:S11]  /*697c0*/  HMMA.16816.F32 R12, R20, R8, R12 ;  /* 0x00000008140c723c */ /* 0x008ff6000000180c */
[----:B------:R-:W-:Y:S11]  /*697d0*/  @!UPT UIADD3 URZ, URZ, URZ, URZ ;  /* 0x0000003f3f3ff290 */ /* 0x000ff6000fffe03f */
[----:B------:R-:W-:Y:S01]  /*697e0*/  @!UPT UIADD3 URZ, URZ, URZ, URZ ;  /* 0x0000003f3f3ff290 */ /* 0x000fe2000fffe03f */
[----:B------:R-:W-:Y:S01]  /*697f0*/  STL.64 [R1+0x1d0], R12 ;  /* 0x0001d00c01007387 */ /* 0x000fe20000100a00 */
[----:B------:R-:W-:Y:S02]  /*69800*/  STL.64 [R1+0x1d8], R14 ;  /* 0x0001d80e01007387 */ /* 0x000fe40000100a00 */
[----:B------:R1:W-:Y:S02]  /*69810*/  STL.64 [R1+0x1c0], R4 ;  /* 0x0001c00401007387 */ /* 0x0003e40000100a00 */
[----:B------:R2:W-:Y:S01]  /*69820*/  STL [R1+0x1c8], R6 ;  /* 0x0001c80601007387 */ /* 0x0005e20000100800 */
[----:B0-----:R-:W3:Y:S01]  /*69830*/  LDL.LU R8, [R1+0x110] ;  /* 0x0001100001087983 */ /* 0x001ee20000300800 */
[----:B------:R-:W3:Y:S02]  /*69840*/  LDL.LU R9, [R1+0x114] ;  /* 0x0001140001097983 */ /* 0x000ee40000300800 */
[----:B------:R-:W4:Y:S02]  /*69850*/  LDL.LU R10, [R1+0x118] ;  /* 0x00011800010a7983 */ /* 0x000f240000300800 */
[----:B------:R-:W4:Y:S02]  /*69860*/  LDL.LU R11, [R1+0x11c] ;  /* 0x00011c00010b7983 */ /* 0x000f240000300800 */
[----:B------:R-:W-:Y:S01]  /*69870*/  IMAD.MOV.U32 R28, RZ, RZ, R7 ;  /* 0x000000ffff1c7224 */ /* 0x000fe200078e0007 */
[----:B----4-:R-:W-:Y:S01]  /*69880*/  STL.64 [R1+0x44e8], R10 ;  /* 0x0044e80a01007387 */ /* 0x010fe20000100a00 */
[----:B---3--:R0:W-:Y:S02]  /*69890*/  STL.64 [R1+0x44e0], R8 ;  /* 0x0044e00801007387 */ /* 0x0081e40000100a00 */
[----:B-1----:R-:W3:Y:S02]  /*698a0*/  LDL.LU R4, [R1+0x120] ;  /* 0x0001200001047983 */ /* 0x002ee40000300800 */
[----:B------:R-:W3:Y:S01]  /*698b0*/  LDL.LU R5, [R1+0x124] ;  /* 0x0001240001057983 */ /* 0x000ee20000300800 */
[----:B--2---:R-:W2:Y:S01]  /*698c0*/  LDL.LU R6, [R1+0x128] ;  /* 0x0001280001067983 */ /* 0x004ea20000300800 */
[----:B------:R-:W2:Y:S03]  /*698d0*/  LDL.LU R7, [R1+0x12c] ;  /* 0x00012c0001077983 */ /* 0x000ea60000300800 */
[----:B--2---:R-:W-:Y:S01]  /*698e0*/  STL.64 [R1+0x44f8], R6 ;  /* 0x0044f80601007387 */ /* 0x004fe20000100a00 */
[----:B---3--:R-:W-:Y:S02]  /*698f0*/  STL.64 [R1+0x44f0], R4 ;  /* 0x0044f00401007387 */ /* 0x008fe40000100a00 */
[----:B0-----:R-:W2:Y:S02]  /*69900*/  LDL.LU R8, [R1+0x30] ;  /* 0x0000300001087983 */ /* 0x001ea40000300800 */
[----:B------:R-:W2:Y:S02]  /*69910*/  LDL.LU R9, [R1+0x34] ;  /* 0x0000340001097983 */ /* 0x000ea40000300800 */
[----:B--2---:R0:W-:Y:S04]  /*69920*/  STL.64 [R1+0x4500], R8 ;  /* 0x0045000801007387 */ /* 0x0041e80000100a00 */
[----:B0-----:R-:W2:Y:S01]  /*69930*/  LDL.LU R8, [R1+0x40] ;  /* 0x0000400001087983 */ /* 0x001ea20000300800 */
[----:B------:R-:W2:Y:S02]  /*69940*/  LDL.LU R9, [R1+0x44] ;  /* 0x0000440001097983 */ /* 0x000ea40000300800 */
[----:B------:R-:W3:Y:S02]  /*69950*/  LDL.LU R20, [R1+0x60] ;  /* 0x0000600001147983 */ /* 0x000ee40000300800 */
[----:B------:R-:W3:Y:S02]  /*69960*/  LDL.LU R21, [R1+0x64] ;  /* 0x0000640001157983 */ /* 0x000ee40000300800 */
[----:B---3--:R0:W-:Y:S01]  /*69970*/  STL.64 [R1+0x4540], R20 ;  /* 0x0045401401007387 */ /* 0x0081e20000100a00 */
[----:B------:R-:W3:Y:S02]  /*69980*/  LDL.LU R16, [R1+0x70] ;  /* 0x0000700001107983 */ /* 0x000ee40000300800 */
[----:B------:R-:W3:Y:S02]  /*69990*/  LDL.LU R17, [R1+0x74] ;  /* 0x0000740001117983 */ /* 0x000ee40000300800 */
[----:B---3--:R1:W-:Y:S01]  /*699a0*/  STL.64 [R1+0x4548], R16 ;  /* 0x0045481001007387 */ /* 0x0083e20000100a00 */
[----:B0-----:R-:W3:Y:S02]  /*699b0*/  LDL.LU R20, [R1+0x80] ;  /* 0x0000800001147983 */ /* 0x001ee40000300800 */
[----:B------:R-:W3:Y:S02]  /*699c0*/  LDL.LU R21, [R1+0x84] ;  /* 0x0000840001157983 */ /* 0x000ee40000300800 */
[----:B---3--:R0:W-:Y:S01]  /*699d0*/  STL.64 [R1+0x4550], R20 ;  /* 0x0045501401007387 */ /* 0x0081e20000100a00 */
[----:B-1----:R-:W3:Y:S02]  /*699e0*/  LDL.LU R16, [R1+0x180] ;  /* 0x0001800001107983 */ /* 0x002ee40000300800 */
[----:B------:R-:W3:Y:S02]  /*699f0*/  LDL.LU R17, [R1+0x184] ;  /* 0x0001840001117983 */ /* 0x000ee40000300800 */
[----:B------:R-:W4:Y:S01]  /*69a00*/  LDL.LU R18, [R1+0x188] ;  /* 0x0001880001127983 */ /* 0x000f220000300800 */
[----:B------:R-:W4:Y:S04]  /*69a10*/  LDL.LU R19, [R1+0x18c] ;  /* 0x00018c0001137983 */ /* 0x000f280000300800 */
[----:B----4-:R-:W-:Y:S01]  /*69a20*/  STL.64 [R1+0x4560], R18 ;  /* 0x0045601201007387 */ /* 0x010fe20000100a00 */
[----:B---3--:R-:W-:Y:S02]  /*69a30*/  STL.64 [R1+0x4558], R16 ;  /* 0x0045581001007387 */ /* 0x008fe40000100a00 */
[----:B0-----:R-:W3:Y:S02]  /*69a40*/  LDL.LU R20, [R1+0x90] ;  /* 0x0000900001147983 */ /* 0x001ee40000300800 */
[----:B------:R-:W3:Y:S02]  /*69a50*/  LDL.LU R21, [R1+0x94] ;  /* 0x0000940001157983 */ /* 0x000ee40000300800 */
[----:B---3--:R0:W-:Y:S04]  /*69a60*/  STL.64 [R1+0x4568], R20 ;  /* 0x0045681401007387 */ /* 0x0081e80000100a00 */
[----:B0-----:R-:W3:Y:S01]  /*69a70*/  LDL.LU R20, [R1+0xa0] ;  /* 0x0000a00001147983 */ /* 0x001ee20000300800 */
[----:B------:R-:W3:Y:S03]  /*69a80*/  LDL.LU R21, [R1+0xa4] ;  /* 0x0000a40001157983 */ /* 0x000ee60000300800 */
[----:B---3--:R0:W-:Y:S01]  /*69a90*/  STL.64 [R1+0x4580], R20 ;  /* 0x0045801401007387 */ /* 0x0081e20000100a00 */
[----:B------:R-:W3:Y:S02]  /*69aa0*/  LDL.LU R16, [R1+0x190] ;  /* 0x0001900001107983 */ /* 0x000ee40000300800 */
[----:B------:R-:W3:Y:S02]  /*69ab0*/  LDL.LU R17, [R1+0x194] ;  /* 0x0001940001117983 */ /* 0x000ee40000300800 */
[----:B------:R-:W4:Y:S01]  /*69ac0*/  LDL.LU R18, [R1+0x198] ;  /* 0x0001980001127983 */ /* 0x000f220000300800 */
[----:B------:R-:W4:Y:S04]  /*69ad0*/  LDL.LU R19, [R1+0x19c] ;  /* 0x00019c0001137983 */ /* 0x000f280000300800 */
[----:B0-----:R-:W2:Y:S01]  /*69ae0*/  LDL.LU R20, [R1+0xb0] ;  /* 0x0000b00001147983 */ /* 0x001ea20000300800 */
[----:B------:R-:W2:Y:S03]  /*69af0*/  LDL.LU R21, [R1+0xb4] ;  /* 0x0000b40001157983 */ /* 0x000ea60000300800 */
[----:B----4-:R-:W-:Y:S01]  /*69b00*/  STL.64 [R1+0x4578], R18 ;  /* 0x0045781201007387 */ /* 0x010fe20000100a00 */
[----:B---3--:R0:W-:Y:S03]  /*69b10*/  STL.64 [R1+0x4570], R16 ;  /* 0x0045701001007387 */ /* 0x0081e60000100a00 */
        /* <DEDUP_REMOVED lines=14> */
[----:B--2---:R0:W-:Y:S01]  /*69c00*/  STL.64 [R1+0x4518], R8 ;  /* 0x0045180801007387 */ /* 0x0041e20000100a00 */
[----:B------:R-:W2:Y:S02]  /*69c10*/  LDL.LU R4, [R1+0x130] ;  /* 0x0001300001047983 */ /* 0x000ea40000300800 */
[----:B------:R-:W2:Y:S02]  /*69c20*/  LDL.LU R5, [R1+0x134] ;  /* 0x0001340001057983 */ /* 0x000ea40000300800 */
[----:B------:R-:W2:Y:S01]  /*69c30*/  LDL.LU R6, [R1+0x138] ;  /* 0x0001380001067983 */ /* 0x000ea20000300800 */
[----:B------:R-:W2:Y:S04]  /*69c40*/  LDL.LU R7, [R1+0x13c] ;  /* 0x00013c0001077983 */ /* 0x000ea80000300800 */
        /* <DEDUP_REMOVED lines=15> */
[----:B------:R-:W3:Y:S02]  /*69d40*/  LDL.LU R6, [R1+0x148] ;  /* 0x0001480001067983 */ /* 0x000ee40000300800 */
[----:B------:R-:W3:Y:S01]  /*69d50*/  LDL.LU R7, [R1+0x14c] ;  /* 0x00014c0001077983 */ /* 0x000ee20000300800 */
[----:B------:R-:W-:Y:S01]  /*69d60*/  STL [R1+0x33b8], R28 ;  /* 0x0033b81c01007387 */ /* 0x000fe20000100800 */
[----:B------:R-:W2:Y:S02]  /*69d70*/  LDL.LU.64 R18, [R1+0x4590] ;  /* 0x0045900001127983 */ /* 0x000ea40000300a00 */
[----:B------:R-:W2:Y:S02]  /*69d80*/  LDL.LU.64 R16, [R1+0x4588] ;  /* 0x0045880001107983 */ /* 0x000ea40000300a00 */
[----:B------:R0:W-:Y:S01]  /*69d90*/  STL.64 [R1+0x1b0], R20 ;  /* 0x0001b01401007387 */ /* 0x0001e20000100a00 */
[----:B------:R2:W-:Y:S04]  /*69da0*/  STL.64 [R1+0x1b8], R22 ;  /* 0x0001b81601007387 */ /* 0x0005e80000100a00 */
[----:B0-----:R-:W2:Y:S02]  /*69db0*/  LDL.LU.64 R20, [R1+0x4580] ;  /* 0x0045800001147983 */ /* 0x001ea40000300a00 */
[----:B--2---:R-:W-:Y:S02]  /*69dc0*/  HMMA.16816.F32 R20, R24, R20, R16 ;  /* 0x000000141814723c */ /* 0x004fe40000001810 */
[----:B------:R-:W2:Y:S01]  /*69dd0*/  LDL.LU.64 R18, [R1+0x4578] ;  /* 0x0045780001127983 */ /* 0x000ea20000300a00 */
[----:B------:R-:W2:Y:S11]  /*69de0*/  LDL.LU.64 R16, [R1+0x4570] ;  /* 0x0045700001107983 */ /* 0x000eb60000300a00 */
[----:B------:R-:W-:Y:S09]  /*69df0*/  @!UPT UIADD3 URZ, URZ, URZ, URZ ;  /* 0x0000003f3f3ff290 */ /* 0x000ff2000fffe03f */
        /* <DEDUP_REMOVED lines=12> */
[----:B--2---:R-:W-:Y:S02]  /*69ec0*/  HMMA.16816.F32 R20, R24, R20, R16 ;  /* 0x000000141814723c */ /* 0x004fe40000001810 */
[----:B------:R-:W4:Y:S11]  /*69ed0*/  LDL.LU.64 R16, [R1+0x4548] ;  /* 0x0045480001107983 */ /* 0x000f360000300a00 */
[----:B------:R-:W-:Y:S10]  /*69ee0*/  @!UPT UIADD3 URZ, URZ, URZ, URZ ;  /* 0x0000003f3f3ff290 */ /* 0x000ff4000fffe03f */
[----:B------:R0:W-:Y:S01]  /*69ef0*/  STL.64 [R1+0x180], R20 ;  /* 0x0001801401007387 */ /* 0x0001e20000100a00 */
[----:B------:R1:W-:Y:S03]  /*69f00*/  STL [R1+0x188], R22 ;  /* 0x0001881601007387 */ /* 0x0003e60000100800 */
[----:B0-----:R-:W1:Y:S01]  /*69f10*/  LDL.LU.64 R20, [R1+0x4540] ;  /* 0x0045400001147983 */ /* 0x001e620000300a00 */
[----:B------:R-:W-:-:S05]  /*69f20*/  IMAD.MOV.U32 R28, RZ, RZ, R23 ;  /* 0x000000ffff1c7224 */ /* 0x000fca00078e0017 */
[----:B------:R-:W-:Y:S01]  /*69f30*/  STL [R1+0x33c0], R28 ;  /* 0x0033c01c01007387 */ /* 0x000fe20000100800 */
[C---:B----4-:R-:W-:Y:S07]  /*69f40*/  HMMA.16816.F32 R12, R24.reuse, R16, R12 ;  /* 0x00000010180c723c */ /* 0x050fee000000180c */
[----:B------:R-:W-:Y:S02]  /*69f50*/  IMAD.MOV.U32 R16, RZ, RZ, R0 ;  /* 0x000000ffff107224 */ /* 0x000fe400078e0000 */
[----:B------:R-:W2:Y:S01]  /*69f60*/  LDL.LU R0, [R1+0x453c] ;  /* 0x00453c0001007983 */ /* 0x000ea20000300800 */
[----:B------:R-:W-:Y:S11]  /*69f70*/  IMAD.MOV.U32 R17, RZ, RZ, R29 ;  /* 0x000000ffff117224 */ /* 0x000ff600078e001d */
[----:B------:R-:W-:Y:S02]  /*69f80*/  @!UPT UIADD3 URZ, URZ, URZ, URZ ;  /* 0x0000003f3f3ff290 */ /* 0x000fe4000fffe03f */
[----:B------:R0:W-:Y:S01]  /*69f90*/  STL.64 [R1+0x170], R12 ;  /* 0x0001700c01007387 */ /* 0x0001e20000100a00 */
[----:B------:R4:W-:Y:S02]  /*69fa0*/  STL.64 [R1+0x178], R14 ;  /* 0x0001780e01007387 */ /* 0x0009e40000100a00 */
[----:B------:R-:W2:Y:S01]  /*69fb0*/  LDL.LU R29, [R1+0x4538] ;  /* 0x00453800011d7983 */ /* 0x000ea20000300800 */
[----:B-1----:R-:W-:Y:S01]  /*69fc0*/  HMMA.16816.F32 R20, R24, R20, R8 ;  /* 0x000000141814723c */ /* 0x002fe20000001808 */
[----:B0-----:R-:W3:Y:S01]  /*69fd0*/  LDL.LU R12, [R1+0x100] ;  /* 0x00010000010c7983 */ /* 0x001ee20000300800 */
[----:B------:R-:W3:Y:S02]  /*69fe0*/  LDL.LU R13, [R1+0x104] ;  /* 0x00010400010d7983 */ /* 0x000ee40000300800 */
[----:B----4-:R-:W4:Y:S02]  /*69ff0*/  LDL.LU R14, [R1+0x108] ;  /* 0x00010800010e7983 */ /* 0x010f240000300800 */
[----:B------:R-:W4:Y:S01]  /*6a000*/  LDL.LU R15, [R1+0x10c] ;  /* 0x00010c00010f7983 */ /* 0x000f220000300800 */
[----:B------:R-:W3:Y:S01]  /*6a010*/  LDL.LU.64 R10, [R1+0x4530] ;  /* 0x00453000010a7983 */ /* 0x000ee20000300a00 */
[----:B------:R-:W3:Y:S11]  /*6a020*/  LDL.LU.64 R8, [R1+0x4528] ;  /* 0x0045280001087983 */ /* 0x000ef60000300a00 */
[----:B------:R-:W-:Y:S04]  /*6a030*/  @!UPT UIADD3 URZ, URZ, URZ, URZ ;  /* 0x0000003f3f3ff290 */ /* 0x000fe8000fffe03f */
[----:B------:R-:W-:Y:S01]  /*6a040*/  STL.64 [R1+0x160], R20 ;  /* 0x0001601401007387 */ /* 0x000fe20000100a00 */
[----:B------:R-:W-:Y:S02]  /*6a050*/  STL [R1+0x168], R22 ;  /* 0x0001681601007387 */ /* 0x000fe40000100800 */
[----:B------:R-:W-:-:S05]  /*6a060*/  IMAD.MOV.U32 R28, RZ, RZ, R23 ;  /* 0x000000ffff1c7224 */ /* 0x000fca00078e0017 */
[----:B------:R-:W-:Y:S04]  /*6a070*/  STL [R1+0x33c4], R28 ;  /* 0x0033c41c01007387 */ /* 0x000fe80000100800 */
[----:B--2---:R-:W0:Y:S04]  /*6a080*/  LDSM.16.MT88.4 R20, [R29+0x6080] ;  /* 0x006080001d14783b */ /* 0x004e280000004200 */
[----:B0-----:R-:W-:Y:S01]  /*6a090*/  STL.64 [R1+0x4350], R22 ;  /* 0x0043501601007387 */ /* 0x001fe20000100a00 */
[----:B------:R0:W-:Y:S03]  /*6a0a0*/  STL.64 [R1+0x4348], R20 ;  /* 0x0043481401007387 */ /* 0x0001e60000100a00 */
[----:B0-----:R-:W3:Y:S01]  /*6a0b0*/  LDL.LU R20, [R1+0x50] ;  /* 0x0000500001147983 */ /* 0x001ee20000300800 */
[----:B------:R-:W-:-:S02]  /*6a0c0*/  IMAD.MOV.U32 R21, RZ, RZ, R0 ;  /* 0x000000ffff157224 */ /* 0x000fc400078e0000 */
[----:B------:R-:W2:Y:S05]  /*6a0d0*/  LDL.LU R0, [R1+0x4520] ;  /* 0x0045200001007983 */ /* 0x000eaa0000300800 */
[C---:B---3--:R-:W-:Y:S01]  /*6a0e0*/  HMMA.16816.F32 R20, R24.reuse, R20, R8 ;  /* 0x000000141814723c */ /* 0x048fe20000001808 */
[----:B------:R-:W3:Y:S11]  /*6a0f0*/  LDL.LU.64 R8, [R1+0x4518] ;  /* 0x0045180001087983 */ /* 0x000ef60000300a00 */
[----:B------:R-:W-:Y:S11]  /*6a100*/  @!UPT UIADD3 URZ, URZ, URZ, URZ ;  /* 0x0000003f3f3ff290 */ /* 0x000ff6000fffe03f */
[----:B------:R-:W-:Y:S01]  /*6a110*/  STL.64 [R1+0x150], R20 ;  /* 0x0001501401007387 */ /* 0x000fe20000100a00 */
[----:B------:R0:W-:Y:S03]  /*6a120*/  STL.64 [R1+0x158], R22 ;  /* 0x0001581601007387 */ /* 0x0001e60000100a00 */
[----:B0-----:R-:W2:Y:S04]  /*6a130*/  LDL.64 R22, [R1+0x88] ;  /* 0x0000880001167983 */ /* 0x001ea80000100a00 */
[----:B--2---:R0:W-:Y:S04]  /*6a140*/  STL.64 [R1+0x4450], R22 ;  /* 0x0044501601007387 */ /* 0x0041e80000100a00 */
[----:B0-----:R-:W2:Y:S01]  /*6a150*/  LDL.64 R22, [R1+0xa8] ;  /* 0x0000a80001167983 */ /* 0x001ea20000100a00 */
[C---:B---3--:R-:W-:Y:S03]  /*6a160*/  HMMA.16816.F32 R8, R24.reuse, R8, R4 ;  /* 0x000000081808723c */ /* 0x048fe60000001804 */
[----:B--2---:R-:W-:Y:S01]  /*6a170*/  STL.64 [R1+0x4460], R22 ;  /* 0x0044601601007387 */ /* 0x004fe20000100a00 */
[----:B------:R-:W2:Y:S02]  /*6a180*/  LDL.LU.64 R6, [R1+0x4510] ;  /* 0x0045100001067983 */ /* 0x000ea40000300a00 */
[----:B------:R-:W2:Y:S11]  /*6a190*/  LDL.LU.64 R4, [R1+0x4508] ;  /* 0x0045080001047983 */ /* 0x000eb60000300a00 */
[----:B------:R-:W-:Y:S06]  /*6a1a0*/  @!UPT UIADD3 URZ, URZ, URZ, URZ ;  /* 0x0000003f3f3ff290 */ /* 0x000fec000fffe03f */
[----:B------:R0:W-:Y:S01]  /*6a1b0*/  STL.64 [R1+0x140], R8 ;  /* 0x0001400801007387 */ /* 0x0001e20000100a00 */
[----:B------:R2:W-:Y:S04]  /*6a1c0*/  STL.64 [R1+0x148], R10 ;  /* 0x0001480a01007387 */ /* 0x0005e80000100a00 */
        /* <DEDUP_REMOVED lines=12> */
[----:B------:R-:W3:Y:S06]  /*6a290*/  LDL.LU.64 R4, [R1+0x44d8] ;  /* 0x0044d80001047983 */ /* 0x000eec0000300a00 */
[C---:B---3--:R-:W-:Y:S01]  /*6a2a0*/  HMMA.16816.F32 R4, R24.reuse, R4, R8 ;  /* 0x000000041804723c */ /* 0x048fe20000001808 */
[----:B------:R-:W2:Y:S11]  /*6a2b0*/  LDL.LU R8, [R1+0xe0] ;  /* 0x0000e00001087983 */ /* 0x000eb60000300800 */
[----:B------:R-:W-:Y:S03]  /*6a2c0*/  @!UPT UIADD3 URZ, URZ, URZ, URZ ;  /* 0x0000003f3f3ff290 */ /* 0x000fe6000fffe03f */
[----:B------:R-:W-:Y:S02]  /*6a2d0*/  STL.64 [R1+0x120], R20 ;  /* 0x0001201401007387 */ /* 0x000fe40000100a00 */
[----:B------:R-:W-:Y:S06]  /*6a2e0*/  STL.64 [R1+0x128], R22 ;  /* 0x0001281601007387 */ /* 0x000fec0000100a00 */
[----:B------:R0:W-:Y:S01]  /*6a2f0*/  STL.64 [R1+0x110], R4 ;  /* 0x0001100401007387 */ /* 0x0001e20000100a00 */
[----:B------:R1:W-:Y:S02]  /*6a300*/  STL.64 [R1+0x118], R6 ;  /* 0x0001180601007387 */ /* 0x0003e40000100a00 */
[----:B------:R-:W2:Y:S02]  /*6a310*/  LDL.LU R9, [R1+0xe4] ;  /* 0x0000e40001097983 */ /* 0x000ea40000300800 */
[----:B------:R-:W2:Y:S01]  /*6a320*/  LDL.LU R10, [R1+0xe8] ;  /* 0x0000e800010a7983 */ /* 0x000ea20000300800 */
[----:B------:R-:W2:Y:S04]  /*6a330*/  LDL.LU R11, [R1+0xec] ;  /* 0x0000ec00010b7983 */ /* 0x000ea80000300800 */
[----:B0-----:R-:W3:Y:S01]  /*6a340*/  LDL.LU R4, [R1+0xd0] ;  /* 0x0000d00001047983 */ /* 0x001ee20000300800 */
[----:B------:R-:W3:Y:S02]  /*6a350*/  LDL.LU R5, [R1+0xd4] ;  /* 0x0000d40001057983 */ /* 0x000ee40000300800 */
[----:B-1----:R-:W3:Y:S02]  /*6a360*/  LDL.LU R6, [R1+0xd8] ;  /* 0x0000d80001067983 */ /* 0x002ee40000300800 */
[----:B------:R-:W3:Y:S01]  /*6a370*/  LDL.LU R7, [R1+0xdc] ;  /* 0x0000dc0001077983 */ /* 0x000ee20000300800 */
[----:B------:R-:W2:Y:S04]  /*6a380*/  LDL R22, [R1+0xb8] ;  /* 0x0000b80001167983 */ /* 0x000ea80000100800 */
[----:B------:R-:W2:Y:S01]  /*6a390*/  LDL R23, [R1+0xbc] ;  /* 0x0000bc0001177983 */ /* 0x000ea20000100800 */
[C---:B----4-:R-:W-:Y:S03]  /*6a3a0*/  HMMA.16816.F32 R16, R24.reuse, R16, R12 ;  /* 0x000000101810723c */ /* 0x050fe6000000180c */
[----:B--2---:R0:W-:Y:S01]  /*6a3b0*/  STL.64 [R1+0x4478], R22 ;  /* 0x0044781601007387 */ /* 0x0041e20000100a00 */
[----:B------:R-:W2:Y:S02]  /*6a3c0*/  LDL.LU R20, [R1+0xf0] ;  /* 0x0000f00001147983 */ /* 0x000ea40000300800 */
[----:B------:R-:W2:Y:S01]  /*6a3d0*/  LDL.LU R21, [R1+0xf4] ;  /* 0x0000f40001157983 */ /* 0x000ea20000300800 */
[----:B0-----:R-:W2:Y:S01]  /*6a3e0*/  LDL.LU R22, [R1+0xf8] ;  /* 0x0000f80001167983 */ /* 0x001ea20000300800 */
[----:B------:R-:W2:Y:S02]  /*6a3f0*/  LDL.LU R23, [R1+0xfc] ;  /* 0x0000fc0001177983 */ /* 0x000ea40000300800 */
[----:B------:R-:W4:Y:S02]  /*6a400*/  LDL.LU.64 R14, [R1+0x44d0] ;  /* 0x0044d000010e7983 */ /* 0x000f240000300a00 */
[----:B------:R-:W2:Y:S11]  /*6a410*/  LDL.LU.64 R12, [R1+0x44c8] ;  /* 0x0044c800010c7983 */ /* 0x000eb60000300a00 */
[----:B------:R-:W-:Y:S01]  /*6a420*/  STL.64 [R1+0x100], R16 ;  /* 0x0001001001007387 */ /* 0x000fe20000100a00 */
[----:B------:R0:W-:Y:S03]  /*6a430*/  STL.64 [R1+0x108], R18 ;  /* 0x0001081201007387 */ /* 0x0001e60000100a00 */
[----:B0-----:R-:W2:Y:S01]  /*6a440*/  LDL.LU.64 R18, [R1+0x44c0] ;  /* 0x0044c00001127983 */ /* 0x001ea20000300a00 */
[----:B------:R-:W2:Y:S02]  /*6a450*/  LDL.LU.64 R16, [R1+0x44b8] ;  /* 0x0044b80001107983 */ /* 0x000ea40000300a00 */
[----:B--2---:R-:W-:Y:S11]  /*6a460*/  HMMA.16816.F32 R20, R24, R16, R20 ;  /* 0x000000101814723c */ /* 0x004ff60000001814 */
[----:B------:R-:W-:Y:S11]  /*6a470*/  @!UPT UIADD3 URZ, URZ, URZ, URZ ;  /* 0x0000003f3f3ff290 */ /* 0x000ff6000fffe03f */
[----:B------:R-:W-:Y:S01]  /*6a480*/  @!UPT UIADD3 URZ, URZ, URZ, URZ ;  /* 0x0000003f3f3ff290 */ /* 0x000fe2000fffe03f */
[----:B------:R-:W-:Y:S01]  /*6a490*/  STL.64 [R1+0xf0], R20 ;  /* 0x0000f01401007387 */ /* 0x000fe20000100a00 */
[----:B------:R0:W-:Y:S03]  /*6a4a0*/  STL.64 [R1+0xf8], R22 ;  /* 0x0000f81601007387 */ /* 0x0001e60000100a00 */
[----:B0-----:R-:W2:Y:S01]  /*6a4b0*/  LDL.64 R22, [R1+0xc8] ;  /* 0x0000c80001167983 */ /* 0x001ea20000100a00 */
[----:B------:R0:W-:Y:S03]  /*6a4c0*/  STL.64 [R1+0x43c8], R18 ;  /* 0x0043c81201007387 */ /* 0x0001e60000100a00 */
[----:B0-----:R-:W2:Y:S04]  /*6a4d0*/  LDL R18, [R1+0x98] ;  /* 0x0000980001127983 */ /* 0x001ea80000100800 */
[----:B------:R-:W2:Y:S04]  /*6a4e0*/  LDL R19, [R1+0x9c] ;  /* 0x00009c0001137983 */ /* 0x000ea80000100800 */
[----:B--2---:R0:W-:Y:S01]  /*6a4f0*/  STL.64 [R1+0x4458], R18 ;  /* 0x0044581201007387 */ /* 0x0041e20000100a00 */
[----:B------:R-:W2:Y:S02]  /*6a500*/  LDL.LU R16, [R1+0x8f0] ;  /* 0x0008f00001107983 */ /* 0x000ea40000300800 */
[----:B------:R-:W2:Y:S01]  /*6a510*/  LDL.LU R17, [R1+0x8f4] ;  /* 0x0008f40001117983 */ /* 0x000ea20000300800 */
[----:B0-----:R-:W2:Y:S01]  /*6a520*/  LDL.LU R18, [R1+0x8f8] ;  /* 0x0008f80001127983 */ /* 0x001ea20000300800 */
[----:B------:R-:W-:-:S02]  /*6a530*/  IMAD.MOV.U32 R19, RZ, RZ, R0 ;  /* 0x000000ffff137224 */ /* 0x000fc400078e0000 */
[----:B------:R-:W3:Y:S01]  /*6a540*/  LDL.LU R0, [R1+0x44b0] ;  /* 0x0044b00001007983 */ /* 0x000ee20000300800 */
[----:B------:R-:W-:Y:S02]  /*6a550*/  HMMA.16816.F32 R8, R24, R12, R8 ;  /* 0x0000000c1808723c */ /* 0x000fe40000001808 */
[----:B--2---:R-:W-:Y:S01]  /*6a560*/  STL.64 [R1+0x4470], R18 ;  /* 0x0044701201007387 */ /* 0x004fe20000100a00 */
[----:B------:R0:W-:Y:S03]  /*6a570*/  STL.64 [R1+0x4468], R16 ;  /* 0x0044681001007387 */ /* 0x0001e60000100a00 */
[----:B0-----:R-:W2:Y:S01]  /*6a580*/  LDL.LU R16, [R1+0x900] ;  /* 0x0009000001107983 */ /* 0x001ea20000300800 */
[----:B------:R-:W2:Y:S02]  /*6a590*/  LDL.LU R17, [R1+0x904] ;  /* 0x0009040001117983 */ /* 0x000ea40000300800 */
[----:B------:R-:W2:Y:S02]  /*6a5a0*/  LDL.LU R18, [R1+0x908] ;  /* 0x0009080001127983 */ /* 0x000ea40000300800 */
[----:B------:R-:W2:Y:S11]  /*6a5b0*/  LDL.LU R19, [R1+0x90c] ;  /* 0x00090c0001137983 */ /* 0x000eb60000300800 */
[----:B------:R-:W-:Y:S02]  /*6a5c0*/  @!UPT UIADD3 URZ, URZ, URZ, URZ ;  /* 0x0000003f3f3ff290 */ /* 0x000fe4000fffe03f */
[----:B------:R-:W-:Y:S01]  /*6a5d0*/  IMAD.MOV.U32 R13, RZ, RZ, R11 ;  /* 0x000000ffff0d7224 */ /* 0x000fe200078e000b */
[----:B--2---:R-:W-:Y:S01]  /*6a5e0*/  STL.64 [R1+0x4488], R18 ;  /* 0x0044881201007387 */ /* 0x004fe20000100a00 */
[----:B------:R0:W-:Y:S03]  /*6a5f0*/  STL.64 [R1+0x4480], R16 ;  /* 0x0044801001007387 */ /* 0x0001e60000100a00 */
[----:B0-----:R-:W2:Y:S01]  /*6a600*/  LDL.LU R16, [R1+0x910] ;  /* 0x0009100001107983 */ /* 0x001ea20000300800 */
[----:B------:R-:W2:Y:S02]  /*6a610*/  LDL.LU R17, [R1+0x914] ;  /* 0x0009140001117983 */ /* 0x000ea40000300800 */
[----:B------:R-:W2:Y:S02]  /*6a620*/  LDL.LU R18, [R1+0x918] ;  /* 0x0009180001127983 */ /* 0x000ea40000300800 */
[----:B------:R-:W-:Y:S02]  /*6a630*/  STL [R1+0xe4], R9 ;  /* 0x0000e40901007387 */ /* 0x000fe40000100800 */
[----:B---3--:R-:W-:Y:S01]  /*6a640*/  IMAD.MOV.U32 R19, RZ, RZ, R0 ;  /* 0x000000ffff137224 */ /* 0x008fe200078e0000 */
[----:B------:R0:W-:Y:S01]  /*6a650*/  STL [R1+0xe8], R10 ;  /* 0x0000e80a01007387 */ /* 0x0001e20000100800 */
[----:B------:R-:W-:-:S03]  /*6a660*/  IMAD.MOV.U32 R0, RZ, RZ, R8 ;  /* 0x000000ffff007224 */ /* 0x000fc600078e0008 */
[----:B0-----:R-:W3:Y:S01]  /*6a670*/  LDL.LU.64 R10, [R1+0x44a8] ;  /* 0x0044a800010a7983 */ /* 0x001ee20000300a00 */
[----:B------:R-:W2:Y:S02]  /*6a680*/  LDL.LU.64 R8, [R1+0x44a0] ;  /* 0x0044a00001087983 */ /* 0x000ea40000300a00 */
[----:B------:R0:W-:Y:S02]  /*6a690*/  STL [R1+0x33cc], R13 ;  /* 0x0033cc0d01007387 */ /* 0x0001e40000100800 */
[----:B------:R-:W-:Y:S01]  /*6a6a0*/  STL [R1+0x33c8], R0 ;  /* 0x0033c80001007387 */ /* 0x000fe20000100800 */
[----:B--2---:R-:W-:Y:S01]  /*6a6b0*/  HMMA.16816.F32 R24, R24, R8, R4 ;  /* 0x000000081818723c */ /* 0x004fe20000001804 */
[----:B------:R-:W2:Y:S01]  /*6a6c0*/  LDL.LU.64 R6, [R1+0x4498] ;  /* 0x0044980001067983 */ /* 0x000ea20000300a00 */
[----:B------:R-:W2:Y:S02]  /*6a6d0*/  LDL.LU.64 R4, [R1+0x4490] ;  /* 0x0044900001047983 */ /* 0x000ea40000300a00 */
[----:B------:R-:W-:-:S02]  /*6a6e0*/  IMAD.MOV.U32 R28, RZ, RZ, R22 ;  /* 0x000000ffff1c7224 */ /* 0x000fc400078e0016 */
[----:B0-----:R-:W-:Y:S11]  /*6a6f0*/  IMAD.MOV.U32 R13, RZ, RZ, R23 ;  /* 0x000000ffff0d7224 */ /* 0x001ff600078e0017 */
[----:B------:R-:W-:Y:S06]  /*6a700*/  @!UPT UIADD3 URZ, URZ, URZ, URZ ;  /* 0x0000003f3f3ff290 */ /* 0x000fec000fffe03f */
[----:B------:R0:W-:Y:S01]  /*6a710*/  STL.64 [R1+0xd0], R24 ;  /* 0x0000d01801007387 */ /* 0x0001e20000100a00 */
[----:B------:R1:W-:Y:S02]  /*6a720*/  STL [R1+0xd8], R26 ;  /* 0x0000d81a01007387 */ /* 0x0003e40000100800 */
[----:B------:R-:W-:Y:S01]  /*6a730*/  IMAD.MOV.U32 R12, RZ, RZ, R27 ;  /* 0x000000ffff0c7224 */ /* 0x000fe200078e001b */
[----:B0-----:R-:W4:Y:S01]  /*6a740*/  LDL.LU R24, [R1+0x8e0] ;  /* 0x0008e00001187983 */ /* 0x001f220000300800 */
[----:B------:R-:W4:Y:S02]  /*6a750*/  LDL.LU R25, [R1+0x8e4] ;  /* 0x0008e40001197983 */ /* 0x000f240000300800 */
[----:B-1----:R-:W4:Y:S02]  /*6a760*/  LDL.LU R26, [R1+0x8e8] ;  /* 0x0008e800011a7983 */ /* 0x002f240000300800 */
[----:B------:R-:W4:Y:S01]  /*6a770*/  LDL.LU R27, [R1+0x8ec] ;  /* 0x0008ec00011b7983 */ /* 0x000f220000300800 */
[----:B---3--:R0:W-:Y:S01]  /*6a780*/  STL.64 [R1+0x4448], R10 ;  /* 0x0044480a01007387 */ /* 0x0081e20000100a00 */
[----:B------:R-:W3:Y:S02]  /*6a790*/  LDL.LU R8, [R1+0x8d0] ;  /* 0x0008d00001087983 */ /* 0x000ee40000300800 */
[----:B------:R-:W3:Y:S01]  /*6a7a0*/  LDL.LU R9, [R1+0x8d4] ;  /* 0x0008d40001097983 */ /* 0x000ee20000300800 */
[----:B0-----:R-:W3:Y:S01]  /*6a7b0*/  LDL.LU R10, [R1+0x8d8] ;  /* 0x0008d800010a7983 */ /* 0x001ee20000300800 */
[----:B------:R-:W3:Y:S02]  /*6a7c0*/  LDL.LU R11, [R1+0x8dc] ;  /* 0x0008dc00010b7983 */ /* 0x000ee40000300800 */
        /* <DEDUP_REMOVED lines=22> */
[----:B0-----:R-:W4:Y:S01]  /*6a930*/  LDL.LU.64 R18, [R1+0x4458] ;  /* 0x0044580001127983 */ /* 0x001f220000300a00 */
[----:B------:R-:W3:Y:S02]  /*6a940*/  LDL.LU.64 R22, [R1+0x4450] ;  /* 0x0044500001167983 */ /* 0x000ee40000300a00 */
[----:B------:R-:W-:Y:S02]  /*6a950*/  STL [R1+0x4334], R0 ;  /* 0x0043340001007387 */ /* 0x000fe40000100800 */
[----:B------:R-:W-:Y:S01]  /*6a960*/  STL [R1+0x4330], R2 ;  /* 0x0043300201007387 */ /* 0x000fe20000100800 */
[C---:B----4-:R-:W-:Y:S08]  /*6a970*/  HMMA.16816.F32 R16, R4.reuse, R18, R24 ;  /* 0x000000120410723c */ /* 0x050ff00000001818 */
[----:B---3--:R-:W-:Y:S01]  /*6a980*/  HMMA.16816.F32 R8, R4, R22, R8 ;  /* 0x000000160408723c */ /* 0x008fe20000001808 */
[----:B------:R-:W2:Y:S11]  /*6a990*/  LDL.LU R24, [R1+0x8c0] ;  /* 0x0008c00001187983 */ /* 0x000eb60000300800 */
[----:B------:R-:W-:Y:S03]  /*6a9a0*/  @!UPT UIADD3 URZ, URZ, URZ, URZ ;  /* 0x0000003f3f3ff290 */ /* 0x000fe6000fffe03f */
[----:B------:R-:W-:Y:S01]  /*6a9b0*/  STL.64 [R1+0x1d60], R16 ;  /* 0x001d601001007387 */ /* 0x000fe20000100a00 */
[----:B------:R0:W-:Y:S02]  /*6a9c0*/  STL.64 [R1+0x1d68], R18 ;  /* 0x001d681201007387 */ /* 0x0001e40000100a00 */
[----:B------:R-:W2:Y:S02]  /*6a9d0*/  LDL.LU R25, [R1+0x8c4] ;  /* 0x0008c40001197983 */ /* 0x000ea40000300800 */
[----:B------:R-:W2:Y:S01]  /*6a9e0*/  LDL.LU R26, [R1+0x8c8] ;  /* 0x0008c800011a7983 */ /* 0x000ea20000300800 */
[----:B------:R-:W2:Y:S04]  /*6a9f0*/  LDL.LU R27, [R1+0x8cc] ;  /* 0x0008cc00011b7983 */ /* 0x000ea80000300800 */
[----:B0-----:R-:W3:Y:S01]  /*6aa00*/  LDL.64 R18, [R1+0x78] ;  /* 0x0000780001127983 */ /* 0x001ee20000100a00 */
[----:B------:R-:W-:Y:S02]  /*6aa10*/  STL.64 [R1+0x19c0], R8 ;  /* 0x0019c00801007387 */ /* 0x000fe40000100a00 */
[----:B------:R0:W-:Y:S02]  /*6aa20*/  STL.64 [R1+0x19c8], R10 ;  /* 0x0019c80a01007387 */ /* 0x0001e40000100a00 */
[----:B0-----:R-:W4:Y:S01]  /*6aa30*/  LDL.LU.64 R10, [R1+0x4448] ;  /* 0x00444800010a7983 */ /* 0x001f220000300a00 */
[----:B------:R-:W2:Y:S02]  /*6aa40*/  LDL.LU R20, [R1+0x8b0] ;  /* 0x0008b00001147983 */ /* 0x000ea40000300800 */
[----:B------:R-:W2:Y:S02]  /*6aa50*/  LDL.LU R21, [R1+0x8b4] ;  /* 0x0008b40001157983 */ /* 0x000ea40000300800 */
[----:B------:R-:W-:-:S02]  /*6aa60*/  IMAD.MOV.U32 R8, RZ, RZ, R22 ;  /* 0x000000ffff087224 */ /* 0x000fc400078e0016 */
[----:B------:R-:W-:Y:S02]  /*6aa70*/  IMAD.MOV.U32 R3, RZ, RZ, R23 ;  /* 0x000000ffff037224 */ /* 0x000fe400078e0017 */
[----:B----4-:R-:W-:Y:S02]  /*6aa80*/  IMAD.MOV.U32 R22, RZ, RZ, R11 ;  /* 0x000000ffff167224 */ /* 0x010fe400078e000b */
[----:B------:R-:W-:Y:S01]  /*6aa90*/  IMAD.MOV.U32 R23, RZ, RZ, R10 ;  /* 0x000000ffff177224 */ /* 0x000fe200078e000a */
[----:B------:R-:W4:Y:S01]  /*6aaa0*/  LDL.LU R11, [R1+0x4444] ;  /* 0x00444400010b7983 */ /* 0x000f220000300800 */
[----:B------:R-:W3:Y:S03]  /*6aab0*/  LDL.LU R10, [R1+0x4440] ;  /* 0x00444000010a7983 */ /* 0x000ee60000300800 */
[----:B------:R-:W-:Y:S01]  /*6aac0*/  STL.64 [R1+0x4360], R22 ;  /* 0x0043601601007387 */ /* 0x000fe20000100a00 */
[----:B--2---:R0:W-:Y:S03]  /*6aad0*/  STL.64 [R1+0x4358], R20 ;  /* 0x0043581401007387 */ /* 0x0041e60000100a00 */
[----:B0-----:R-:W2:Y:S01]  /*6aae0*/  LDL.LU R20, [R1+0x1040] ;  /* 0x0010400001147983 */ /* 0x001ea20000300800 */
[----:B------:R-:W2:Y:S02]  /*6aaf0*/  LDL.LU R21, [R1+0x1044] ;  /* 0x0010440001157983 */ /* 0x000ea40000300800 */
[----:B------:R-:W-:-:S02]  /*6ab00*/  IMAD.MOV.U32 R22, RZ, RZ, R14 ;  /* 0x000000ffff167224 */ /* 0x000fc400078e000e */
[----:B------:R-:W-:Y:S01]  /*6ab10*/  IMAD.MOV.U32 R23, RZ, RZ, R15 ;  /* 0x000000ffff177224 */ /* 0x000fe200078e000f */
[----:B------:R-:W3:Y:S01]  /*6ab20*/  LDL.LU R14, [R1+0x443c] ;  /* 0x00443c00010e7983 */ /* 0x000ee20000300800 */
[----:B------:R-:W3:Y:S03]  /*6ab30*/  LDL.LU R15, [R1+0x4438] ;  /* 0x00443800010f7983 */ /* 0x000ee60000300800 */
[----:B------:R-:W-:Y:S04]  /*6ab40*/  STL.64 [R1+0x4370], R22 ;  /* 0x0043701601007387 */ /* 0x000fe80000100a00 */
[----:B--2---:R0:W-:Y:S04]  /*6ab50*/  STL.64 [R1+0x4368], R20 ;  /* 0x0043681401007387 */ /* 0x0041e80000100a00 */
[----:B0-----:R-:W2:Y:S01]  /*6ab60*/  LDL.LU R20, [R1+0x1050] ;  /* 0x0010500001147983 */ /* 0x001ea20000300800 */
[----:B------:R-:W2:Y:S02]  /*6ab70*/  LDL.LU R21, [R1+0x1054] ;  /* 0x0010540001157983 */ /* 0x000ea40000300800 */
[----:B---3--:R-:W-:-:S02]  /*6ab80*/  IMAD.MOV.U32 R22, RZ, RZ, R10 ;  /* 0x000000ffff167224 */ /* 0x008fc400078e000a */
[----:B----4-:R-:W-:Y:S01]  /*6ab90*/  IMAD.MOV.U32 R23, RZ, RZ, R11 ;  /* 0x000000ffff177224 */ /* 0x010fe200078e000b */
[----:B------:R-:W3:Y:S01]  /*6aba0*/  LDL.LU R10, [R1+0x4434] ;  /* 0x00443400010a7983 */ /* 0x000ee20000300800 */
[----:B------:R-:W3:Y:S03]  /*6abb0*/  LDL.LU R11, [R1+0x4430] ;  /* 0x00443000010b7983 */ /* 0x000ee60000300800 */
[----:B------:R0:W-:Y:S04]  /*6abc0*/  STL.64 [R1+0x4380], R22 ;  /* 0x0043801601007387 */ /* 0x0001e80000100a00 */
[----:B--2---:R-:W-:Y:S01]  /*6abd0*/  STL.64 [R1+0x4378], R20 ;  /* 0x0043781401007387 */ /* 0x004fe20000100a00 */
[----:B0-----:R-:W2:Y:S03]  /*6abe0*/  LDL.64 R22, [R1+0x8] ;  /* 0x0000080001167983 */ /* 0x001ea60000100a00 */
[----:B--2---:R0:W-:Y:S04]  /*6abf0*/  STL.64 [R1+0x4390], R22 ;  /* 0x0043901601007387 */ /* 0x0041e80000100a00 */
[----:B0-----:R-:W2:Y:S04]  /*6ac00*/  LDL R22, [R1+0x18] ;  /* 0x0000180001167983 */ /* 0x001ea80000100800 */
[----:B------:R-:W2:Y:S04]  /*6ac10*/  LDL R23, [R1+0x1c] ;  /* 0x00001c0001177983 */ /* 0x000ea80000100800 */
[----:B--2---:R0:W-:Y:S04]  /*6ac20*/  STL.64 [R1+0x43a8], R22 ;  /* 0x0043a81601007387 */ /* 0x0041e80000100a00 */
[----:B0-----:R-:W2:Y:S01]  /*6ac30*/  LDL.64 R22, [R1+0x28] ;  /* 0x0000280001167983 */ /* 0x001ea20000100a00 */
[----:B------:R-:W-:-:S02]  /*6ac40*/  IMAD.MOV.U32 R9, RZ, RZ, R19 ;  /* 0x000000ffff097224 */ /* 0x000fc400078e0013 */
[----:B------:R-:W-:Y:S01]  /*6ac50*/  IMAD.MOV.U32 R12, RZ, RZ, R18 ;  /* 0x000000ffff0c7224 */ /* 0x000fe200078e0012 */
[----:B--2---:R0:W-:Y:S02]  /*6ac60*/  STL.64 [R1+0x43c0], R22 ;  /* 0x0043c01601007387 */ /* 0x0041e40000100a00 */
[----:B0-----:R-:W-:Y:S02]  /*6ac70*/  HMMA.16816.F32 R20, R4, R18, R24 ;  /* 0x000000120414723c */ /* 0x001fe40000001818 */
[----:B------:R-:W-:Y:S01]  /*6ac80*/  STL [R1+0x433c], R3 ;  /* 0x00433c0301007387 */ /* 0x000fe20000100800 */
[----:B------:R0:W-:Y:S03]  /*6ac90*/  STL [R1+0x4338], R8 ;  /* 0x0043380801007387 */ /* 0x0001e60000100800 */
[----:B------:R-:W1:Y:S11]  /*6aca0*/  LDSM.16.MT88.4 R24, [R29+0x6100] ;  /* 0x006100001d18783b */ /* 0x000e760000004200 */
[----:B------:R-:W-:Y:S06]  /*6acb0*/  @!UPT UIADD3 URZ, URZ, URZ, URZ ;  /* 0x0000003f3f3ff290 */ /* 0x000fec000fffe03f */
[----:B------:R-:W-:Y:S01]  /*6acc0*/  STL.64 [R1+0x1990], R20 ;  /* 0x0019901401007387 */ /* 0x000fe20000100a00 */
[----:B------:R-:W-:Y:S02]  /*6acd0*/  STL.64 [R1+0x1998], R22 ;  /* 0x0019981601007387 */ /* 0x000fe40000100a00 */
[----:B---3--:R-:W-:Y:S02]  /*6ace0*/  STL.64 [R1+0x43e8], R10 ;  /* 0x0043e80a01007387 */ /* 0x008fe40000100a00 */
[----:B------:R2:W-:Y:S01]  /*6acf0*/  STL [R1+0x43e0], R9 ;  /* 0x0043e00901007387 */ /* 0x0005e20000100800 */
[----:B------:R-:W3:Y:S01]  /*6ad00*/  LDL.LU R16, [R1+0x1090] ;  /* 0x0010900001107983 */ /* 0x000ee20000300800 */
[----:B------:R-:W3:Y:S02]  /*6ad10*/  LDL.LU R17, [R1+0x1094] ;  /* 0x0010940001117983 */ /* 0x000ee40000300800 */
[----:B------:R-:W4:Y:S02]  /*6ad20*/  LDL.LU R18, [R1+0x1098] ;  /* 0x0010980001127983 */ /* 0x000f240000300800 */
[----:B------:R-:W4:Y:S01]  /*6ad30*/  LDL.LU R19, [R1+0x109c] ;  /* 0x00109c0001137983 */ /* 0x000f220000300800 */
[----:B0-----:R-:W3:Y:S04]  /*6ad40*/  LDL.LU R8, [R1+0x10a0] ;  /* 0x0010a00001087983 */ /* 0x001ee80000300800 */
[----:B--2---:R-:W3:Y:S01]  /*6ad50*/  LDL.LU R9, [R1+0x10a4] ;  /* 0x0010a40001097983 */ /* 0x004ee20000300800 */
[----:B------:R-:W2:Y:S02]  /*6ad60*/  LDL.LU R10, [R1+0x10a8] ;  /* 0x0010a800010a7983 */ /* 0x000ea40000300800 */
[----:B------:R-:W2:Y:S02]  /*6ad70*/  LDL.LU R11, [R1+0x10ac] ;  /* 0x0010ac00010b7983 */ /* 0x000ea40000300800 */
[----:B--2---:R0:W-:Y:S01]  /*6ad80*/  STL.64 [R1+0x43f8], R10 ;  /* 0x0043f80a01007387 */ /* 0x0041e20000100a00 */
[----:B---3--:R-:W-:Y:S03]  /*6ad90*/  STL.64 [R1+0x43f0], R8 ;  /* 0x0043f00801007387 */ /* 0x008fe60000100a00 */
[----:B0-----:R-:W2:Y:S04]  /*6ada0*/  LDL R10, [R1+0x58] ;  /* 0x00005800010a7983 */ /* 0x001ea80000100800 */
[----:B------:R-:W2:Y:S04]  /*6adb0*/  LDL R11, [R1+0x5c] ;  /* 0x00005c00010b7983 */ /* 0x000ea80000100800 */
[----:B--2---:R0:W-:Y:S04]  /*6adc0*/  STL.64 [R1+0x4408], R10 ;  /* 0x0044080a01007387 */ /* 0x0041e80000100a00 */
[----:B0-----:R-:W2:Y:S01]  /*6add0*/  LDL.64 R10, [R1+0x68] ;  /* 0x00006800010a7983 */ /* 0x001ea20000100a00 */
[----:B----4-:R0:W-:Y:S02]  /*6ade0*/  STL.64 [R1+0x43d8], R18 ;  /* 0x0043d81201007387 */ /* 0x0101e40000100a00 */
[----:B------:R3:W-:Y:S01]  /*6adf0*/  STL.64 [R1+0x43d0], R16 ;  /* 0x0043d01001007387 */ /* 0x0007e20000100a00 */
[----:B0-----:R-:W4:Y:S04]  /*6ae00*/  LDL.64 R18, [R1+0x48] ;  /* 0x0000480001127983 */ /* 0x001f280000100a00 */
[----:B----4-:R0:W-:Y:S01]  /*6ae10*/  STL.64 [R1+0x4400], R18 ;  /* 0x0044001201007387 */ /* 0x0101e20000100a00 */
[----:B---3--:R-:W3:Y:S02]  /*6ae20*/  LDL.LU R16, [R1+0x10b0] ;  /* 0x0010b00001107983 */ /* 0x008ee40000300800 */
[----:B------:R-:W3:Y:S01]  /*6ae30*/  LDL.LU R17, [R1+0x10b4] ;  /* 0x0010b40001117983 */ /* 0x000ee20000300800 */
[----:B0-----:R-:W4:Y:S01]  /*6ae40*/  LDL.LU R18, [R1+0x10b8] ;  /* 0x0010b80001127983 */ /* 0x001f220000300800 */
        /* <DEDUP_REMOVED lines=8> */
[----:B------:R-:W-:Y:S02]  /*6aed0*/  STL [R1+0x4340], R12 ;  /* 0x0043400c01007387 */ /* 0x000fe40000100800 */
[----:B-1----:R0:W-:Y:S02]  /*6aee0*/  STL.64 [R1+0x4220], R26 ;  /* 0x0042201a01007387 */ /* 0x0021e40000100a00 */
[----:B------:R1:W-:Y:S02]  /*6aef0*/  STL.64 [R1+0x4218], R24 ;  /* 0x0042181801007387 */ /* 0x0003e40000100a00 */
[----:B0-----:R-:W-:-:S02]  /*6af00*/  IMAD.MOV.U32 R26, RZ, RZ, R28 ;  /* 0x000000ffff1a7224 */ /* 0x001fc400078e001c */
[----:B------:R-:W-:-:S05]  /*6af10*/  IMAD.MOV.U32 R27, RZ, RZ, R13 ;  /* 0x000000ffff1b7224 */ /* 0x000fca00078e000d */
[----:B------:R0:W-:Y:S01]  /*6af20*/  STL.64 [R1+0x4388], R26 ;  /* 0x0043881a01007387 */ /* 0x0001e20000100a00 */
[----:B-1----:R-:W4:Y:S02]  /*6af30*/  LDL.LU R24, [R1+0x1060] ;  /* 0x0010600001187983 */ /* 0x002f240000300800 */
[----:B------:R-:W4:Y:S02]  /*6af40*/  LDL.LU R25, [R1+0x1064] ;  /* 0x0010640001197983 */ /* 0x000f240000300800 */
[----:B0-----:R-:W-:Y:S02]  /*6af50*/  IMAD.MOV.U32 R26, RZ, RZ, R15 ;  /* 0x000000ffff1a7224 */ /* 0x001fe400078e000f */
[----:B------:R-:W-:Y:S01]  /*6af60*/  IMAD.MOV.U32 R27, RZ, RZ, R14 ;  /* 0x000000ffff1b7224 */ /* 0x000fe200078e000e */
[----:B------:R-:W2:Y:S01]  /*6af70*/  LDL.LU R15, [R1+0x442c] ;  /* 0x00442c00010f7983 */ /* 0x000ea20000300800 */
[----:B------:R-:W2:Y:S03]  /*6af80*/  LDL.LU R14, [R1+0x4428] ;  /* 0x00442800010e7983 */ /* 0x000ea60000300800 */
[----:B------:R-:W-:Y:S04]  /*6af90*/  STL.64 [R1+0x43a0], R26 ;  /* 0x0043a01a01007387 */ /* 0x000fe80000100a00 */
[----:B----4-:R0:W-:Y:S04]  /*6afa0*/  STL.64 [R1+0x4398], R24 ;  /* 0x0043981801007387 */ /* 0x0101e80000100a00 */
[----:B0-----:R-:W4:Y:S01]  /*6afb0*/  LDL.LU R24, [R1+0x1070] ;  /* 0x0010700001187983 */ /* 0x001f220000300800 */
[----:B------:R-:W4:Y:S02]  /*6afc0*/  LDL.LU R25, [R1+0x1074] ;  /* 0x0010740001197983 */ /* 0x000f240000300800 */
[----:B------:R-:W3:Y:S02]  /*6afd0*/  LDL.LU R26, [R1+0x1078] ;  /* 0x00107800011a7983 */ /* 0x000ee40000300800 */
[----:B------:R-:W3:Y:S01]  /*6afe0*/  LDL.LU R27, [R1+0x107c] ;  /* 0x00107c00011b7983 */ /* 0x000ee20000300800 */
[----:B--2---:R-:W-:Y:S01]  /*6aff0*/  HMMA.16816.F32 R16, R4, R10, R16 ;  /* 0x0000000a0410723c */ /* 0x004fe20000001810 */
[----:B------:R-:W-:-:S02]  /*6b000*/  IMAD.MOV.U32 R2, RZ, RZ, R10 ;  /* 0x000000ffff027224 */ /* 0x000fc400078e000a */
[----:B------:R-:W-:Y:S01]  /*6b010*/  IMAD.MOV.U32 R13, RZ, RZ, R11 ;  /* 0x000000ffff0d7224 */ /* 0x000fe200078e000b */
[----:B---3--:R0:W-:Y:S01]  /*6b020*/  STL.64 [R1+0x43b8], R26 ;  /* 0x0043b81a01007387 */ /* 0x0081e20000100a00 */
[----:B----4-:R1:W-:Y:S02]  /*6b030*/  STL.64 [R1+0x43b0], R24 ;  /* 0x0043b01801007387 */ /* 0x0103e40000100a00 */
[----:B0-----:R-:W-:Y:S01]  /*6b040*/  IMAD.MOV.U32 R26, RZ, RZ, R14 ;  /* 0x000000ffff1a7224 */ /* 0x001fe200078e000e */
[----:B-1----:R-:W2:Y:S01]  /*6b050*/  LDL.LU R24, [R1+0x1080] ;  /* 0x0010800001187983 */ /* 0x002ea20000300800 */
[----:B------:R-:W2:Y:S02]  /*6b060*/  LDL.LU R25, [R1+0x1084] ;  /* 0x0010840001197983 */ /* 0x000ea40000300800 */
[----:B------:R-:W3:Y:S02]  /*6b070*/  LDL.LU R14, [R1+0x4424] ;  /* 0x00442400010e7983 */ /* 0x000ee40000300800 */
[----:B------:R-:W-:-:S02]  /*6b080*/  IMAD.MOV.U32 R27, RZ, RZ, R15 ;  /* 0x000000ffff1b7224 */ /* 0x000fc400078e000f */
[----:B------:R-:W3:Y:S08]  /*6b090*/  LDL.LU R15, [R1+0x4420] ;  /* 0x00442000010f7983 */ /* 0x000ef00000300800 */
[----:B------:R-:W-:Y:S02]  /*6b0a0*/  STL.64 [R1+0x19b0], R16 ;  /* 0x0019b01001007387 */ /* 0x000fe40000100a00 */
[----:B------:R0:W-:Y:S02]  /*6b0b0*/  STL.64 [R1+0x19b8], R18 ;  /* 0x0019b81201007387 */ /* 0x0001e40000100a00 */
[----:B0-----:R-:W4:Y:S01]  /*6b0c0*/  LDL.LU.64 R18, [R1+0x4418] ;  /* 0x0044180001127983 */ /* 0x001f220000300a00 */
[----:B------:R-:W4:Y:S02]  /*6b0d0*/  LDL.LU.64 R16, [R1+0x4410] ;  /* 0x0044100001107983 */ /* 0x000f240000300a00 */
[----:B------:R-:W4:Y:S02]  /*6b0e0*/  LDL.LU.64 R10, [R1+0x4408] ;  /* 0x00440800010a7983 */ /* 0x000f240000300a00 */
[C---:B----4-:R-:W-:Y:S01]  /*6b0f0*/  HMMA.16816.F32 R8, R4.reuse, R10, R16 ;  /* 0x0000000a0408723c */ /* 0x050fe20000001810 */
[----:B------:R-:W4:Y:S11]  /*6b100*/  LDL.LU.64 R18, [R1+0x4400] ;  /* 0x0044000001127983 */ /* 0x000f360000300a00 */
[----:B------:R-:W-:Y:S11]  /*6b110*/  @!UPT UIADD3 URZ, URZ, URZ, URZ ;  /* 0x0000003f3f3ff290 */ /* 0x000ff6000fffe03f */
[----:B------:R-:W-:Y:S01]  /*6b120*/  STL.64 [R1+0x19a0], R8 ;  /* 0x0019a00801007387 */ /* 0x000fe20000100a00 */
[----:B------:R0:W-:Y:S03]  /*6b130*/  STL.64 [R1+0x19a8], R10 ;  /* 0x0019a80a01007387 */ /* 0x0001e60000100a00 */
[----:B0-----:R-:W2:Y:S01]  /*6b140*/  LDL.LU.64 R10, [R1+0x43f8] ;  /* 0x0043f800010a7983 */ /* 0x001ea20000300a00 */
[----:B------:R-:W2:Y:S02]  /*6b150*/  LDL.LU.64 R8, [R1+0x43f0] ;  /* 0x0043f00001087983 */ /* 0x000ea40000300a00 */
[----:B----4-:R-:W-:Y:S01]  /*6b160*/  IMAD.MOV.U32 R0, RZ, RZ, R19 ;  /* 0x000000ffff007224 */ /* 0x010fe200078e0013 */
[C---:B--2---:R-:W-:Y:S11]  /*6b170*/  HMMA.16816.F32 R8, R4.reuse, R18, R8 ;  /* 0x000000120408723c */ /* 0x044ff60000001808 */
[----:B------:R-:W-:Y:S11]  /*6b180*/  @!UPT UIADD3 URZ, URZ, URZ, URZ ;  /* 0x0000003f3f3ff290 */ /* 0x000ff6000fffe03f */
[----:B------:R-:W-:Y:S01]  /*6b190*/  @!UPT UIADD3 URZ, URZ, URZ, URZ ;  /* 0x0000003f3f3ff290 */ /* 0x000fe2000fffe03f */
[----:B------:R0:W-:Y:S01]  /*6b1a0*/  STL.64 [R1+0x1850], R8 ;  /* 0x0018500801007387 */ /* 0x0001e20000100a00 */
[----:B------:R1:W-:Y:S02]  /*6b1b0*/  STL.64 [R1+0x1858], R10 ;  /* 0x0018580a01007387 */ /* 0x0003e40000100a00 */
[----:B0-----:R-:W-:Y:S01]  /*6b1c0*/  IMAD.MOV.U32 R8, RZ, RZ, R18 ;  /* 0x000000ffff087224 */ /* 0x001fe200078e0012 */
[----:B-1----:R-:W2:Y:S01]  /*6b1d0*/  LDL.LU.64 R10, [R1+0x43e8] ;  /* 0x0043e800010a7983 */ /* 0x002ea20000300a00 */
[----:B------:R-:W4:Y:S02]  /*6b1e0*/  LDL.LU R9, [R1+0x43e0] ;  /* 0x0043e00001097983 */ /* 0x000f240000300800 */
        /* <DEDUP_REMOVED lines=11> */
[----:B------:R-:W3:Y:S01]  /*6b2a0*/  LDL R28, [R1+0x1dd0] ;  /* 0x001dd000011c7983 */ /* 0x000ee20000100800 */
[----:B--2---:R-:W-:Y:S01]  /*6b2b0*/  HMMA.16816.F32 R24, R4, R22, R24 ;  /* 0x000000160418723c */ /* 0x004fe20000001818 */
[----:B---3--:R-:W-:Y:S01]  /*6b2c0*/  STL [R1+0x4240], R28 ;  /* 0x0042401c01007387 */ /* 0x008fe20000100800 */
[----:B------:R-:W-:-:S02]  /*6b2d0*/  IMAD.MOV.U32 R12, RZ, RZ, R22 ;  /* 0x000000ffff0c7224 */ /* 0x000fc400078e0016 */
[----:B------:R-:W-:Y:S11]  /*6b2e0*/  IMAD.MOV.U32 R3, RZ, RZ, R23 ;  /* 0x000000ffff037224 */ /* 0x000ff600078e0017 */
[----:B------:R-:W-:Y:S08]  /*6b2f0*/  @!UPT UIADD3 URZ, URZ, URZ, URZ ;  /* 0x0000003f3f3ff290 */ /* 0x000ff0000fffe03f */
        /* <DEDUP_REMOVED lines=13> */
[----:B------:R-:W-:Y:S11]  /*6b3d0*/  IMAD.MOV.U32 R28, RZ, RZ, R23 ;  /* 0x000000ffff1c7224 */ /* 0x000ff600078e0017 */
[----:B------:R-:W-:Y:S11]  /*6b3e0*/  @!UPT UIADD3 URZ, URZ, URZ, URZ ;  /* 0x0000003f3f3ff290 */ /* 0x000ff6000fffe03f */
[----:B------:R-:W-:Y:S01]  /*6b3f0*/  STL.64 [R1+0x1810], R24 ;  /* 0x0018101801007387 */ /* 0x000fe20000100a00 */
[----:B------:R0:W-:Y:S03]  /*6b400*/  STL.64 [R1+0x1818], R26 ;  /* 0x0018181a01007387 */ /* 0x0001e60000100a00 */
[----:B0-----:R-:W2:Y:S01]  /*6b410*/  LDL.LU.64 R26, [R1+0x4388] ;  /* 0x00438800011a7983 */ /* 0x001ea20000300a00 */
        /* <DEDUP_REMOVED lines=18> */
[----:B---3--:R-:W-:Y:S01]  /*6b540*/  HMMA.16816.F32 R4, R4, R10, R20 ;  /* 0x0000000a0404723c */ /* 0x008fe20000001814 */
[----:B------:R-:W2:Y:S01]  /*6b550*/  LDL.LU.64 R22, [R1+0x4350] ;  /* 0x0043500001167983 */ /* 0x000ea20000300a00 */
[----:B------:R-:W2:Y:S11]  /*6b560*/  LDL.LU.64 R20, [R1+0x4348] ;  /* 0x0043480001147983 */ /* 0x000eb60000300a00 */
[----:B------:R-:W-:Y:S10]  /*6b570*/  @!UPT UIADD3 URZ, URZ, URZ, URZ ;  /* 0x0000003f3f3ff290 */ /* 0x000ff4000fffe03f */
[----:B------:R0:W-:Y:S01]  /*6b580*/  STL.64 [R1+0x910], R4 ;  /* 0x0009100401007387 */ /* 0x0001e20000100a00 */
[----:B------:R1:W-:Y:S03]  /*6b590*/  STL.64 [R1+0x918], R6 ;  /* 0x0009180601007387 */ /* 0x0003e60000100a00 */
[----:B0-----:R-:W2:Y:S01]  /*6b5a0*/  LDL.LU R4, [R1+0x740] ;  /* 0x0007400001047983 */ /* 0x001ea20000300800 */
[----:B------:R-:W2:Y:S02]  /*6b5b0*/  LDL.LU R5, [R1+0x744] ;  /* 0x0007440001057983 */ /* 0x000ea40000300800 */
[----:B-1----:R-:W2:Y:S02]  /*6b5c0*/  LDL.LU R6, [R1+0x748] ;  /* 0x0007480001067983 */ /* 0x002ea40000300800 */
[----:B------:R-:W2:Y:S01]  /*6b5d0*/  LDL.LU R7, [R1+0x74c] ;  /* 0x00074c0001077983 */ /* 0x000ea20000300800 */
[----:B------:R-:W-:Y:S01]  /*6b5e0*/  STL.64 [R1+0x4300], R10 ;  /* 0x0043000a01007387 */ /* 0x000fe20000100a00 */
[----:B------:R-:W3:Y:S01]  /*6b5f0*/  LDL.LU R24, [R1+0xe20] ;  /* 0x000e200001187983 */ /* 0x000ee20000300800 */
[----:B--2---:R-:W-:Y:S11]  /*6b600*/  HMMA.16816.F32 R4, R20, R26, R4 ;  /* 0x0000001a1404723c */ /* 0x004ff60000001804 */
[----:B------:R-:W-:Y:S11]  /*6b610*/  @!UPT UIADD3 URZ, URZ, URZ, URZ ;  /* 0x0000003f3f3ff290 */ /* 0x000ff6000fffe03f */
[----:B------:R-:W-:Y:S01]  /*6b620*/  @!UPT UIADD3 URZ, URZ, URZ, URZ ;  /* 0x0000003f3f3ff290 */ /* 0x000fe2000fffe03f */
[----:B------:R-:W-:Y:S01]  /*6b630*/  STL.64 [R1+0x1c90], R4 ;  /* 0x001c900401007387 */ /* 0x000fe20000100a00 */
[----:B------:R-:W-:Y:S02]  /*6b640*/  STL.64 [R1+0x1c98], R6 ;  /* 0x001c980601007387 */ /* 0x000fe40000100a00 */
[----:B------:R-:W3:Y:S02]  /*6b650*/  LDL.LU R25, [R1+0xe24] ;  /* 0x000e240001197983 */ /* 0x000ee40000300800 */
[----:B------:R-:W2:Y:S01]  /*6b660*/  LDL.LU R26, [R1+0xe28] ;  /* 0x000e2800011a7983 */ /* 0x000ea20000300800 */
[----:B------:R-:W2:Y:S04]  /*6b670*/  LDL.LU R27, [R1+0xe2c] ;  /* 0x000e2c00011b7983 */ /* 0x000ea80000300800 */
[----:B--2---:R-:W-:Y:S01]  /*6b680*/  STL.64 [R1+0x4250], R26 ;  /* 0x0042501a01007387 */ /* 0x004fe20000100a00 */
[----:B---3--:R0:W-:Y:S03]  /*6b690*/  STL.64 [R1+0x4248], R24 ;  /* 0x0042481801007387 */ /* 0x0081e60000100a00 */
[----:B0-----:R-:W2:Y:S01]  /*6b6a0*/  LDL.LU R24, [R1+0xe40] ;  /* 0x000e400001187983 */ /* 0x001ea20000300800 */
[----:B------:R-:W2:Y:S02]  /*6b6b0*/  LDL.LU R25, [R1+0xe44] ;  /* 0x000e440001197983 */ /* 0x000ea40000300800 */
[----:B------:R-:W3:Y:S02]  /*6b6c0*/  LDL.LU R26, [R1+0xe48] ;  /* 0x000e4800011a7983 */ /* 0x000ee40000300800 */
[----:B------:R-:W3:Y:S02]  /*6b6d0*/  LDL.LU R27, [R1+0xe4c] ;  /* 0x000e4c00011b7983 */ /* 0x000ee40000300800 */
[----:B---3--:R0:W-:Y:S01]  /*6b6e0*/  STL.64 [R1+0x4260], R26 ;  /* 0x0042601a01007387 */ /* 0x0081e20000100a00 */
[----:B--2---:R-:W-:Y:S02]  /*6b6f0*/  STL.64 [R1+0x4258], R24 ;  /* 0x0042581801007387 */ /* 0x004fe40000100a00 */
[----:B0-----:R-:W-:-:S02]  /*6b700*/  IMAD.MOV.U32 R26, RZ, RZ, R12 ;  /* 0x000000ffff1a7224 */ /* 0x001fc400078e000c */
[----:B------:R-:W-:Y:S01]  /*6b710*/  IMAD.MOV.U32 R27, RZ, RZ, R3 ;  /* 0x000000ffff1b7224 */ /* 0x000fe200078e0003 */
[----:B------:R-:W2:Y:S01]  /*6b720*/  LDL.LU R12, [R1+0x4340] ;  /* 0x00434000010c7983 */ /* 0x000ea20000300800 */
[----:B------:R-:W3:Y:S03]  /*6b730*/  LDL.LU R3, [R1+0x433c] ;  /* 0x00433c0001037983 */ /* 0x000ee60000300800 */
[----:B------:R0:W-:Y:S02]  /*6b740*/  STL.64 [R1+0x4278], R26 ;  /* 0x0042781a01007387 */ /* 0x0001e40000100a00 */
[----:B0-----:R-:W-:Y:S02]  /*6b750*/  IMAD.MOV.U32 R26, RZ, RZ, R17 ;  /* 0x000000ffff1a7224 */ /* 0x001fe400078e0011 */
[----:B------:R-:W-:-:S05]  /*6b760*/  IMAD.MOV.U32 R27, RZ, RZ, R16 ;  /* 0x000000ffff1b7224 */ /* 0x000fca00078e0010 */
[----:B------:R0:W-:Y:S01]  /*6b770*/  STL.64 [R1+0x4290], R26 ;  /* 0x0042901a01007387 */ /* 0x0001e20000100a00 */
[----:B------:R-:W3:Y:S02]  /*6b780*/  LDL.LU R16, [R1+0xe30] ;  /* 0x000e300001107983 */ /* 0x000ee40000300800 */
[----:B------:R-:W3:Y:S02]  /*6b790*/  LDL.LU R17, [R1+0xe34] ;  /* 0x000e340001117983 */ /* 0x000ee40000300800 */
[----:B------:R-:W3:Y:S01]  /*6b7a0*/  LDL.LU R18, [R1+0xe38] ;  /* 0x000e380001127983 */ /* 0x000ee20000300800 */
[----:B------:R-:W3:Y:S01]  /*6b7b0*/  LDL.LU R19, [R1+0xe3c] ;  /* 0x000e3c0001137983 */ /* 0x000ee20000300800 */
[----:B0-----:R-:W-:Y:S02]  /*6b7c0*/  IMAD.MOV.U32 R26, RZ, RZ, R8 ;  /* 0x000000ffff1a7224 */ /* 0x001fe400078e0008 */
[----:B------:R-:W-:Y:S01]  /*6b7d0*/  IMAD.MOV.U32 R27, RZ, RZ, R0 ;  /* 0x000000ffff1b7224 */ /* 0x000fe200078e0000 */
[----:B------:R-:W3:Y:S01]  /*6b7e0*/  LDL.LU R8, [R1+0x4338] ;  /* 0x0043380001087983 */ /* 0x000ee20000300800 */
[----:B------:R-:W3:Y:S03]  /*6b7f0*/  LDL.LU R0, [R1+0x4334] ;  /* 0x0043340001007983 */ /* 0x000ee60000300800 */
[----:B------:R0:W-:Y:S04]  /*6b800*/  STL.64 [R1+0x42a8], R26 ;  /* 0x0042a81a01007387 */ /* 0x0001e80000100a00 */
[----:B0-----:R-:W3:Y:S01]  /*6b810*/  LDL.64 R26, [R1+0x58] ;  /* 0x00005800011a7983 */ /* 0x001ee20000100a00 */
[----:B----4-:R-:W-:-:S02]  /*6b820*/  IMAD.MOV.U32 R7, RZ, RZ, R9 ;  /* 0x000000ffff077224 */ /* 0x010fc400078e0009 */
[----:B--2---:R-:W-:Y:S01]  /*6b830*/  IMAD.MOV.U32 R6, RZ, RZ, R12 ;  /* 0x000000ffff067224 */ /* 0x004fe200078e000c */
[----:B---3--:R0:W-:Y:S01]  /*6b840*/  STL.64 [R1+0x42c0], R26 ;  /* 0x0042c01a01007387 */ /* 0x0081e20000100a00 */
[----:B------:R-:W-:Y:S02]  /*6b850*/  STL.64 [R1+0x4270], R18 ;  /* 0x0042701201007387 */ /* 0x000fe40000100a00 */
[----:B------:R1:W-:Y:S02]  /*6b860*/  STL.64 [R1+0x4268], R16 ;  /* 0x0042681001007387 */ /* 0x0003e40000100a00 */
[----:B0-----:R-:W-:Y:S02]  /*6b870*/  IMAD.MOV.U32 R26, RZ, RZ, R2 ;  /* 0x000000ffff1a7224 */ /* 0x001fe400078e0002 */
[----:B------:R-:W-:Y:S01]  /*6b880*/  IMAD.MOV.U32 R27, RZ, RZ, R13 ;  /* 0x000000ffff1b7224 */ /* 0x000fe200078e000d */
[----:B-1----:R-:W2:Y:S01]  /*6b890*/  LDL.LU R16, [R1+0xe50] ;  /* 0x000e500001107983 */ /* 0x002ea20000300800 */
[----:B------:R-:W2:Y:S02]  /*6b8a0*/  LDL.LU R17, [R1+0xe54] ;  /* 0x000e540001117983 */ /* 0x000ea40000300800 */
[----:B------:R-:W3:Y:S02]  /*6b8b0*/  LDL.LU R18, [R1+0xe58] ;  /* 0x000e580001127983 */ /* 0x000ee40000300800 */
[----:B------:R-:W3:Y:S01]  /*6b8c0*/  LDL.LU R19, [R1+0xe5c] ;  /* 0x000e5c0001137983 */ /* 0x000ee20000300800 */
[----:B------:R-:W4:Y:S01]  /*6b8d0*/  LDL.LU R2, [R1+0x4330] ;  /* 0x0043300001027983 */ /* 0x000f220000300800 */
[----:B------:R0:W-:Y:S02]  /*6b8e0*/  STL.64 [R1+0x42d8], R26 ;  /* 0x0042d81a01007387 */ /* 0x0001e40000100a00 */
[----:B------:R1:W-:Y:S02]  /*6b8f0*/  STL.64 [R1+0x42e0], R6 ;  /* 0x0042e00601007387 */ /* 0x0003e40000100a00 */
[----:B------:R-:W2:Y:S01]  /*6b900*/  LDL.LU R24, [R1+0x6f0] ;  /* 0x0006f00001187983 */ /* 0x000ea20000300800 */
[----:B------:R-:W2:Y:S04]  /*6b910*/  LDL.LU R25, [R1+0x6f4] ;  /* 0x0006f40001197983 */ /* 0x000ea80000300800 */
[----:B0-----:R-:W2:Y:S01]  /*6b920*/  LDL.LU R26, [R1+0x6f8] ;  /* 0x0006f800011a7983 */ /* 0x001ea20000300800 */
[----:B------:R-:W2:Y:S02]  /*6b930*/  LDL.LU R27, [R1+0x6fc] ;  /* 0x0006fc00011b7983 */ /* 0x000ea40000300800 */
[----:B-1----:R-:W-:Y:S01]  /*6b940*/  IMAD.MOV.U32 R6, RZ, RZ, R8 ;  /* 0x000000ffff067224 */ /* 0x002fe200078e0008 */
[----:B--2---:R-:W-:Y:S01]  /*6b950*/  STL.64 [R1+0x42f0], R26 ;  /* 0x0042f01a01007387 */ /* 0x004fe20000100a00 */
[----:B------:R-:W-:Y:S02]  /*6b960*/  STL.64 [R1+0x42e8], R24 ;  /* 0x0042e81801007387 */ /* 0x000fe40000100a00 */
[----:B------:R-:W2:Y:S02]  /*6b970*/  LDL.LU R8, [R1+0x710] ;  /* 0x0007100001087983 */ /* 0x000ea40000300800 */
[----:B------:R-:W2:Y:S01]  /*6b980*/  LDL.LU R9, [R1+0x714] ;  /* 0x0007140001097983 */ /* 0x000ea20000300800 */
[----:B------:R-:W2:Y:S01]  /*6b990*/  LDL.LU R10, [R1+0x718] ;  /* 0x00071800010a7983 */ /* 0x000ea20000300800 */
[----:B------:R-:W2:Y:S02]  /*6b9a0*/  LDL.LU R11, [R1+0x71c] ;  /* 0x00071c00010b7983 */ /* 0x000ea40000300800 */
[----:B------:R-:W-:Y:S01]  /*6b9b0*/  IMAD.MOV.U32 R7, RZ, RZ, R3 ;  /* 0x000000ffff077224 */ /* 0x000fe200078e0003 */
[----:B--2---:R4:W-:Y:S01]  /*6b9c0*/  STL.64 [R1+0x4310], R10 ;  /* 0x0043100a01007387 */ /* 0x0049e20000100a00 */
[----:B------:R-:W-:Y:S02]  /*6b9d0*/  STL.64 [R1+0x4308], R8 ;  /* 0x0043080801007387 */ /* 0x000fe40000100a00 */
[----:B------:R-:W2:Y:S02]  /*6b9e0*/  LDL.LU R12, [R1+0x730] ;  /* 0x00073000010c7983 */ /* 0x000ea40000300800 */
[----:B------:R-:W2:Y:S01]  /*6b9f0*/  LDL.LU R13, [R1+0x734] ;  /* 0x00073400010d7983 */ /* 0x000ea20000300800 */
[----:B------:R-:W2:Y:S01]  /*6ba00*/  LDL.LU R14, [R1+0x738] ;  /* 0x00073800010e7983 */ /* 0x000ea20000300800 */
[----:B------:R-:W2:Y:S02]  /*6ba10*/  LDL.LU R15, [R1+0x73c] ;  /* 0x00073c00010f7983 */ /* 0x000ea40000300800 */
[----:B----4-:R-:W-:-:S02]  /*6ba20*/  IMAD.MOV.U32 R10, RZ, RZ, R2 ;  /* 0x000000ffff0a7224 */ /* 0x010fc400078e0002 */
[----:B------:R-:W-:-:S05]  /*6ba30*/  IMAD.MOV.U32 R11, RZ, RZ, R0 ;  /* 0x000000ffff0b7224 */ /* 0x000fca00078e0000 */
[----:B------:R0:W-:Y:S04]  /*6ba40*/  STL.64 [R1+0x4320], R10 ;  /* 0x0043200a01007387 */ /* 0x0001e80000100a00 */
[----:B0-----:R-:W2:Y:S01]  /*6ba50*/  LDL.64 R10, [R1+0xb8] ;  /* 0x0000b800010a7983 */ /* 0x001ea20000100a00 */
[----:B------:R0:W-:Y:S03]  /*6ba60*/  STL.64 [R1+0x42f8], R6 ;  /* 0x0042f80601007387 */ /* 0x0001e60000100a00 */
[----:B0-----:R-:W4:Y:S04]  /*6ba70*/  LDL.64 R6, [R1+0x98] ;  /* 0x0000980001067983 */ /* 0x001f280000100a00 */
[----:B----4-:R0:W-:Y:S01]  /*6ba80*/  STL.64 [R1+0x4318], R6 ;  /* 0x0043180601007387 */ /* 0x0101e20000100a00 */
[----:B------:R-:W4:Y:S02]  /*6ba90*/  LDL.LU R4, [R1+0x720] ;  /* 0x0007200001047983 */ /* 0x000f240000300800 */
[----:B------:R-:W4:Y:S01]  /*6baa0*/  LDL.LU R5, [R1+0x724] ;  /* 0x0007240001057983 */ /* 0x000f220000300800 */
[----:B0-----:R-:W4:Y:S01]  /*6bab0*/  LDL.LU R6, [R1+0x728] ;  /* 0x0007280001067983 */ /* 0x001f220000300800 */
[----:B------:R-:W4:Y:S02]  /*6bac0*/  LDL.LU R7, [R1+0x72c] ;  /* 0x00072c0001077983 */ /* 0x000f240000300800 */
[----:B------:R-:W2:Y:S02]  /*6bad0*/  LDL.LU R24, [R1+0x700] ;  /* 0x0007000001187983 */ /* 0x000ea40000300800 */
[----:B------:R-:W2:Y:S01]  /*6bae0*/  LDL.LU R25, [R1+0x704] ;  /* 0x0007040001197983 */ /* 0x000ea20000300800 */
[----:B------:R-:W2:Y:S01]  /*6baf0*/  LDL.LU R26, [R1+0x708] ;  /* 0x00070800011a7983 */ /* 0x000ea20000300800 */
[----:B------:R-:W2:Y:S02]  /*6bb00*/  LDL.LU R27, [R1+0x70c] ;  /* 0x00070c00011b7983 */ /* 0x000ea40000300800 */
        /* <DEDUP_REMOVED lines=26> */
[----:B------:R1:W-:Y:S02]  /*6bcb0*/  STL.64 [R1+0x1c88], R14 ;  /* 0x001c880e01007387 */ /* 0x0003e40000100a00 */
[----:B0-----:R-:W-:Y:S01]  /*6bcc0*/  IMAD.MOV.U32 R13, RZ, RZ, R10 ;  /* 0x000000ffff0d7224 */ /* 0x001fe200078e000a */
[----:B-1----:R-:W3:Y:S01]  /*6bcd0*/  LDL.LU.64 R14, [R1+0x4328] ;  /* 0x00432800010e7983 */ /* 0x002ee20000300a00 */
[----:B------:R-:W-:-:S02]  /*6bce0*/  IMAD.MOV.U32 R12, RZ, RZ, R11 ;  /* 0x000000ffff0c7224 */ /* 0x000fc400078e000b */
        /* <DEDUP_REMOVED lines=30> */
[----:B0-----:R0:W-:Y:S02]  /*6bed0*/  STL.64 [R1+0x4110], R6 ;  /* 0x0041100601007387 */ /* 0x0011e40000100a00 */
[----:B------:R-:W-:Y:S02]  /*6bee0*/  STL.64 [R1+0x4108], R4 ;  /* 0x0041080401007387 */ /* 0x000fe40000100a00 */
[----:B0-----:R-:W2:Y:S01]  /*6bef0*/  LDL.64 R6, [R1+0x18] ;  /* 0x0000180001067983 */ /* 0x001ea20000100a00 */
[----:B------:R-:W-:Y:S01]  /*6bf00*/  STL [R1+0x31f8], R29 ;  /* 0x0031f81d01007387 */ /* 0x000fe20000100800 */
        /* <DEDUP_REMOVED lines=36> */
[----:B0-----:R-:W3:Y:S01]  /*6c150*/  LDL.LU.64 R26, [R1+0x4260] ;  /* 0x00426000011a7983 */ /* 0x001ee20000300a00 */
[----:B------:R-:W3:Y:S02]  /*6c160*/  LDL.LU.64 R24, [R1+0x4258] ;  /* 0x0042580001187983 */ /* 0x000ee40000300a00 */
[----:B--2---:R-:W-:Y:S01]  /*6c170*/  IMAD.MOV.U32 R8, RZ, RZ, R6 ;  /* 0x000000ffff087224 */ /* 0x004fe200078e0006 */
[----:B---3--:R-:W-:Y:S11]  /*6c180*/  HMMA.16816.F32 R24, R20, R6, R24 ;  /* 0x000000061418723c */ /* 0x008ff60000001818 */
        /* <DEDUP_REMOVED lines=12> */
[----:B------:R0:W-:Y:S01]  /*6c250*/  STL [R1+0x4210], R7 ;  /* 0x0042100701007387 */ /* 0x0001e20000100800 */
[----:B------:R-:W4:Y:S02]  /*6c260*/  LDL R6, [R1+0x8] ;  /* 0x0000080001067983 */ /* 0x000f240000100800 */
[----:B0-----:R-:W-:-:S02]  /*6c270*/  IMAD.MOV.U32 R7, RZ, RZ, R28 ;  /* 0x000000ffff077224 */ /* 0x001fc400078e001c */
[----:B------:R-:W2:Y:S05]  /*6c280*/  LDL.LU R28, [R1+0x4240] ;  /* 0x00424000011c7983 */ /* 0x000eaa0000300800 */
[C---:B----4-:R-:W-:Y:S01]  /*6c290*/  HMMA.16816.F32 R4, R20.reuse, R6, R16 ;  /* 0x000000061404723c */ /* 0x050fe20000001810 */
[----:B------:R-:W2:Y:S11]  /*6c2a0*/  LDL.LU.64 R18, [R1+0x4238] ;  /* 0x0042380001127983 */ /* 0x000eb60000300a00 */
[----:B------:R-:W-:Y:S11]  /*6c2b0*/  @!UPT UIADD3 URZ, URZ, URZ, URZ ;  /* 0x0000003f3f3ff290 */ /* 0x000ff6000fffe03f */
[----:B------:R-:W-:Y:S01]  /*6c2c0*/  STL.64 [R1+0x1650], R4 ;  /* 0x0016500401007387 */ /* 0x000fe20000100a00 */
[----:B------:R2:W-:Y:S02]  /*6c2d0*/  STL.64 [R1+0x1658], R6 ;  /* 0x0016580601007387 */ /* 0x0005e40000100a00 */
[C---:B--2---:R-:W-:Y:S01]  /*6c2e0*/  HMMA.16816.F32 R4, R20.reuse, R18, R24 ;  /* 0x000000121404723c */ /* 0x044fe20000001818 */
[----:B------:R-:W2:Y:S11]  /*6c2f0*/  LDL.LU R24, [R1+0x6e0] ;  /* 0x0006e00001187983 */ /* 0x000eb60000300800 */
[----:B------:R-:W-:Y:S11]  /*6c300*/  @!UPT UIADD3 URZ, URZ, URZ, URZ ;  /* 0x0000003f3f3ff290 */ /* 0x000ff6000fffe03f */
[----:B------:R-:W-:Y:S01]  /*6c310*/  STL.64 [R1+0x1640], R4 ;  /* 0x0016400401007387 */ /* 0x000fe20000100a00 */
[----:B------:R-:W-:Y:S02]  /*6c320*/  STL.64 [R1+0x1648], R6 ;  /* 0x0016480601007387 */ /* 0x000fe40000100a00 */
[----:B------:R-:W2:Y:S02]  /*6c330*/  LDL.LU R25, [R1+0x6e4] ;  /* 0x0006e40001197983 */ /* 0x000ea40000300800 */
[----:B------:R-:W2:Y:S01]  /*6c340*/  LDL.LU R26, [R1+0x6e8] ;  /* 0x0006e800011a7983 */ /* 0x000ea20000300800 */
[----:B------:R-:W2:Y:S01]  /*6c350*/  LDL.LU R27, [R1+0x6ec] ;  /* 0x0006ec00011b7983 */ /* 0x000ea20000300800 */
[----:B------:R0:W-:Y:S03]  /*6c360*/  STL.64 [R1+0x41c0], R18 ;  /* 0x0041c01201007387 */ /* 0x0001e60000100a00 */
[----:B0-----:R-:W4:Y:S04]  /*6c370*/  LDL.64 R18, [R1+0x88] ;  /* 0x0000880001127983 */ /* 0x001f280000100a00 */
[----:B----4-:R0:W-:Y:S01]  /*6c380*/  STL.64 [R1+0x41d0], R18 ;  /* 0x0041d01201007387 */ /* 0x0101e20000100a00 */
[----:B------:R-:W4:Y:S02]  /*6c390*/  LDL.LU R16, [R1+0x5b0] ;  /* 0x0005b00001107983 */ /* 0x000f240000300800 */
[----:B------:R-:W4:Y:S01]  /*6c3a0*/  LDL.LU R17, [R1+0x5b4] ;  /* 0x0005b40001117983 */ /* 0x000f220000300800 */
[----:B0-----:R-:W2:Y:S01]  /*6c3b0*/  LDL.LU R18, [R1+0x5b8] ;  /* 0x0005b80001127983 */ /* 0x001ea20000300800 */
[----:B------:R-:W2:Y:S02]  /*6c3c0*/  LDL.LU R19, [R1+0x5bc] ;  /* 0x0005bc0001137983 */ /* 0x000ea40000300800 */
[----:B------:R-:W4:Y:S02]  /*6c3d0*/  LDL.LU R4, [R1+0x5e0] ;  /* 0x0005e00001047983 */ /* 0x000f240000300800 */
[----:B------:R-:W4:Y:S01]  /*6c3e0*/  LDL.LU R5, [R1+0x5e4] ;  /* 0x0005e40001057983 */ /* 0x000f220000300800 */
[----:B------:R-:W4:Y:S01]  /*6c3f0*/  LDL.LU R6, [R1+0x5e8] ;  /* 0x0005e80001067983 */ /* 0x000f220000300800 */
[----:B------:R-:W4:Y:S01]  /*6c400*/  LDL.LU R7, [R1+0x5ec] ;  /* 0x0005ec0001077983 */ /* 0x000f220000300800 */
[----:B---3--:R-:W-:Y:S02]  /*6c410*/  HMMA.16816.F32 R8, R20, R14, R8 ;  /* 0x0000000e1408723c */ /* 0x008fe40000001808 */
[----:B--2---:R0:W-:Y:S01]  /*6c420*/  STL.64 [R1+0x41e0], R18 ;  /* 0x0041e01201007387 */ /* 0x0041e20000100a00 */
[----:B----4-:R-:W-:Y:S03]  /*6c430*/  STL.64 [R1+0x41d8], R16 ;  /* 0x0041d81001007387 */ /* 0x010fe60000100a00 */
[----:B0-----:R-:W2:Y:S04]  /*6c440*/  LDL.64 R18, [R1+0xa8] ;  /* 0x0000a80001127983 */ /* 0x001ea80000100a00 */
[----:B--2---:R0:W-:Y:S02]  /*6c450*/  STL.64 [R1+0x41f0], R18 ;  /* 0x0041f01201007387 */ /* 0x0041e40000100a00 */
[----:B0-----:R-:W-:-:S02]  /*6c460*/  IMAD.MOV.U32 R18, RZ, RZ, R13 ;  /* 0x000000ffff127224 */ /* 0x001fc400078e000d */
[----:B------:R-:W-:-:S05]  /*6c470*/  IMAD.MOV.U32 R19, RZ, RZ, R12 ;  /* 0x000000ffff137224 */ /* 0x000fca00078e000c */
[----:B------:R0:W-:Y:S04]  /*6c480*/  STL.64 [R1+0x4208], R18 ;  /* 0x0042081201007387 */ /* 0x0001e80000100a00 */
[----:B0-----:R-:W2:Y:S01]  /*6c490*/  LDL.64 R18, [R1+0xc8] ;  /* 0x0000c80001127983 */ /* 0x001ea20000100a00 */
[----:B------:R-:W-:Y:S02]  /*6c4a0*/  STL.64 [R1+0x1630], R8 ;  /* 0x0016300801007387 */ /* 0x000fe40000100a00 */
[----:B------:R0:W-:Y:S02]  /*6c4b0*/  STL.64 [R1+0x1638], R10 ;  /* 0x0016380a01007387 */ /* 0x0001e40000100a00 */
[----:B0-----:R-:W3:Y:S01]  /*6c4c0*/  LDL.LU.64 R10, [R1+0x4230] ;  /* 0x00423000010a7983 */ /* 0x001ee20000300a00 */
[----:B------:R-:W4:Y:S02]  /*6c4d0*/  LDL.LU.64 R8, [R1+0x4228] ;  /* 0x0042280001087983 */ /* 0x000f240000300a00 */
[----:B------:R0:W-:Y:S02]  /*6c4e0*/  STL.64 [R1+0x4138], R14 ;  /* 0x0041380e01007387 */ /* 0x0001e40000100a00 */
[----:B0-----:R-:W-:-:S02]  /*6c4f0*/  IMAD.MOV.U32 R15, RZ, RZ, R3 ;  /* 0x000000ffff0f7224 */ /* 0x001fc400078e0003 */
[----:B----4-:R-:W-:-:S05]  /*6c500*/  IMAD.MOV.U32 R14, RZ, RZ, R9 ;  /* 0x000000ffff0e7224 */ /* 0x010fca00078e0009 */
[----:B------:R0:W-:Y:S01]  /*6c510*/  STL.64 [R1+0x41e8], R14 ;  /* 0x0041e80e01007387 */ /* 0x0001e20000100a00 */
[----:B------:R-:W4:Y:S02]  /*6c520*/  LDL.LU R12, [R1+0x5c0] ;  /* 0x0005c000010c7983 */ /* 0x000f240000300800 */
[----:B------:R-:W4:Y:S01]  /*6c530*/  LDL.LU R13, [R1+0x5c4] ;  /* 0x0005c400010d7983 */ /* 0x000f220000300800 */
[----:B0-----:R-:W2:Y:S01]  /*6c540*/  LDL.LU R14, [R1+0x5c8] ;  /* 0x0005c800010e7983 */ /* 0x001ea20000300800 */
[----:B------:R-:W2:Y:S01]  /*6c550*/  LDL.LU R15, [R1+0x5cc] ;  /* 0x0005cc00010f7983 */ /* 0x000ea20000300800 */
[----:B---3--:R-:W-:Y:S02]  /*6c560*/  HMMA.16816.F32 R20, R20, R10, R24 ;  /* 0x0000000a1414723c */ /* 0x008fe40000001818 */
[----:B--2---:R-:W-:Y:S01]  /*6c570*/  STL.64 [R1+0x4200], R14 ;  /* 0x0042000e01007387 */ /* 0x004fe20000100a00 */
[----:B----4-:R0:W-:Y:S03]  /*6c580*/  STL.64 [R1+0x41f8], R12 ;  /* 0x0041f80c01007387 */ /* 0x0101e60000100a00 */
[----:B0-----:R-:W2:Y:S01]  /*6c590*/  LDL.LU R12, [R1+0x5d0] ;  /* 0x0005d000010c7983 */ /* 0x001ea20000300800 */
[----:B------:R-:W2:Y:S02]  /*6c5a0*/  LDL.LU R13, [R1+0x5d4] ;  /* 0x0005d400010d7983 */ /* 0x000ea40000300800 */
[----:B------:R-:W2:Y:S02]  /*6c5b0*/  LDL.LU R14, [R1+0x5d8] ;  /* 0x0005d800010e7983 */ /* 0x000ea40000300800 */
[----:B------:R-:W2:Y:S01]  /*6c5c0*/  LDL.LU R15, [R1+0x5dc] ;  /* 0x0005dc00010f7983 */ /* 0x000ea20000300800 */
[----:B------:R-:W3:Y:S01]  /*6c5d0*/  LDL.LU.64 R26, [R1+0x4220] ;  /* 0x00422000011a7983 */ /* 0x000ee20000300a00 */
[----:B------:R-:W3:Y:S10]  /*6c5e0*/  LDL.LU.64 R24, [R1+0x4218] ;  /* 0x0042180001187983 */ /* 0x000ef40000300a00 */
[----:B------:R0:W-:Y:S02]  /*6c5f0*/  STL.64 [R1+0x8f0], R20 ;  /* 0x0008f01401007387 */ /* 0x0001e40000100a00 */
[----:B------:R1:W-:Y:S02]  /*6c600*/  STL.64 [R1+0x8f8], R22 ;  /* 0x0008f81601007387 */ /* 0x0003e40000100a00 */
[----:B------:R-:W-:Y:S01]  /*6c610*/  IMAD.MOV.U32 R3, RZ, RZ, R19 ;  /* 0x000000ffff037224 */ /* 0x000fe200078e0013 */
[----:B0-----:R-:W4:Y:S01]  /*6c620*/  LDL.LU R20, [R1+0x5a0] ;  /* 0x0005a00001147983 */ /* 0x001f220000300800 */
[----:B------:R-:W4:Y:S02]  /*6c630*/  LDL.LU R21, [R1+0x5a4] ;  /* 0x0005a40001157983 */ /* 0x000f240000300800 */
[----:B-1----:R-:W4:Y:S02]  /*6c640*/  LDL.LU R22, [R1+0x5a8] ;  /* 0x0005a80001167983 */ /* 0x002f240000300800 */
[----:B------:R-:W4:Y:S01]  /*6c650*/  LDL.LU R23, [R1+0x5ac] ;  /* 0x0005ac0001177983 */ /* 0x000f220000300800 */
[----:B------:R-:W-:Y:S01]  /*6c660*/  STL [R1+0x411c], R10 ;  /* 0x00411c0a01007387 */ /* 0x000fe20000100800 */
[----:B------:R-:W-:Y:S01]  /*6c670*/  STL [R1+0x4118], R11 ;  /* 0x0041180b01007387 */ /* 0x000fe20000100800 */
[C---:B---3--:R-:W-:Y:S11]  /*6c680*/  HMMA.16816.F32 R4, R24.reuse, R18, R4 ;  /* 0x000000121804723c */ /* 0x048ff60000001804 */
[----:B------:R-:W-:Y:S11]  /*6c690*/  @!UPT UIADD3 URZ, URZ, URZ, URZ ;  /* 0x0000003f3f3ff290 */ /* 0x000ff6000fffe03f */
[----:B------:R-:W-:Y:S01]  /*6c6a0*/  @!UPT UIADD3 URZ, URZ, URZ, URZ ;  /* 0x0000003f3f3ff290 */ /* 0x000fe2000fffe03f */
[----:B------:R0:W-:Y:S01]  /*6c6b0*/  STL.64 [R1+0x1b90], R4 ;  /* 0x001b900401007387 */ /* 0x0001e20000100a00 */
[----:B------:R1:W-:Y:S02]  /*6c6c0*/  STL.64 [R1+0x1b98], R6 ;  /* 0x001b980601007387 */ /* 0x0003e40000100a00 */
[----:B0-----:R-:W-:Y:S01]  /*6c6d0*/  IMAD.MOV.U32 R4, RZ, RZ, R18 ;  /* 0x000000ffff047224 */ /* 0x001fe200078e0012 */
[----:B-1----:R-:W3:Y:S01]  /*6c6e0*/  LDL.LU R7, [R1+0x4210] ;  /* 0x0042100001077983 */ /* 0x002ee20000300800 */
[----:B------:R-:W2:Y:S02]  /*6c6f0*/  LDL.LU.64 R18, [R1+0x4208] ;  /* 0x0042080001127983 */ /* 0x000ea40000300a00 */
[----:B------:R-:W-:Y:S01]  /*6c700*/  STL [R1+0x4124], R3 ;  /* 0x0041240301007387 */ /* 0x000fe20000100800 */
[----:B------:R-:W-:Y:S01]  /*6c710*/  STL [R1+0x4120], R4 ;  /* 0x0041200401007387 */ /* 0x000fe20000100800 */
[C---:B--2---:R-:W-:Y:S03]  /*6c720*/  HMMA.16816.F32 R16, R24.reuse, R18, R12 ;  /* 0x000000121810723c */ /* 0x044fe6000000180c */
[----:B------:R-:W2:Y:S01]  /*6c730*/  LDL.LU.64 R14, [R1+0x4200] ;  /* 0x00420000010e7983 */ /* 0x000ea20000300a00 */
[----:B------:R-:W2:Y:S11]  /*6c740*/  LDL.LU.64 R12, [R1+0x41f8] ;  /* 0x0041f800010c7983 */ /* 0x000eb60000300a00 */
[----:B------:R-:W-:Y:S08]  /*6c750*/  @!UPT UIADD3 URZ, URZ, URZ, URZ ;  /* 0x0000003f3f3ff290 */ /* 0x000ff0000fffe03f */
        /* <DEDUP_REMOVED lines=13> */
[----:B------:R-:W2:Y:S11]  /*6c830*/  LDL.LU.64 R18, [R1+0x41d0] ;  /* 0x0041d00001127983 */ /* 0x000eb60000300a00 */
[----:B------:R-:W-:Y:S11]  /*6c840*/  @!UPT UIADD3 URZ, URZ, URZ, URZ ;  /* 0x0000003f3f3ff290 */ /* 0x000ff6000fffe03f */
[----:B------:R0:W-:Y:S01]  /*6c850*/  STL.64 [R1+0x1b60], R12 ;  /* 0x001b600c01007387 */ /* 0x0001e20000100a00 */
[----:B------:R1:W-:Y:S03]  /*6c860*/  STL.64 [R1+0x1b68], R14 ;  /* 0x001b680e01007387 */ /* 0x0003e60000100a00 */
[----:B0-----:R-:W2:Y:S01]  /*6c870*/  LDL.LU R12, [R1+0xb90] ;  /* 0x000b9000010c7983 */ /* 0x001ea20000300800 */
[----:B------:R-:W2:Y:S02]  /*6c880*/  LDL.LU R13, [R1+0xb94] ;  /* 0x000b9400010d7983 */ /* 0x000ea40000300800 */
[----:B-1----:R-:W2:Y:S02]  /*6c890*/  LDL.LU R14, [R1+0xb98] ;  /* 0x000b9800010e7983 */ /* 0x002ea40000300800 */
[----:B------:R-:W2:Y:S02]  /*6c8a0*/  LDL.LU R15, [R1+0xb9c] ;  /* 0x000b9c00010f7983 */ /* 0x000ea40000300800 */
[----:B--2---:R0:W-:Y:S01]  /*6c8b0*/  STL.64 [R1+0x4148], R14 ;  /* 0x0041480e01007387 */ /* 0x0041e20000100a00 */
[----:B------:R-:W-:Y:S02]  /*6c8c0*/  STL.64 [R1+0x4140], R12 ;  /* 0x0041400c01007387 */ /* 0x000fe40000100a00 */
[----:B0-----:R-:W-:-:S02]  /*6c8d0*/  IMAD.MOV.U32 R14, RZ, RZ, R8 ;  /* 0x000000ffff0e7224 */ /* 0x001fc400078e0008 */
[----:B---3--:R-:W-:-:S05]  /*6c8e0*/  IMAD.MOV.U32 R15, RZ, RZ, R7 ;  /* 0x000000ffff0f7224 */ /* 0x008fca00078e0007 */
[----:B------:R0:W-:Y:S04]  /*6c8f0*/  STL.64 [R1+0x4158], R14 ;  /* 0x0041580e01007387 */ /* 0x0001e80000100a00 */
[----:B0-----:R-:W2:Y:S01]  /*6c900*/  LDL.64 R14, [R1+0x28] ;  /* 0x00002800010e7983 */ /* 0x001ea20000100a00 */
[----:B------:R-:W-:-:S03]  /*6c910*/  IMAD.MOV.U32 R8, RZ, RZ, R18 ;  /* 0x000000ffff087224 */ /* 0x000fc600078e0012 */
[----:B--2---:R4:W-:Y:S02]  /*6c920*/  STL.64 [R1+0x4170], R14 ;  /* 0x0041700e01007387 */ /* 0x0049e40000100a00 */
[----:B----4-:R-:W-:Y:S11]  /*6c930*/  HMMA.16816.F32 R12, R24, R18, R20 ;  /* 0x00000012180c723c */ /* 0x010ff60000001814 */
[----:B------:R-:W-:Y:S11]  /*6c940*/  @!UPT UIADD3 URZ, URZ, URZ, URZ ;  /* 0x0000003f3f3ff290 */ /* 0x000ff6000fffe03f */
[----:B------:R-:W-:Y:S01]  /*6c950*/  @!UPT UIADD3 URZ, URZ, URZ, URZ ;  /* 0x0000003f3f3ff290 */ /* 0x000fe2000fffe03f */
[----:B------:R-:W-:Y:S01]  /*6c960*/  STL.64 [R1+0x5e0], R12 ;  /* 0x0005e00c01007387 */ /* 0x000fe20000100a00 */
[----:B------:R0:W-:Y:S02]  /*6c970*/  STL.64 [R1+0x5e8], R14 ;  /* 0x0005e80e01007387 */ /* 0x0001e40000100a00 */
[----:B------:R-:W2:Y:S02]  /*6c980*/  LDL.64 R22, [R1+0x78] ;  /* 0x0000780001167983 */ /* 0x000ea40000100a00 */
[----:B------:R-:W-:Y:S01]  /*6c990*/  STL [R1+0x41b8], R8 ;  /* 0x0041b80801007387 */ /* 0x000fe20000100800 */
[----:B0-----:R-:W3:Y:S01]  /*6c9a0*/  LDL.64 R14, [R1+0x38] ;  /* 0x00003800010e7983 */ /* 0x001ee20000100a00 */
[----:B------:R-:W-:-:S03]  /*6c9b0*/  IMAD.MOV.U32 R7, RZ, RZ, R19 ;  /* 0x000000ffff077224 */ /* 0x000fc600078e0013 */
[----:B---3--:R0:W-:Y:S04]  /*6c9c0*/  STL.64 [R1+0x4188], R14 ;  /* 0x0041880e01007387 */ /* 0x0081e80000100a00 */
[----:B0-----:R-:W3:Y:S04]  /*6c9d0*/  LDL.64 R14, [R1+0x48] ;  /* 0x00004800010e7983 */ /* 0x001ee80000100a00 */
[----:B---3--:R-:W-:Y:S01]  /*6c9e0*/  STL.64 [R1+0x41a0], R14 ;  /* 0x0041a00e01007387 */ /* 0x008fe20000100a00 */
[----:B------:R-:W-:Y:S02]  /*6c9f0*/  STL.64 [R1+0x4168], R6 ;  /* 0x0041680601007387 */ /* 0x000fe40000100a00 */
[----:B------:R0:W-:Y:S02]  /*6ca00*/  STL [R1+0x4160], R5 ;  /* 0x0041600501007387 */ /* 0x0001e40000100800 */
[----:B------:R-:W3:Y:S01]  /*6ca10*/  LDL.LU R4, [R1+0xbb0] ;  /* 0x000bb00001047983 */ /* 0x000ee20000300800 */
[----:B0-----:R-:W3:Y:S01]  /*6ca20*/  LDL.LU R5, [R1+0xbb4] ;  /* 0x000bb40001057983 */ /* 0x001ee20000300800 */
[----:B------:R-:W4:Y:S02]  /*6ca30*/  LDL.LU R6, [R1+0xbb8] ;  /* 0x000bb80001067983 */ /* 0x000f240000300800 */
[----:B------:R-:W4:Y:S02]  /*6ca40*/  LDL.LU R7, [R1+0xbbc] ;  /* 0x000bbc0001077983 */ /* 0x000f240000300800 */
[----:B------:R-:W-:-:S02]  /*6ca50*/  IMAD.MOV.U32 R14, RZ, RZ, R2 ;  /* 0x000000ffff0e7224 */ /* 0x000fc400078e0002 */
[----:B------:R-:W-:-:S05]  /*6ca60*/  IMAD.MOV.U32 R15, RZ, RZ, R0 ;  /* 0x000000ffff0f7224 */ /* 0x000fca00078e0000 */
[----:B------:R0:W-:Y:S01]  /*6ca70*/  STL.64 [R1+0x41c8], R14 ;  /* 0x0041c80e01007387 */ /* 0x0001e20000100a00 */
[----:B------:R-:W2:Y:S02]  /*6ca80*/  LDL.LU R12, [R1+0x590] ;  /* 0x00059000010c7983 */ /* 0x000ea40000300800 */
[----:B------:R-:W2:Y:S01]  /*6ca90*/  LDL.LU R13, [R1+0x594] ;  /* 0x00059400010d7983 */ /* 0x000ea20000300800 */
[----:B0-----:R-:W2:Y:S01]  /*6caa0*/  LDL.LU R14, [R1+0x598] ;  /* 0x00059800010e7983 */ /* 0x001ea20000300800 */
[----:B------:R-:W2:Y:S03]  /*6cab0*/  LDL.LU R15, [R1+0x59c] ;  /* 0x00059c00010f7983 */ /* 0x000ea60000300800 */
[----:B----4-:R-:W-:Y:S01]  /*6cac0*/  STL.64 [R1+0x4180], R6 ;  /* 0x0041800601007387 */ /* 0x010fe20000100a00 */
[----:B---3--:R0:W-:Y:S03]  /*6cad0*/  STL.64 [R1+0x4178], R4 ;  /* 0x0041780401007387 */ /* 0x0081e60000100a00 */
[----:B0-----:R-:W3:Y:S01]  /*6cae0*/  LDL.LU R4, [R1+0xbc0] ;  /* 0x000bc00001047983 */ /* 0x001ee20000300800 */
[----:B------:R-:W3:Y:S02]  /*6caf0*/  LDL.LU R5, [R1+0xbc4] ;  /* 0x000bc40001057983 */ /* 0x000ee40000300800 */
[----:B------:R-:W4:Y:S02]  /*6cb00*/  LDL.LU R6, [R1+0xbc8] ;  /* 0x000bc80001067983 */ /* 0x000f240000300800 */
[----:B------:R-:W4:Y:S01]  /*6cb10*/  LDL.LU R7, [R1+0xbcc] ;  /* 0x000bcc0001077983 */ /* 0x000f220000300800 */
[----:B------:R-:W3:Y:S01]  /*6cb20*/  LDL.LU R16, [R1+0xbf0] ;  /* 0x000bf00001107983 */ /* 0x000ee20000300800 */
[----:B------:R-:W3:Y:S02]  /*6cb30*/  LDL.LU R17, [R1+0xbf4] ;  /* 0x000bf40001117983 */ /* 0x000ee40000300800 */
[----:B------:R-:W3:Y:S02]  /*6cb40*/  LDL.LU R18, [R1+0xbf8] ;  /* 0x000bf80001127983 */ /* 0x000ee40000300800 */
[----:B------:R-:W3:Y:S01]  /*6cb50*/  LDL.LU R19, [R1+0xbfc] ;  /* 0x000bfc0001137983 */ /* 0x000ee20000300800 */
[----:B------:R-:W3:Y:S01]  /*6cb60*/  LDL.64 R10, [R1+0x68] ;  /* 0x00006800010a7983 */ /* 0x000ee20000100a00 */
[----:B--2---:R-:W-:Y:S01]  /*6cb70*/  HMMA.16816.F32 R12, R24, R22, R12 ;  /* 0x00000016180c723c */ /* 0x004fe2000000180c */
[----:B------:R-:W-:-:S02]  /*6cb80*/  IMAD.MOV.U32 R2, RZ, RZ, R22 ;  /* 0x000000ffff027224 */ /* 0x000fc400078e0016 */
[----:B------:R-:W-:Y:S02]  /*6cb90*/  IMAD.MOV.U32 R0, RZ, RZ, R23 ;  /* 0x000000ffff007224 */ /* 0x000fe400078e0017 */
[----:B------:R-:W0:Y:S04]  /*6cba0*/  LDSM.16.MT88.4 R20, [R28+0x6000] ;  /* 0x006000001c14783b */ /* 0x000e280000004200 */
[----:B----4-:R-:W-:Y:S01]  /*6cbb0*/  STL.64 [R1+0x4198], R6 ;  /* 0x0041980601007387 */ /* 0x010fe20000100a00 */
[----:B---3--:R1:W-:Y:S03]  /*6cbc0*/  STL.64 [R1+0x4190], R4 ;  /* 0x0041900401007387 */ /* 0x0083e60000100a00 */
        /* <DEDUP_REMOVED lines=12> */
[----:B-1----:R-:W2:Y:S01]  /*6cc90*/  LDL.LU.64 R14, [R1+0x41c8] ;  /* 0x0041c800010e7983 */ /* 0x002ea20000300a00 */
[----:B0-----:R-:W-:Y:S02]  /*6cca0*/  STL.64 [R1+0x3fc8], R22 ;  /* 0x003fc81601007387 */ /* 0x001fe40000100a00 */
[----:B------:R0:W-:Y:S02]  /*6ccb0*/  STL.64 [R1+0x3fc0], R20 ;  /* 0x003fc01401007387 */ /* 0x0001e40000100a00 */
[----:B0-----:R-:W3:Y:S01]  /*6ccc0*/  LDL.LU R20, [R1+0xb80] ;  /* 0x000b800001147983 */ /* 0x001ee20000300800 */
[----:B------:R-:W3:Y:S02]  /*6ccd0*/  LDL.LU R21, [R1+0xb84] ;  /* 0x000b840001157983 */ /* 0x000ee40000300800 */
[----:B------:R-:W4:Y:S02]  /*6cce0*/  LDL.LU R22, [R1+0xb88] ;  /* 0x000b880001167983 */ /* 0x000f240000300800 */
[----:B------:R-:W4:Y:S01]  /*6ccf0*/  LDL.LU R23, [R1+0xb8c] ;  /* 0x000b8c0001177983 */ /* 0x000f220000300800 */
[C---:B------:R-:W-:Y:S01]  /*6cd00*/  HMMA.16816.F32 R16, R24.reuse, R10, R16 ;  /* 0x0000000a1810723c */ /* 0x040fe20000001810 */
[----:B----4-:R0:W-:Y:S01]  /*6cd10*/  STL.64 [R1+0x4130], R22 ;  /* 0x0041301601007387 */ /* 0x0101e20000100a00 */
[----:B---3--:R1:W-:Y:S03]  /*6cd20*/  STL.64 [R1+0x4128], R20 ;  /* 0x0041281401007387 */ /* 0x0083e60000100a00 */
[----:B0-----:R-:W3:Y:S03]  /*6cd30*/  LDL.64 R22, [R1+0x8] ;  /* 0x0000080001167983 */ /* 0x001ee60000100a00 */
[C---:B--2---:R-:W-:Y:S01]  /*6cd40*/  HMMA.16816.F32 R12, R24.reuse, R14, R4 ;  /* 0x0000000e180c723c */ /* 0x044fe20000001804 */
[----:B---3--:R0:W-:Y:S01]  /*6cd50*/  STL.64 [R1+0x4150], R22 ;  /* 0x0041501601007387 */ /* 0x0081e20000100a00 */
[----:B-1----:R-:W2:Y:S02]  /*6cd60*/  LDL.LU R20, [R1+0xba0] ;  /* 0x000ba00001147983 */ /* 0x002ea40000300800 */
[----:B------:R-:W2:Y:S01]  /*6cd70*/  LDL.LU R21, [R1+0xba4] ;  /* 0x000ba40001157983 */ /* 0x000ea20000300800 */
[----:B0-----:R-:W2:Y:S01]  /*6cd80*/  LDL.LU R22, [R1+0xba8] ;  /* 0x000ba80001167983 */ /* 0x001ea20000300800 */
[----:B------:R-:W2:Y:S09]  /*6cd90*/  LDL.LU R23, [R1+0xbac] ;  /* 0x000bac0001177983 */ /* 0x000eb20000300800 */
[----:B------:R-:W-:Y:S02]  /*6cda0*/  STL.64 [R1+0x1460], R16 ;  /* 0x0014601001007387 */ /* 0x000fe40000100a00 */
[----:B------:R0:W-:Y:S02]  /*6cdb0*/  STL.64 [R1+0x1468], R18 ;  /* 0x0014681201007387 */ /* 0x0001e40000100a00 */
[----:B0-----:R-:W3:Y:S01]  /*6cdc0*/  LDL.LU.64 R18, [R1+0x41c0] ;  /* 0x0041c00001127983 */ /* 0x001ee20000300a00 */
[----:B------:R-:W4:Y:S02]  /*6cdd0*/  LDL.LU R8, [R1+0x41b8] ;  /* 0x0041b80001087983 */ /* 0x000f240000300800 */
[----:B------:R-:W2:Y:S02]  /*6cde0*/  LDL.LU.64 R6, [R1+0x41b0] ;  /* 0x0041b00001067983 */ /* 0x000ea40000300a00 */
[----:B------:R-:W2:Y:S01]  /*6cdf0*/  LDL.LU.64 R4, [R1+0x41a8] ;  /* 0x0041a80001047983 */ /* 0x000ea20000300a00 */
[----:B------:R-:W-:Y:S01]  /*6ce00*/  STL.64 [R1+0x1450], R12 ;  /* 0x0014500c01007387 */ /* 0x000fe20000100a00 */
[----:B------:R0:W-:Y:S03]  /*6ce10*/  STL.64 [R1+0x1458], R14 ;  /* 0x0014580e01007387 */ /* 0x0001e60000100a00 */
        /* <DEDUP_REMOVED lines=24> */
[----:B------:R0:W-:Y:S01]  /*6cfa0*/  STL.64 [R1+0x1420], R4 ;  /* 0x0014200401007387 */ /* 0x0001e20000100a00 */
[----:B------:R1:W-:Y:S02]  /*6cfb0*/  STL.64 [R1+0x1428], R6 ;  /* 0x0014280601007387 */ /* 0x0003e40000100a00 */
[----:B0-----:R-:W-:Y:S01]  /*6cfc0*/  IMAD.MOV.U32 R4, RZ, RZ, R15 ;  /* 0x000000ffff047224 */ /* 0x001fe200078e000f */
[----:B-1----:R-:W2:Y:S01]  /*6cfd0*/  LDL.LU.64 R6, [R1+0x4168] ;  /* 0x0041680001067983 */ /* 0x002ea20000300a00 */
[----:B------:R-:W2:Y:S02]  /*6cfe0*/  LDL.LU R5, [R1+0x4160] ;  /* 0x0041600001057983 */ /* 0x000ea40000300800 */
[----:B------:R-:W2:Y:S02]  /*6cff0*/  LDL.LU.64 R14, [R1+0x4158] ;  /* 0x00415800010e7983 */ /* 0x000ea40000300a00 */
        /* <DEDUP_REMOVED lines=16> */
[----:B------:R-:W2:Y:S01]  /*6d100*/  LDL.LU.64 R20, [R1+0x4128] ;  /* 0x0041280001147983 */ /* 0x000ea20000300a00 */
[----:B---3--:R-:W-:Y:S01]  /*6d110*/  STL.64 [R1+0x40b8], R18 ;  /* 0x0040b81201007387 */ /* 0x008fe20000100a00 */
        /* <DEDUP_REMOVED lines=9> */
[----:B---3--:R-:W-:Y:S01]  /*6d1b0*/  STL.64 [R1+0x3fd8], R22 ;  /* 0x003fd81601007387 */ /* 0x008fe20000100a00 */
[----:B--2---:R0:W-:Y:S03]  /*6d1c0*/  STL.64 [R1+0x3fd0], R20 ;  /* 0x003fd01401007387 */ /* 0x0041e60000100a00 */
[----:B0-----:R-:W2:Y:S01]  /*6d1d0*/  LDL.LU R20, [R1+0x9d0] ;  /* 0x0009d00001147983 */ /* 0x001ea20000300800 */
[----:B------:R-:W2:Y:S02]  /*6d1e0*/  LDL.LU R21, [R1+0x9d4] ;  /* 0x0009d40001157983 */ /* 0x000ea40000300800 */
[----:B------:R-:W3:Y:S02]  /*6d1f0*/  LDL.LU R22, [R1+0x9d8] ;  /* 0x0009d80001167983 */ /* 0x000ee40000300800 */
[----:B------:R-:W3:Y:S02]  /*6d200*/  LDL.LU R23, [R1+0x9dc] ;  /* 0x0009dc0001177983 */ /* 0x000ee40000300800 */
[----:B---3--:R0:W-:Y:S01]  /*6d210*/  STL.64 [R1+0x3fe8], R22 ;  /* 0x003fe81601007387 */ /* 0x0081e20000100a00 */
[----:B--2---:R1:W-:Y:S02]  /*6d220*/  STL.64 [R1+0x3fe0], R20 ;  /* 0x003fe01401007387 */ /* 0x0043e40000100a00 */
[----:B0-----:R-:W-:-:S02]  /*6d230*/  IMAD.MOV.U32 R22, RZ, RZ, R13 ;  /* 0x000000ffff167224 */ /* 0x001fc400078e000d */
[----:B------:R-:W-:-:S05]  /*6d240*/  IMAD.MOV.U32 R23, RZ, RZ, R12 ;  /* 0x000000ffff177224 */ /* 0x000fca00078e000c */
[----:B------:R0:W-:Y:S01]  /*6d250*/  STL.64 [R1+0x3ff8], R22 ;  /* 0x003ff81601007387 */ /* 0x0001e20000100a00 */
[----:B-1----:R-:W2:Y:S02]  /*6d260*/  LDL.LU R20, [R1+0xb70] ;  /* 0x000b700001147983 */ /* 0x002ea40000300800 */
[----:B------:R-:W2:Y:S01]  /*6d270*/  LDL.LU R21, [R1+0xb74] ;  /* 0x000b740001157983 */ /* 0x000ea20000300800 */
[----:B0-----:R-:W2:Y:S01]  /*6d280*/  LDL.LU R22, [R1+0xb78] ;  /* 0x000b780001167983 */ /* 0x001ea20000300800 */
[----:B------:R-:W2:Y:S02]  /*6d290*/  LDL.LU R23, [R1+0xb7c] ;  /* 0x000b7c0001177983 */ /* 0x000ea40000300800 */
[----:B--2---:R-:W-:Y:S11]  /*6d2a0*/  HMMA.16816.F32 R20, R24, R14, R20 ;  /* 0x0000000e1814723c */ /* 0x004ff60000001814 */
[----:B------:R-:W-:Y:S11]  /*6d2b0*/  @!UPT UIADD3 URZ, URZ, URZ, URZ ;  /* 0x0000003f3f3ff290 */ /* 0x000ff6000fffe03f */
[----:B------:R-:W-:Y:S01]  /*6d2c0*/  @!UPT UIADD3 URZ, URZ, URZ, URZ ;  /* 0x0000003f3f3ff290 */ /* 0x000fe2000fffe03f */
[----:B------:R-:W-:Y:S01]  /*6d2d0*/  STL.64 [R1+0x13e0], R20 ;  /* 0x0013e01401007387 */ /* 0x000fe20000100a00 */
[----:B------:R0:W-:Y:S03]  /*6d2e0*/  STL.64 [R1+0x13e8], R22 ;  /* 0x0013e81601007387 */ /* 0x0001e60000100a00 */
[----:B0-----:R-:W2:Y:S04]  /*6d2f0*/  LDL.64 R22, [R1+0x18] ;  /* 0x0000180001167983 */ /* 0x001ea80000100a00 */
[----:B--2---:R-:W-:Y:S01]  /*6d300*/  STL.64 [R1+0x4010], R22 ;  /* 0x0040101601007387 */ /* 0x004fe20000100a00 */
[----:B------:R0:W-:Y:S02]  /*6d310*/  STL.64 [R1+0x3ff0], R14 ;  /* 0x003ff00e01007387 */ /* 0x0001e40000100a00 */
[----:B------:R-:W2:Y:S02]  /*6d320*/  LDL.LU R12, [R1+0x9e0] ;  /* 0x0009e000010c7983 */ /* 0x000ea40000300800 */
[----:B------:R-:W2:Y:S01]  /*6d330*/  LDL.LU R13, [R1+0x9e4] ;  /* 0x0009e400010d7983 */ /* 0x000ea20000300800 */
[----:B0-----:R-:W3:Y:S01]  /*6d340*/  LDL.LU R14, [R1+0x9e8] ;  /* 0x0009e800010e7983 */ /* 0x001ee20000300800 */
[----:B------:R-:W3:Y:S02]  /*6d350*/  LDL.LU R15, [R1+0x9ec] ;  /* 0x0009ec00010f7983 */ /* 0x000ee40000300800 */
[----:B------:R-:W-:-:S02]  /*6d360*/  IMAD.MOV.U32 R22, RZ, RZ, R3 ;  /* 0x000000ffff167224 */ /* 0x000fc400078e0003 */
        /* <DEDUP_REMOVED lines=24> */
[----:B------:R-:W2:Y:S04]  /*6d4f0*/  LDL.64 R22, [R1+0x58] ;  /* 0x0000580001167983 */ /* 0x000ea80000100a00 */
[----:B--2---:R0:W-:Y:S01]  /*6d500*/  STL.64 [R1+0x4070], R22 ;  /* 0x0040701601007387 */ /* 0x0041e20000100a00 */
[----:B---3--:R-:W-:Y:S02]  /*6d510*/  STL.64 [R1+0x4038], R14 ;  /* 0x0040380e01007387 */ /* 0x008fe40000100a00 */
[----:B------:R1:W-:Y:S02]  /*6d520*/  STL.64 [R1+0x4030], R12 ;  /* 0x0040300c01007387 */ /* 0x0003e40000100a00 */
[----:B0-----:R-:W-:-:S02]  /*6d530*/  IMAD.MOV.U32 R22, RZ, RZ, R16 ;  /* 0x000000ffff167224 */ /* 0x001fc400078e0010 */
[----:B------:R-:W-:Y:S01]  /*6d540*/  IMAD.MOV.U32 R23, RZ, RZ, R9 ;  /* 0x000000ffff177224 */ /* 0x000fe200078e0009 */
[----:B-1----:R-:W2:Y:S01]  /*6d550*/  LDL.LU R12, [R1+0xa10] ;  /* 0x000a1000010c7983 */ /* 0x002ea20000300800 */
[----:B------:R-:W2:Y:S02]  /*6d560*/  LDL.LU R13, [R1+0xa14] ;  /* 0x000a1400010d7983 */ /* 0x000ea40000300800 */
[----:B------:R-:W3:Y:S02]  /*6d570*/  LDL.LU R14, [R1+0xa18] ;  /* 0x000a1800010e7983 */ /* 0x000ee40000300800 */
[----:B------:R-:W3:Y:S01]  /*6d580*/  LDL.LU R15, [R1+0xa1c] ;  /* 0x000a1c00010f7983 */ /* 0x000ee20000300800 */
[----:B------:R0:W-:Y:S01]  /*6d590*/  STL.64 [R1+0x4088], R22 ;  /* 0x0040881601007387 */ /* 0x0001e20000100a00 */
[----:B------:R-:W2:Y:S02]  /*6d5a0*/  LDL.LU R20, [R1+0x350] ;  /* 0x0003500001147983 */ /* 0x000ea40000300800 */
[----:B------:R-:W2:Y:S01]  /*6d5b0*/  LDL.LU R21, [R1+0x354] ;  /* 0x0003540001157983 */ /* 0x000ea20000300800 */
[----:B0-----:R-:W2:Y:S01]  /*6d5c0*/  LDL.LU R22, [R1+0x358] ;  /* 0x0003580001167983 */ /* 0x001ea20000300800 */
[----:B------:R-:W2:Y:S03]  /*6d5d0*/  LDL.LU R23, [R1+0x35c] ;  /* 0x00035c0001177983 */ /* 0x000ea60000300800 */
[----:B--2---:R-:W-:Y:S01]  /*6d5e0*/  STL.64 [R1+0x4098], R22 ;  /* 0x0040981601007387 */ /* 0x004fe20000100a00 */
[----:B------:R-:W-:Y:S02]  /*6d5f0*/  STL.64 [R1+0x4090], R20 ;  /* 0x0040901401007387 */ /* 0x000fe40000100a00 */
[----:B------:R-:W2:Y:S02]  /*6d600*/  LDL.LU R16, [R1+0x370] ;  /* 0x0003700001107983 */ /* 0x000ea40000300800 */
[----:B------:R-:W2:Y:S01]  /*6d610*/  LDL.LU R17, [R1+0x374] ;  /* 0x0003740001117983 */ /* 0x000ea20000300800 */
[----:B------:R-:W2:Y:S01]  /*6d620*/  LDL.LU R18, [R1+0x378] ;  /* 0x0003780001127983 */ /* 0x000ea20000300800 */
[----:B------:R-:W2:Y:S03]  /*6d630*/  LDL.LU R19, [R1+0x37c] ;  /* 0x00037c0001137983 */ /* 0x000ea60000300800 */
[----:B--2---:R0:W-:Y:S01]  /*6d640*/  STL.64 [R1+0x40c8], R18 ;  /* 0x0040c81201007387 */ /* 0x0041e20000100a00 */
[----:B------:R-:W-:Y:S02]  /*6d650*/  STL.64 [R1+0x40c0], R16 ;  /* 0x0040c01001007387 */ /* 0x000fe40000100a00 */
[----:B0-----:R-:W-:-:S02]  /*6d660*/  IMAD.MOV.U32 R18, RZ, RZ, R6 ;  /* 0x000000ffff127224 */ /* 0x001fc400078e0006 */
[----:B------:R-:W-:-:S05]  /*6d670*/  IMAD.MOV.U32 R19, RZ, RZ, R5 ;  /* 0x000000ffff137224 */ /* 0x000fca00078e0005 */
[----:B------:R0:W-:Y:S04]  /*6d680*/  STL.64 [R1+0x40d8], R18 ;  /* 0x0040d81201007387 */ /* 0x0001e80000100a00 */
[----:B0-----:R-:W2:Y:S01]  /*6d690*/  LDL.64 R18, [R1+0xb8] ;  /* 0x0000b80001127983 */ /* 0x001ea20000100a00 */
[----:B----4-:R-:W-:Y:S02]  /*6d6a0*/  IMAD.MOV.U32 R22, RZ, RZ, R8 ;  /* 0x000000ffff167224 */ /* 0x010fe400078e0008 */
[----:B------:R-:W-:Y:S01]  /*6d6b0*/  IMAD.MOV.U32 R23, RZ, RZ, R7 ;  /* 0x000000ffff177224 */ /* 0x000fe200078e0007 */
[----:B--2---:R-:W-:Y:S04]  /*6d6c0*/  STL.64 [R1+0x40f0], R18 ;  /* 0x0040f01201007387 */ /* 0x004fe80000100a00 */
[----:B------:R0:W-:Y:S02]  /*6d6d0*/  STL.64 [R1+0x40b0], R22 ;  /* 0x0040b01601007387 */ /* 0x0001e40000100a00 */
[----:B0-----:R-:W2:Y:S04]  /*6d6e0*/  LDL.64 R22, [R1+0x98] ;  /* 0x0000980001167983 */ /* 0x001ea80000100a00 */
[----:B--2---:R0:W-:Y:S01]  /*6d6f0*/  STL.64 [R1+0x40d0], R22 ;  /* 0x0040d01601007387 */ /* 0x0041e20000100a00 */
        /* <DEDUP_REMOVED lines=10> */
[----:B------:R-:W-:-:S02]  /*6d7a0*/  IMAD.MOV.U32 R18, RZ, RZ, R4 ;  /* 0x000000ffff127224 */ /* 0x000fc400078e0004 */
[----:B------:R-:W3:Y:S01]  /*6d7b0*/  LDL.LU R4, [R1+0x580] ;  /* 0x0005800001047983 */ /* 0x000ee20000300800 */
[----:B------:R-:W3:Y:S02]  /*6d7c0*/  LDL.LU R5, [R1+0x584] ;  /* 0x0005840001057983 */ /* 0x000ee40000300800 */
[----:B------:R-:W3:Y:S02]  /*6d7d0*/  LDL.LU R6, [R1+0x588] ;  /* 0x0005880001067983 */ /* 0x000ee40000300800 */
[----:B------:R-:W3:Y:S01]  /*6d7e0*/  LDL.LU R7, [R1+0x58c] ;  /* 0x00058c0001077983 */ /* 0x000ee20000300800 */
[----:B----4-:R-:W-:Y:S01]  /*6d7f0*/  STL.64 [R1+0x4100], R22 ;  /* 0x0041001601007387 */ /* 0x010fe20000100a00 */
[----:B--2---:R0:W-:Y:S03]  /*6d800*/  STL.64 [R1+0x40f8], R20 ;  /* 0x0040f81401007387 */ /* 0x0041e60000100a00 */
[----:B0-----:R-:W2:Y:S01]  /*6d810*/  LDL.LU R20, [R1+0x3a0] ;  /* 0x0003a00001147983 */ /* 0x001ea20000300800 */
[----:B------:R-:W2:Y:S02]  /*6d820*/  LDL.LU R21, [R1+0x3a4] ;  /* 0x0003a40001157983 */ /* 0x000ea40000300800 */
[----:B------:R-:W2:Y:S02]  /*6d830*/  LDL.LU R22, [R1+0x3a8] ;  /* 0x0003a80001167983 */ /* 0x000ea40000300800 */
[----:B------:R-:W2:Y:S01]  /*6d840*/  LDL.LU R23, [R1+0x3ac] ;  /* 0x0003ac0001177983 */ /* 0x000ea20000300800 */
[----:B---3--:R-:W-:Y:S01]  /*6d850*/  STL.64 [R1+0x4050], R14 ;  /* 0x0040500e01007387 */ /* 0x008fe20000100a00 */
        /* <DEDUP_REMOVED lines=17> */
[----:B------:R-:W-:Y:S01]  /*6d970*/  HMMA.16816.F32 R24, R24, R10, R4 ;  /* 0x0000000a1818723c */ /* 0x000fe20000001804 */
[----:B----4-:R-:W-:Y:S01]  /*6d980*/  STL.64 [R1+0x40a8], R14 ;  /* 0x0040a80e01007387 */ /* 0x010fe20000100a00 */
[----:B---3--:R0:W-:Y:S03]  /*6d990*/  STL.64 [R1+0x40a0], R12 ;  /* 0x0040a00c01007387 */ /* 0x0081e60000100a00 */
[----:B0-----:R-:W3:Y:S01]  /*6d9a0*/  LDL.LU R12, [R1+0x360] ;  /* 0x00036000010c7983 */ /* 0x001ee20000300800 */
[----:B------:R-:W3:Y:S02]  /*6d9b0*/  LDL.LU R13, [R1+0x364] ;  /* 0x00036400010d7983 */ /* 0x000ee40000300800 */
[----:B------:R-:W3:Y:S02]  /*6d9c0*/  LDL.LU R14, [R1+0x368] ;  /* 0x00036800010e7983 */ /* 0x000ee40000300800 */
[----:B------:R-:W3:Y:S01]  /*6d9d0*/  LDL.LU R15, [R1+0x36c] ;  /* 0x00036c00010f7983 */ /* 0x000ee20000300800 */
[----:B------:R-:W2:Y:S01]  /*6d9e0*/  LDL.LU.64 R6, [R1+0x4110] ;  /* 0x0041100001067983 */ /* 0x000ea20000300a00 */
[----:B------:R-:W2:Y:S02]  /*6d9f0*/  LDL.LU.64 R4, [R1+0x4108] ;  /* 0x0041080001047983 */ /* 0x000ea40000300a00 */
[----:B------:R-:W-:-:S09]  /*6da00*/  IMAD.MOV.U32 R19, RZ, RZ, R3 ;  /* 0x000000ffff137224 */ /* 0x000fd200078e0003 */
[----:B------:R-:W-:Y:S01]  /*6da10*/  STL.64 [R1+0x5c0], R24 ;  /* 0x0005c01801007387 */ /* 0x000fe20000100a00 */
[----:B------:R-:W-:Y:S01]  /*6da20*/  STL.64 [R1+0x5c8], R26 ;  /* 0x0005c81a01007387 */ /* 0x000fe20000100a00 */
        /* <DEDUP_REMOVED lines=32> */
[----:B---3--:R-:W-:Y:S01]  /*6dc30*/  HMMA.16816.F32 R20, R4, R22, R12 ;  /* 0x000000160414723c */ /* 0x008fe2000000180c */
[----:B------:R-:W3:Y:S01]  /*6dc40*/  LDL.LU.64 R14, [R1+0x40a8] ;  /* 0x0040a800010e7983 */ /* 0x000ee20000300a00 */
[----:B------:R-:W3:Y:S11]  /*6dc50*/  LDL.LU.64 R12, [R1+0x40a0] ;  /* 0x0040a000010c7983 */ /* 0x000ef60000300a00 */
[----:B------:R-:W-:Y:S10]  /*6dc60*/  @!UPT UIADD3 URZ, URZ, URZ, URZ ;  /* 0x0000003f3f3ff290 */ /* 0x000ff4000fffe03f */
[----:B------:R-:W-:Y:S01]  /*6dc70*/  STL.64 [R1+0x580], R20 ;  /* 0x0005801401007387 */ /* 0x000fe20000100a00 */
[----:B------:R0:W-:Y:S03]  /*6dc80*/  STL.64 [R1+0x588], R22 ;  /* 0x0005881601007387 */ /* 0x0001e60000100a00 */
[----:B0-----:R-:W4:Y:S01]  /*6dc90*/  LDL.LU.64 R22, [R1+0x4098] ;  /* 0x0040980001167983 */ /* 0x001f220000300a00 */
[----:B------:R-:W4:Y:S02]  /*6dca0*/  LDL.LU.64 R20, [R1+0x4090] ;  /* 0x0040900001147983 */ /* 0x000f240000300a00 */
[----:B------:R-:W-:Y:S02]  /*6dcb0*/  IMAD.MOV.U32 R26, RZ, RZ, R2 ;  /* 0x000000ffff1a7224 */ /* 0x000fe400078e0002 */
[----:B------:R-:W-:-:S07]  /*6dcc0*/  IMAD.MOV.U32 R27, RZ, RZ, R0 ;  /* 0x000000ffff1b7224 */ /* 0x000fce00078e0000 */
[C---:B----4-:R-:W-:Y:S01]  /*6dcd0*/  HMMA.16816.F32 R24, R4.reuse, R26, R20 ;  /* 0x0000001a0418723c */ /* 0x050fe20000001814 */
[----:B------:R-:W3:Y:S11]  /*6dce0*/  LDL.LU.64 R22, [R1+0x4088] ;  /* 0x0040880001167983 */ /* 0x000ef60000300a00 */
[----:B------:R-:W-:Y:S11]  /*6dcf0*/  @!UPT UIADD3 URZ, URZ, URZ, URZ ;  /* 0x0000003f3f3ff290 */ /* 0x000ff6000fffe03f */
        /* <DEDUP_REMOVED lines=8> */
[----:B------:R-:W4:Y:S01]  /*6dd80*/  LDL.LU R27, [R1+0x34c] ;  /* 0x00034c00011b7983 */ /* 0x000f220000300800 */
        /* <DEDUP_REMOVED lines=46> */
[----:B------:R-:W3:Y:S11]  /*6e070*/  LDL.LU.64 R14, [R1+0x3ff0] ;  /* 0x003ff000010e7983 */ /* 0x000ef60000300a00 */
        /* <DEDUP_REMOVED lines=12> */
[C---:B---3--:R-:W-:Y:S08]  /*6e140*/  HMMA.16816.F32 R20, R4.reuse, R14, R20 ;  /* 0x0000000e0414723c */ /* 0x048ff00000001814 */
[----:B----4-:R-:W-:Y:S11]  /*6e150*/  HMMA.16816.F32 R4, R4, R10, R24 ;  /* 0x0000000a0404723c */ /* 0x010ff60000001818 */
[----:B------:R-:W-:Y:S04]  /*6e160*/  @!UPT UIADD3 URZ, URZ, URZ, URZ ;  /* 0x0000003f3f3ff290 */ /* 0x000fe8000fffe03f */
[----:B------:R-:W-:Y:S01]  /*6e170*/  STL.64 [R1+0x11b0], R20 ;  /* 0x0011b01401007387 */ /* 0x000fe20000100a00 */
[----:B------:R0:W-:Y:S03]  /*6e180*/  STL.64 [R1+0x11b8], R22 ;  /* 0x0011b81601007387 */ /* 0x0001e60000100a00 */
[----:B0-----:R-:W2:Y:S01]  /*6e190*/  LDL.LU.64 R22, [R1+0x3fc8] ;  /* 0x003fc80001167983 */ /* 0x001ea20000300a00 */
[----:B------:R-:W2:Y:S02]  /*6e1a0*/  LDL.LU.64 R20, [R1+0x3fc0] ;  /* 0x003fc00001147983 */ /* 0x000ea40000300a00 */
[----:B------:R0:W-:Y:S02]  /*6e1b0*/  STL.64 [R1+0x3f68], R14 ;  /* 0x003f680e01007387 */ /* 0x0001e40000100a00 */
[----:B------:R-:W3:Y:S01]  /*6e1c0*/  LDL.LU R12, [R1+0x850] ;  /* 0x00085000010c7983 */ /* 0x000ee20000300800 */
[----:B------:R-:W-:Y:S01]  /*6e1d0*/  STL.64 [R1+0x390], R4 ;  /* 0x0003900401007387 */ /* 0x000fe20000100a00 */
[----:B------:R-:W-:Y:S02]  /*6e1e0*/  STL.64 [R1+0x398], R6 ;  /* 0x0003980601007387 */ /* 0x000fe40000100a00 */
[----:B------:R-:W3:Y:S01]  /*6e1f0*/  LDL.LU R13, [R1+0x854] ;  /* 0x00085400010d7983 */ /* 0x000ee20000300800 */
[----:B0-----:R-:W4:Y:S01]  /*6e200*/  LDL.LU R14, [R1+0x858] ;  /* 0x00085800010e7983 */ /* 0x001f220000300800 */
[----:B------:R-:W4:Y:S02]  /*6e210*/  LDL.LU R15, [R1+0x85c] ;  /* 0x00085c00010f7983 */ /* 0x000f240000300800 */
[----:B------:R-:W2:Y:S02]  /*6e220*/  LDL.LU R24, [R1+0x8a0] ;  /* 0x0008a00001187983 */ /* 0x000ea40000300800 */
[----:B------:R-:W2:Y:S01]  /*6e230*/  LDL.LU R25, [R1+0x8a4] ;  /* 0x0008a40001197983 */ /* 0x000ea20000300800 */
[----:B------:R-:W2:Y:S01]  /*6e240*/  LDL.LU R26, [R1+0x8a8] ;  /* 0x0008a800011a7983 */ /* 0x000ea20000300800 */
[----:B------:R-:W2:Y:S03]  /*6e250*/  LDL.LU R27, [R1+0x8ac] ;  /* 0x0008ac00011b7983 */ /* 0x000ea60000300800 */
[----:B----4-:R0:W-:Y:S01]  /*6e260*/  STL.64 [R1+0x3f78], R14 ;  /* 0x003f780e01007387 */ /* 0x0101e20000100a00 */
[----:B---3--:R-:W-:Y:S03]  /*6e270*/  STL.64 [R1+0x3f70], R12 ;  /* 0x003f700c01007387 */ /* 0x008fe60000100a00 */
[----:B0-----:R-:W3:Y:S04]  /*6e280*/  LDL.64 R14, [R1+0x88] ;  /* 0x00008800010e7983 */ /* 0x001ee80000100a00 */
[----:B---3--:R0:W-:Y:S02]  /*6e290*/  STL.64 [R1+0x3f88], R14 ;  /* 0x003f880e01007387 */ /* 0x0081e40000100a00 */
[----:B0-----:R-:W-:-:S02]  /*6e2a0*/  IMAD.MOV.U32 R14, RZ, RZ, R17 ;  /* 0x000000ffff0e7224 */ /* 0x001fc400078e0011 */
[----:B------:R-:W-:-:S05]  /*6e2b0*/  IMAD.MOV.U32 R15, RZ, RZ, R16 ;  /* 0x000000ffff0f7224 */ /* 0x000fca00078e0010 */
[----:B------:R0:W-:Y:S04]  /*6e2c0*/  STL.64 [R1+0x3fa0], R14 ;  /* 0x003fa00e01007387 */ /* 0x0001e80000100a00 */
[----:B0-----:R-:W3:Y:S04]  /*6e2d0*/  LDL.64 R14, [R1+0xa8] ;  /* 0x0000a800010e7983 */ /* 0x001ee80000100a00 */
[----:B---3--:R-:W-:Y:S01]  /*6e2e0*/  STL.64 [R1+0x3fa8], R14 ;  /* 0x003fa80e01007387 */ /* 0x008fe20000100a00 */
[----:B------:R-:W3:Y:S03]  /*6e2f0*/  LDL.64 R6, [R1+0x78] ;  /* 0x0000780001067983 */ /* 0x000ee60000100a00 */
[----:B---3--:R0:W-:Y:S01]  /*6e300*/  STL.64 [R1+0x3f80], R6 ;  /* 0x003f800601007387 */ /* 0x0081e20000100a00 */
[----:B------:R-:W3:Y:S02]  /*6e310*/  LDL.LU R4, [R1+0x860] ;  /* 0x0008600001047983 */ /* 0x000ee40000300800 */
[----:B------:R-:W3:Y:S01]  /*6e320*/  LDL.LU R5, [R1+0x864] ;  /* 0x0008640001057983 */ /* 0x000ee20000300800 */
[----:B0-----:R-:W4:Y:S01]  /*6e330*/  LDL.LU R6, [R1+0x868] ;  /* 0x0008680001067983 */ /* 0x001f220000300800 */
[----:B------:R-:W4:Y:S03]  /*6e340*/  LDL.LU R7, [R1+0x86c] ;  /* 0x00086c0001077983 */ /* 0x000f260000300800 */
        /* <DEDUP_REMOVED lines=12> */
[----:B------:R0:W-:Y:S04]  /*6e410*/  STL.64 [R1+0x3f30], R10 ;  /* 0x003f300a01007387 */ /* 0x0001e80000100a00 */
[----:B0-----:R-:W4:Y:S04]  /*6e420*/  LDL.64 R10, [R1+0x48] ;  /* 0x00004800010a7983 */ /* 0x001f280000100a00 */
[----:B----4-:R0:W-:Y:S04]  /*6e430*/  STL.64 [R1+0x3f50], R10 ;  /* 0x003f500a01007387 */ /* 0x0101e80000100a00 */
[----:B0-----:R-:W2:Y:S02]  /*6e440*/  LDL.64 R10, [R1+0xc8] ;  /* 0x0000c800010a7983 */ /* 0x001ea40000100a00 */
[----:B--2---:R-:W-:Y:S01]  /*6e450*/  HMMA.16816.F32 R24, R20, R10, R24 ;  /* 0x0000000a1418723c */ /* 0x004fe20000001818 */
[----:B------:R-:W-:Y:S11]  /*6e460*/  IMAD.MOV.U32 R16, RZ, RZ, R11 ;  /* 0x000000ffff107224 */ /* 0x000ff600078e000b */
[----:B------:R-:W-:Y:S11]  /*6e470*/  @!UPT UIADD3 URZ, URZ, URZ, URZ ;  /* 0x0000003f3f3ff290 */ /* 0x000ff6000fffe03f */
[----:B------:R0:W-:Y:S01]  /*6e480*/  STL.64 [R1+0x1d50], R24 ;  /* 0x001d501801007387 */ /* 0x0001e20000100a00 */
[----:B------:R-:W-:Y:S02]  /*6e490*/  STL.64 [R1+0x1d58], R26 ;  /* 0x001d581a01007387 */ /* 0x000fe40000100a00 */
[----:B0-----:R-:W-:Y:S02]  /*6e4a0*/  IMAD.MOV.U32 R24, RZ, RZ, R10 ;  /* 0x000000ffff187224 */ /* 0x001fe400078e000a */
[----:B------:R-:W2:Y:S03]  /*6e4b0*/  LDL.64 R10, [R1+0x68] ;  /* 0x00006800010a7983 */ /* 0x000ea60000100a00 */
[----:B------:R0:W-:Y:S02]  /*6e4c0*/  STL [R1+0x3f00], R24 ;  /* 0x003f001801007387 */ /* 0x0001e40000100800 */
[----:B0-----:R-:W4:Y:S01]  /*6e4d0*/  LDL.LU R24, [R1+0x1010] ;  /* 0x0010100001187983 */ /* 0x001f220000300800 */
[----:B------:R-:W4:Y:S02]  /*6e4e0*/  LDL.LU R25, [R1+0x1014] ;  /* 0x0010140001197983 */ /* 0x000f240000300800 */
[----:B------:R-:W2:Y:S02]  /*6e4f0*/  LDL.LU R26, [R1+0x1018] ;  /* 0x00101800011a7983 */ /* 0x000ea40000300800 */
[----:B------:R-:W2:Y:S02]  /*6e500*/  LDL.LU R27, [R1+0x101c] ;  /* 0x00101c00011b7983 */ /* 0x000ea40000300800 */
[----:B------:R-:W-:-:S02]  /*6e510*/  IMAD.MOV.U32 R14, RZ, RZ, R9 ;  /* 0x000000ffff0e7224 */ /* 0x000fc400078e0009 */
[----:B------:R-:W-:-:S07]  /*6e520*/  IMAD.MOV.U32 R15, RZ, RZ, R8 ;  /* 0x000000ffff0f7224 */ /* 0x000fce00078e0008 */
[C---:B---3--:R-:W-:Y:S11]  /*6e530*/  HMMA.16816.F32 R12, R20.reuse, R14, R4 ;  /* 0x0000000e140c723c */ /* 0x048ff60000001804 */
[----:B------:R-:W-:Y:S11]  /*6e540*/  @!UPT UIADD3 URZ, URZ, URZ, URZ ;  /* 0x0000003f3f3ff290 */ /* 0x000ff6000fffe03f */
[----:B------:R-:W-:Y:S02]  /*6e550*/  @!UPT UIADD3 URZ, URZ, URZ, URZ ;  /* 0x0000003f3f3ff290 */ /* 0x000fe4000fffe03f */
[----:B------:R-:W-:Y:S01]  /*6e560*/  IMAD.MOV.U32 R17, RZ, RZ, R12 ;  /* 0x000000ffff117224 */ /* 0x000fe200078e000c */
[----:B--2---:R-:W-:Y:S01]  /*6e570*/  STL.64 [R1+0x3f60], R26 ;  /* 0x003f601a01007387 */ /* 0x004fe20000100a00 */
[----:B----4-:R0:W-:Y:S03]  /*6e580*/  STL.64 [R1+0x3f58], R24 ;  /* 0x003f581801007387 */ /* 0x0101e60000100a00 */
[----:B0-----:R-:W2:Y:S01]  /*6e590*/  LDL.LU R24, [R1+0x1030] ;  /* 0x0010300001187983 */ /* 0x001ea20000300800 */
[----:B------:R-:W2:Y:S02]  /*6e5a0*/  LDL.LU R25, [R1+0x1034] ;  /* 0x0010340001197983 */ /* 0x000ea40000300800 */
[----:B------:R-:W2:Y:S02]  /*6e5b0*/  LDL.LU R26, [R1+0x1038] ;  /* 0x00103800011a7983 */ /* 0x000ea40000300800 */
[----:B------:R-:W2:Y:S01]  /*6e5c0*/  LDL.LU R27, [R1+0x103c] ;  /* 0x00103c00011b7983 */ /* 0x000ea20000300800 */
[----:B------:R-:W3:Y:S01]  /*6e5d0*/  LDL.LU.64 R6, [R1+0x3fb8] ;  /* 0x003fb80001067983 */ /* 0x000ee20000300a00 */
[----:B------:R-:W3:Y:S02]  /*6e5e0*/  LDL.LU.64 R4, [R1+0x3fb0] ;  /* 0x003fb00001047983 */ /* 0x000ee40000300a00 */
[----:B------:R-:W-:Y:S02]  /*6e5f0*/  STL.64 [R1+0x1d40], R12 ;  /* 0x001d400c01007387 */ /* 0x000fe40000100a00 */
[----:B------:R0:W-:Y:S02]  /*6e600*/  STL.64 [R1+0x1d48], R14 ;  /* 0x001d480e01007387 */ /* 0x0001e40000100a00 */
[----:B0-----:R-:W4:Y:S01]  /*6e610*/  LDL.LU.64 R14, [R1+0x3fa8] ;  /* 0x003fa800010e7983 */ /* 0x001f220000300a00 */
[----:B------:R-:W-:Y:S02]  /*6e620*/  STL [R1+0x31fc], R17 ;  /* 0x0031fc1101007387 */ /* 0x000fe40000100800 */
[----:B------:R-:W-:Y:S02]  /*6e630*/  STL.64 [R1+0x3f08], R18 ;  /* 0x003f081201007387 */ /* 0x000fe40000100a00 */
[----:B------:R0:W-:Y:S02]  /*6e640*/  STL [R1+0x3f04], R16 ;  /* 0x003f041001007387 */ /* 0x0001e40000100800 */
        /* <DEDUP_REMOVED lines=8> */
[----:B------:R-:W-:Y:S02]  /*6e6d0*/  STL.64 [R1+0x1d38], R18 ;  /* 0x001d381201007387 */ /* 0x000fe40000100a00 */
[----:B0-----:R-:W-:Y:S02]  /*6e6e0*/  IMAD.MOV.U32 R17, RZ, RZ, R14 ;  /* 0x000000ffff117224 */ /* 0x001fe400078e000e */
[----:B------:R-:W-:Y:S02]  /*6e6f0*/  IMAD.MOV.U32 R16, RZ, RZ, R15 ;  /* 0x000000ffff107224 */ /* 0x000fe400078e000f */
[----:B------:R-:W3:Y:S02]  /*6e700*/  LDL.LU.64 R14, [R1+0x3fa0] ;  /* 0x003fa000010e7983 */ /* 0x000ee40000300a00 */
        /* <DEDUP_REMOVED lines=22> */
[----:B------:R-:W-:Y:S02]  /*6e870*/  IMAD.MOV.U32 R12, RZ, RZ, R7 ;  /* 0x000000ffff0c7224 */ /* 0x000fe400078e0007 */
[----:B------:R-:W0:Y:S01]  /*6e880*/  LDSM.16.MT88.4 R4, [R28+0x6100] ;  /* 0x006100001c04783b */ /* 0x000e220000004200 */
[----:B--2---:R-:W-:Y:S03]  /*6e890*/  HMMA.16816.F32 R24, R20, R10, R24 ;  /* 0x0000000a1418723c */ /* 0x004fe60000001818 */
[----:B---3--:R-:W-:Y:S01]  /*6e8a0*/  STL.64 [R1+0x3f18], R14 ;  /* 0x003f180e01007387 */ /* 0x008fe20000100a00 */
[----:B------:R1:W-:Y:S03]  /*6e8b0*/  STL.64 [R1+0x3f10], R12 ;  /* 0x003f100c01007387 */ /* 0x0003e60000100a00 */
[----:B-1----:R-:W2:Y:S01]  /*6e8c0*/  LDL.LU R12, [R1+0x1020] ;  /* 0x00102000010c7983 */ /* 0x002ea20000300800 */
[----:B------:R-:W2:Y:S02]  /*6e8d0*/  LDL.LU R13, [R1+0x1024] ;  /* 0x00102400010d7983 */ /* 0x000ea40000300800 */
[----:B------:R-:W2:Y:S02]  /*6e8e0*/  LDL.LU R14, [R1+0x1028] ;  /* 0x00102800010e7983 */ /* 0x000ea40000300800 */
[----:B------:R-:W2:Y:S01]  /*6e8f0*/  LDL.LU R15, [R1+0x102c] ;  /* 0x00102c00010f7983 */ /* 0x000ea20000300800 */
[----:B0-----:R0:W-:Y:S01]  /*6e900*/  STL.64 [R1+0x3dc8], R6 ;  /* 0x003dc80601007387 */ /* 0x0011e20000100a00 */
[----:B------:R-:W-:Y:S09]  /*6e910*/  STL.64 [R1+0x3dc0], R4 ;  /* 0x003dc00401007387 */ /* 0x000ff20000100a00 */
[----:B------:R-:W-:Y:S02]  /*6e920*/  STL.64 [R1+0x1960], R24 ;  /* 0x0019601801007387 */ /* 0x000fe40000100a00 */
[----:B------:R1:W-:Y:S02]  /*6e930*/  STL.64 [R1+0x1968], R26 ;  /* 0x0019681a01007387 */ /* 0x0003e40000100a00 */
[----:B0-----:R-:W-:-:S02]  /*6e940*/  IMAD.MOV.U32 R6, RZ, RZ, R2 ;  /* 0x000000ffff067224 */ /* 0x001fc400078e0002 */
[----:B------:R-:W-:Y:S02]  /*6e950*/  IMAD.MOV.U32 R7, RZ, RZ, R0 ;  /* 0x000000ffff077224 */ /* 0x000fe400078e0000 */
[----:B------:R-:W-:Y:S01]  /*6e960*/  IMAD.MOV.U32 R2, RZ, RZ, R10 ;  /* 0x000000ffff027224 */ /* 0x000fe200078e000a */
[----:B-1----:R-:W3:Y:S01]  /*6e970*/  LDL.LU.64 R26, [R1+0x3f60] ;  /* 0x003f6000011a7983 */ /* 0x002ee20000300a00 */
[----:B------:R-:W3:Y:S02]  /*6e980*/  LDL.LU.64 R24, [R1+0x3f58] ;  /* 0x003f580001187983 */ /* 0x000ee40000300a00 */
[----:B------:R-:W-:Y:S02]  /*6e990*/  IMAD.MOV.U32 R0, RZ, RZ, R11 ;  /* 0x000000ffff007224 */ /* 0x000fe400078e000b */
[----:B------:R-:W3:Y:S01]  /*6e9a0*/  LDL.LU.64 R10, [R1+0x3f50] ;  /* 0x003f5000010a7983 */ /* 0x000ee20000300a00 */
[----:B------:R-:W-:Y:S01]  /*6e9b0*/  STL.64 [R1+0x3e58], R6 ;  /* 0x003e580601007387 */ /* 0x000fe20000100a00 */
[C---:B--2---:R-:W-:Y:S11]  /*6e9c0*/  HMMA.16816.F32 R12, R20.reuse, R6, R12 ;  /* 0x00000006140c723c */ /* 0x044ff6000000180c */
[----:B------:R-:W-:Y:S11]  /*6e9d0*/  @!UPT UIADD3 URZ, URZ, URZ, URZ ;  /* 0x0000003f3f3ff290 */ /* 0x000ff6000fffe03f */
[----:B------:R-:W-:Y:S01]  /*6e9e0*/  @!UPT UIADD3 URZ, URZ, URZ, URZ ;  /* 0x0000003f3f3ff290 */ /* 0x000fe2000fffe03f */
[----:B------:R-:W-:Y:S01]  /*6e9f0*/  STL.64 [R1+0x1950], R12 ;  /* 0x0019500c01007387 */ /* 0x000fe20000100a00 */
[----:B------:R3:W-:Y:S02]  /*6ea00*/  STL.64 [R1+0x1958], R14 ;  /* 0x0019580e01007387 */ /* 0x0007e40000100a00 */
[C---:B---3--:R-:W-:Y:S01]  /*6ea10*/  HMMA.16816.F32 R12, R20.reuse, R10, R24 ;  /* 0x0000000a140c723c */ /* 0x048fe20000001818 */
[----:B------:R-:W-:Y:S02]  /*6ea20*/  IMAD.MOV.U32 R5, RZ, RZ, R10 ;  /* 0x000000ffff057224 */ /* 0x000fe400078e000a */
[----:B------:R-:W-:Y:S11]  /*6ea30*/  IMAD.MOV.U32 R4, RZ, RZ, R11 ;  /* 0x000000ffff047224 */ /* 0x000ff600078e000b */
[----:B------:R-:W-:Y:S09]  /*6ea40*/  @!UPT UIADD3 URZ, URZ, URZ, URZ ;  /* 0x0000003f3f3ff290 */ /* 0x000ff2000fffe03f */
[----:B------:R-:W-:Y:S01]  /*6ea50*/  STL.64 [R1+0x17e0], R12 ;  /* 0x0017e00c01007387 */ /* 0x000fe20000100a00 */
[----:B------:R-:W-:Y:S02]  /*6ea60*/  STL.64 [R1+0x17e8], R14 ;  /* 0x0017e80e01007387 */ /* 0x000fe40000100a00 */
[----:B------:R0:W-:Y:S02]  /*6ea70*/  STL.64 [R1+0x3f48], R4 ;  /* 0x003f480401007387 */ /* 0x0001e40000100a00 */
[----:B0-----:R-:W2:Y:S01]  /*6ea80*/  LDL.LU R4, [R1+0x1000] ;  /* 0x0010000001047983 */ /* 0x001ea20000300800 */
[----:B------:R-:W2:Y:S02]  /*6ea90*/  LDL.LU R5, [R1+0x1004] ;  /* 0x0010040001057983 */ /* 0x000ea40000300800 */
[----:B------:R-:W2:Y:S02]  /*6eaa0*/  LDL.LU R6, [R1+0x1008] ;  /* 0x0010080001067983 */ /* 0x000ea40000300800 */
[----:B------:R-:W2:Y:S01]  /*6eab0*/  LDL.LU R7, [R1+0x100c] ;  /* 0x00100c0001077983 */ /* 0x000ea20000300800 */
[----:B------:R-:W3:Y:S01]  /*6eac0*/  LDL.LU R24, [R1+0xfd0] ;  /* 0x000fd00001187983 */ /* 0x000ee20000300800 */
[----:B------:R-:W3:Y:S02]  /*6ead0*/  LDL.LU R25, [R1+0xfd4] ;  /* 0x000fd40001197983 */ /* 0x000ee40000300800 */
[----:B------:R-:W4:Y:S02]  /*6eae0*/  LDL.LU R26, [R1+0xfd8] ;  /* 0x000fd800011a7983 */ /* 0x000f240000300800 */
[----:B------:R-:W4:Y:S01]  /*6eaf0*/  LDL.LU R27, [R1+0xfdc] ;  /* 0x000fdc00011b7983 */ /* 0x000f220000300800 */
[----:B------:R-:W2:Y:S01]  /*6eb00*/  LDL.LU R8, [R1+0xff0] ;  /* 0x000ff00001087983 */ /* 0x000ea20000300800 */
[----:B------:R-:W2:Y:S02]  /*6eb10*/  LDL.LU R9, [R1+0xff4] ;  /* 0x000ff40001097983 */ /* 0x000ea40000300800 */
[----:B------:R-:W2:Y:S02]  /*6eb20*/  LDL.LU R10, [R1+0xff8] ;  /* 0x000ff800010a7983 */ /* 0x000ea40000300800 */
[----:B------:R-:W2:Y:S02]  /*6eb30*/  LDL.LU R11, [R1+0xffc] ;  /* 0x000ffc00010b7983 */ /* 0x000ea40000300800 */
[----:B--2---:R0:W-:Y:S01]  /*6eb40*/  STL.64 [R1+0x3f40], R10 ;  /* 0x003f400a01007387 */ /* 0x0041e20000100a00 */
[----:B------:R-:W-:Y:S03]  /*6eb50*/  STL.64 [R1+0x3f38], R8 ;  /* 0x003f380801007387 */ /* 0x000fe60000100a00 */
[----:B0-----:R-:W2:Y:S01]  /*6eb60*/  LDL.64 R10, [R1+0x38] ;  /* 0x00003800010a7983 */ /* 0x001ea20000100a00 */
[----:B----4-:R0:W-:Y:S02]  /*6eb70*/  STL.64 [R1+0x3f28], R26 ;  /* 0x003f281a01007387 */ /* 0x0101e40000100a00 */
[----:B---3--:R-:W-:Y:S02]  /*6eb80*/  STL.64 [R1+0x3f20], R24 ;  /* 0x003f201801007387 */ /* 0x008fe40000100a00 */
[----:B------:R-:W3:Y:S02]  /*6eb90*/  LDL R18, [R1+0x18] ;  /* 0x0000180001127983 */ /* 0x000ee40000100800 */
[----:B------:R-:W-:Y:S01]  /*6eba0*/  IMAD.MOV.U32 R19, RZ, RZ, R3 ;  /* 0x000000ffff137224 */ /* 0x000fe200078e0003 */
[----:B0-----:R-:W4:Y:S01]  /*6ebb0*/  LDL.64 R26, [R1+0x28] ;  /* 0x00002800011a7983 */ /* 0x001f220000100a00 */
[----:B------:R-:W3:Y:S02]  /*6ebc0*/  LDL.LU R12, [R1+0xfe0] ;  /* 0x000fe000010c7983 */ /* 0x000ee40000300800 */
[----:B------:R-:W3:Y:S02]  /*6ebd0*/  LDL.LU R13, [R1+0xfe4] ;  /* 0x000fe400010d7983 */ /* 0x000ee40000300800 */
[----:B------:R-:W3:Y:S01]  /*6ebe0*/  LDL.LU R14, [R1+0xfe8] ;  /* 0x000fe800010e7983 */ /* 0x000ee20000300800 */
[----:B------:R-:W3:Y:S01]  /*6ebf0*/  LDL.LU R15, [R1+0xfec] ;  /* 0x000fec00010f7983 */ /* 0x000ee20000300800 */
[----:B------:R-:W3:Y:S01]  /*6ec00*/  LDL R3, [R1+0x1dcc] ;  /* 0x001dcc0001037983 */ /* 0x000ee20000100800 */
        /* <DEDUP_REMOVED lines=8> */
[----:B------:R-:W4:Y:S01]  /*6ec90*/  LDL.LU.64 R10, [R1+0x3f40] ;  /* 0x003f4000010a7983 */ /* 0x000f220000300a00 */
[----:B------:R-:W4:Y:S02]  /*6eca0*/  LDL.LU.64 R8, [R1+0x3f38] ;  /* 0x003f380001087983 */ /* 0x000f240000300a00 */
[----:B------:R-:W-:Y:S01]  /*6ecb0*/  STL.64 [R1+0x3e78], R6 ;  /* 0x003e780601007387 */ /* 0x000fe20000100a00 */
[----:B--2---:R0:W-:Y:S04]  /*6ecc0*/  STL.64 [R1+0x3e70], R4 ;  /* 0x003e700401007387 */ /* 0x0041e80000100a00 */
[----:B0-----:R-:W2:Y:S01]  /*6ecd0*/  LDL.LU R4, [R1+0x690] ;  /* 0x0006900001047983 */ /* 0x001ea20000300800 */
[----:B------:R-:W2:Y:S02]  /*6ece0*/  LDL.LU R5, [R1+0x694] ;  /* 0x0006940001057983 */ /* 0x000ea40000300800 */
[----:B------:R-:W2:Y:S02]  /*6ecf0*/  LDL.LU R6, [R1+0x698] ;  /* 0x0006980001067983 */ /* 0x000ea40000300800 */
[----:B------:R-:W2:Y:S02]  /*6ed00*/  LDL.LU R7, [R1+0x69c] ;  /* 0x00069c0001077983 */ /* 0x000ea40000300800 */
[----:B--2---:R0:W-:Y:S01]  /*6ed10*/  STL.64 [R1+0x3e88], R6 ;  /* 0x003e880601007387 */ /* 0x0041e20000100a00 */
[----:B------:R-:W-:Y:S03]  /*6ed20*/  STL.64 [R1+0x3e80], R4 ;  /* 0x003e800401007387 */ /* 0x000fe60000100a00 */
[----:B0-----:R-:W2:Y:S04]  /*6ed30*/  LDL R6, [R1+0x98] ;  /* 0x0000980001067983 */ /* 0x001ea80000100800 */
[----:B------:R-:W2:Y:S01]  /*6ed40*/  LDL R7, [R1+0x9c] ;  /* 0x00009c0001077983 */ /* 0x000ea20000100800 */
[----:B----4-:R-:W-:Y:S03]  /*6ed50*/  HMMA.16816.F32 R8, R20, R26, R8 ;  /* 0x0000001a1408723c */ /* 0x010fe60000001808 */
[----:B--2---:R0:W-:Y:S02]  /*6ed60*/  STL.64 [R1+0x3e98], R6 ;  /* 0x003e980601007387 */ /* 0x0041e40000100a00 */
[----:B0-----:R-:W-:-:S02]  /*6ed70*/  IMAD.MOV.U32 R6, RZ, RZ, R17 ;  /* 0x000000ffff067224 */ /* 0x001fc400078e0011 */
[----:B------:R-:W-:-:S05]  /*6ed80*/  IMAD.MOV.U32 R7, RZ, RZ, R16 ;  /* 0x000000ffff077224 */ /* 0x000fca00078e0010 */
[----:B------:R0:W-:Y:S04]  /*6ed90*/  STL.64 [R1+0x3eb0], R6 ;  /* 0x003eb00601007387 */ /* 0x0001e80000100a00 */
[----:B0-----:R-:W2:Y:S04]  /*6eda0*/  LDL R6, [R1+0xb8] ;  /* 0x0000b80001067983 */ /* 0x001ea80000100800 */
[----:B------:R-:W2:Y:S04]  /*6edb0*/  LDL R7, [R1+0xbc] ;  /* 0x0000bc0001077983 */ /* 0x000ea80000100800 */
[----:B--2---:R0:W-:Y:S01]  /*6edc0*/  STL.64 [R1+0x3ec8], R6 ;  /* 0x003ec80601007387 */ /* 0x0041e20000100a00 */
[----:B------:R-:W2:Y:S02]  /*6edd0*/  LDL.LU R4, [R1+0xfc0] ;  /* 0x000fc00001047983 */ /* 0x000ea40000300800 */
[----:B------:R-:W2:Y:S01]  /*6ede0*/  LDL.LU R5, [R1+0xfc4] ;  /* 0x000fc40001057983 */ /* 0x000ea20000300800 */
[----:B0-----:R-:W2:Y:S01]  /*6edf0*/  LDL.LU R6, [R1+0xfc8] ;  /* 0x000fc80001067983 */ /* 0x001ea20000300800 */
[----:B------:R-:W2:Y:S02]  /*6ee00*/  LDL.LU R7, [R1+0xfcc] ;  /* 0x000fcc0001077983 */ /* 0x000ea40000300800 */
[----:B------:R-:W-:Y:S02]  /*6ee10*/  STL.64 [R1+0x17c0], R8 ;  /* 0x0017c00801007387 */ /* 0x000fe40000100a00 */
[----:B------:R0:W-:Y:S02]  /*6ee20*/  STL.64 [R1+0x17c8], R10 ;  /* 0x0017c80a01007387 */ /* 0x0001e40000100a00 */
[----:B0-----:R-:W4:Y:S01]  /*6ee30*/  LDL.LU.64 R10, [R1+0x3f30] ;  /* 0x003f3000010a7983 */ /* 0x001f220000300a00 */
[----:B------:R-:W-:-:S02]  /*6ee40*/  IMAD.MOV.U32 R9, RZ, RZ, R26 ;  /* 0x000000ffff097224 */ /* 0x000fc400078e001a */
[----:B------:R-:W-:Y:S02]  /*6ee50*/  IMAD.MOV.U32 R8, RZ, RZ, R27 ;  /* 0x000000ffff087224 */ /* 0x000fe400078e001b */
[----:B------:R-:W2:Y:S01]  /*6ee60*/  LDL.LU.64 R26, [R1+0x3f28] ;  /* 0x003f2800011a7983 */ /* 0x000ea20000300a00 */
[----:B------:R-:W2:Y:S01]  /*6ee70*/  LDL.LU.64 R24, [R1+0x3f20] ;  /* 0x003f200001187983 */ /* 0x000ea20000300a00 */
[C---:B---3--:R-:W-:Y:S02]  /*6ee80*/  HMMA.16816.F32 R16, R20.reuse, R18, R12 ;  /* 0x000000121410723c */ /* 0x048fe4000000180c */
[----:B----4-:R0:W-:Y:S01]  /*6ee90*/  STL.64 [R1+0x3ef8], R10 ;  /* 0x003ef80a01007387 */ /* 0x0101e20000100a00 */
[----:B------:R-:W-:Y:S03]  /*6eea0*/  STL.64 [R1+0x3ef0], R8 ;  /* 0x003ef00801007387 */ /* 0x000fe60000100a00 */
[----:B0-----:R-:W2:Y:S04]  /*6eeb0*/  LDL R10, [R1+0x8] ;  /* 0x00000800010a7983 */ /* 0x001ea80000100800 */
[----:B------:R-:W2:Y:S01]  /*6eec0*/  LDL R11, [R1+0xc] ;  /* 0x00000c00010b7983 */ /* 0x000ea20000100800 */
[----:B------:R-:W3:Y:S02]  /*6eed0*/  LDL.LU.64 R14, [R1+0x3f18] ;  /* 0x003f1800010e7983 */ /* 0x000ee40000300a00 */
[----:B------:R-:W4:Y:S10]  /*6eee0*/  LDL.LU.64 R12, [R1+0x3f10] ;  /* 0x003f1000010c7983 */ /* 0x000f340000300a00 */
[----:B------:R-:W-:Y:S01]  /*6eef0*/  STL.64 [R1+0x17b0], R16 ;  /* 0x0017b01001007387 */ /* 0x000fe20000100a00 */
[----:B------:R0:W-:Y:S04]  /*6ef00*/  STL.64 [R1+0x17b8], R18 ;  /* 0x0017b81201007387 */ /* 0x0001e80000100a00 */
[----:B0-----:R-:W3:Y:S01]  /*6ef10*/  LDL.LU.64 R18, [R1+0x3f08] ;  /* 0x003f080001127983 */ /* 0x001ee20000300a00 */
[----:B------:R-:W3:Y:S01]  /*6ef20*/  LDL.LU R16, [R1+0x3f04] ;  /* 0x003f040001107983 */ /* 0x000ee20000300800 */
[C---:B--2---:R-:W-:Y:S02]  /*6ef30*/  HMMA.16816.F32 R8, R20.reuse, R10, R24 ;  /* 0x0000000a1408723c */ /* 0x044fe40000001818 */
[----:B------:R-:W2:Y:S11]  /*6ef40*/  LDL.LU R24, [R1+0x3f00] ;  /* 0x003f000001187983 */ /* 0x000eb60000300800 */
[----:B------:R-:W-:Y:S10]  /*6ef50*/  @!UPT UIADD3 URZ, URZ, URZ, URZ ;  /* 0x0000003f3f3ff290 */ /* 0x000ff4000fffe03f */
[----:B------:R-:W-:Y:S01]  /*6ef60*/  STL.64 [R1+0x17a0], R8 ;  /* 0x0017a00801007387 */ /* 0x000fe20000100a00 */
[----:B------:R3:W-:Y:S02]  /*6ef70*/  STL.64 [R1+0x17a8], R10 ;  /* 0x0017a80a01007387 */ /* 0x0007e40000100a00 */
[----:B---3--:R-:W-:Y:S07]  /*6ef80*/  HMMA.16816.F32 R8, R20, R18, R4 ;  /* 0x000000121408723c */ /* 0x008fee0000001804 */
[----:B------:R-:W-:Y:S11]  /*6ef90*/  IMAD.MOV.U32 R7, RZ, RZ, R16 ;  /* 0x000000ffff077224 */ /* 0x000ff600078e0010 */
[----:B------:R-:W-:Y:S05]  /*6efa0*/  @!UPT UIADD3 URZ, URZ, URZ, URZ ;  /* 0x0000003f3f3ff290 */ /* 0x000fea000fffe03f */
[----:B------:R0:W-:Y:S01]  /*6efb0*/  STL.64 [R1+0x1790], R8 ;  /* 0x0017900801007387 */ /* 0x0001e20000100a00 */
[----:B------:R1:W-:Y:S03]  /*6efc0*/  STL.64 [R1+0x1798], R10 ;  /* 0x0017980a01007387 */ /* 0x0003e60000100a00 */
[----:B0-----:R-:W3:Y:S01]  /*6efd0*/  LDL.LU R8, [R1+0xfb0] ;  /* 0x000fb00001087983 */ /* 0x001ee20000300800 */
[----:B------:R-:W3:Y:S02]  /*6efe0*/  LDL.LU R9, [R1+0xfb4] ;  /* 0x000fb40001097983 */ /* 0x000ee40000300800 */
[----:B-1----:R-:W3:Y:S02]  /*6eff0*/  LDL.LU R10, [R1+0xfb8] ;  /* 0x000fb800010a7983 */ /* 0x002ee40000300800 */
[----:B------:R-:W3:Y:S02]  /*6f000*/  LDL.LU R11, [R1+0xfbc] ;  /* 0x000fbc00010b7983 */ /* 0x000ee40000300800 */
[----:B--2---:R-:W-:-:S02]  /*6f010*/  IMAD.MOV.U32 R6, RZ, RZ, R24 ;  /* 0x000000ffff067224 */ /* 0x004fc400078e0018 */
[----:B------:R-:W2:Y:S01]  /*6f020*/  LDL.LU R24, [R1+0x840] ;  /* 0x0008400001187983 */ /* 0x000ea20000300800 */
[----:B------:R-:W2:Y:S02]  /*6f030*/  LDL.LU R25, [R1+0x844] ;  /* 0x0008440001197983 */ /* 0x000ea40000300800 */
[----:B------:R-:W2:Y:S02]  /*6f040*/  LDL.LU R26, [R1+0x848] ;  /* 0x00084800011a7983 */ /* 0x000ea40000300800 */
[----:B------:R-:W2:Y:S01]  /*6f050*/  LDL.LU R27, [R1+0x84c] ;  /* 0x00084c00011b7983 */ /* 0x000ea20000300800 */
[----:B------:R4:W-:Y:S02]  /*6f060*/  STL.64 [R1+0x3de0], R18 ;  /* 0x003de01201007387 */ /* 0x0009e40000100a00 */
[----:B----4-:R-:W-:Y:S02]  /*6f070*/  IMAD.MOV.U32 R18, RZ, RZ, R13 ;  /* 0x000000ffff127224 */ /* 0x010fe400078e000d */
[----:B------:R-:W-:-:S05]  /*6f080*/  IMAD.MOV.U32 R19, RZ, RZ, R12 ;  /* 0x000000ffff137224 */ /* 0x000fca00078e000c */
[----:B------:R0:W-:Y:S01]  /*6f090*/  STL.64 [R1+0x3e90], R18 ;  /* 0x003e901201007387 */ /* 0x0001e20000100a00 */
        /* <DEDUP_REMOVED lines=28> */
[----:B------:R-:W2:Y:S01]  /*6f260*/  LDL.LU R12, [R1+0x680] ;  /* 0x00068000010c7983 */ /* 0x000ea20000300800 */
[----:B------:R-:W2:Y:S04]  /*6f270*/  LDL.LU R13, [R1+0x684] ;  /* 0x00068400010d7983 */ /* 0x000ea80000300800 */
[----:B0-----:R-:W2:Y:S01]  /*6f280*/  LDL.LU R14, [R1+0x688] ;  /* 0x00068800010e7983 */ /* 0x001ea20000300800 */
[----:B------:R-:W2:Y:S01]  /*6f290*/  LDL.LU R15, [R1+0x68c] ;  /* 0x00068c00010f7983 */ /* 0x000ea20000300800 */
[----:B---3--:R-:W-:Y:S02]  /*6f2a0*/  HMMA.16816.F32 R20, R20, R10, R24 ;  /* 0x0000000a1414723c */ /* 0x008fe40000001818 */
[----:B------:R-:W2:Y:S01]  /*6f2b0*/  LDL.LU.64 R26, [R1+0x3ee8] ;  /* 0x003ee800011a7983 */ /* 0x000ea20000300a00 */
[----:B------:R-:W2:Y:S11]  /*6f2c0*/  LDL.LU.64 R24, [R1+0x3ee0] ;  /* 0x003ee00001187983 */ /* 0x000eb60000300a00 */
[----:B------:R-:W-:Y:S09]  /*6f2d0*/  @!UPT UIADD3 URZ, URZ, URZ, URZ ;  /* 0x0000003f3f3ff290 */ /* 0x000ff2000fffe03f */
[----:B------:R-:W-:Y:S01]  /*6f2e0*/  STL.64 [R1+0x900], R20 ;  /* 0x0009001401007387 */ /* 0x000fe20000100a00 */
[----:B------:R0:W-:Y:S03]  /*6f2f0*/  STL.64 [R1+0x908], R22 ;  /* 0x0009081601007387 */ /* 0x0001e60000100a00 */
[----:B0-----:R-:W3:Y:S01]  /*6f300*/  LDL R22, [R1+0x88] ;  /* 0x0000880001167983 */ /* 0x001ee20000100800 */
        /* <DEDUP_REMOVED lines=29> */
[----:B------:R-:W-:Y:S01]  /*6f4e0*/  IMAD.MOV.U32 R23, RZ, RZ, R29 ;  /* 0x000000ffff177224 */ /* 0x000fe200078e001d */
[C---:B--2---:R-:W-:Y:S08]  /*6f4f0*/  HMMA.16816.F32 R12, R24.reuse, R18, R12 ;  /* 0x00000012180c723c */ /* 0x044ff0000000180c */
[----:B---3--:R-:W-:Y:S01]  /*6f500*/  HMMA.16816.F32 R20, R24, R22, R4 ;  /* 0x000000161814723c */ /* 0x008fe20000001804 */
[----:B------:R-:W2:Y:S01]  /*6f510*/  LDL.LU.64 R6, [R1+0x3e78] ;  /* 0x003e780001067983 */ /* 0x000ea20000300a00 */
[----:B------:R-:W3:Y:S11]  /*6f520*/  LDL.LU.64 R4, [R1+0x3e70] ;  /* 0x003e700001047983 */ /* 0x000ef60000300a00 */
[----:B------:R-:W-:Y:S10]  /*6f530*/  @!UPT UIADD3 URZ, URZ, URZ, URZ ;  /* 0x0000003f3f3ff290 */ /* 0x000ff4000fffe03f */
[----:B------:R-:W-:Y:S01]  /*6f540*/  STL.64 [R1+0x1620], R20 ;  /* 0x0016201401007387 */ /* 0x000fe20000100a00 */
[----:B------:R-:W-:Y:S02]  /*6f550*/  STL.64 [R1+0x1628], R22 ;  /* 0x0016281601007387 */ /* 0x000fe40000100a00 */
[----:B------:R-:W2:Y:S02]  /*6f560*/  LDL.64 R18, [R1+0x8] ;  /* 0x0000080001127983 */ /* 0x000ea40000100a00 */
[----:B------:R-:W-:Y:S01]  /*6f570*/  STL.64 [R1+0x8e0], R12 ;  /* 0x0008e00c01007387 */ /* 0x000fe20000100a00 */
[----:B------:R-:W-:Y:S04]  /*6f580*/  STL.64 [R1+0x8e8], R14 ;  /* 0x0008e80e01007387 */ /* 0x000fe80000100a00 */
[----:B------:R-:W0:Y:S04]  /*6f590*/  LDSM.16.MT88.4 R20, [R28+0x6180] ;  /* 0x006180001c14783b */ /* 0x000e280000004200 */
[----:B--2---:R1:W-:Y:S01]  /*6f5a0*/  STL.64 [R1+0x3df8], R18 ;  /* 0x003df81201007387 */ /* 0x0043e20000100a00 */
[----:B------:R-:W2:Y:S02]  /*6f5b0*/  LDL.LU R16, [R1+0xdb0] ;  /* 0x000db00001107983 */ /* 0x000ea40000300800 */
[----:B------:R-:W2:Y:S01]  /*6f5c0*/  LDL.LU R17, [R1+0xdb4] ;  /* 0x000db40001117983 */ /* 0x000ea20000300800 */
[----:B-1----:R-:W2:Y:S01]  /*6f5d0*/  LDL.LU R18, [R1+0xdb8] ;  /* 0x000db80001127983 */ /* 0x002ea20000300800 */
[----:B------:R-:W2:Y:S03]  /*6f5e0*/  LDL.LU R19, [R1+0xdbc] ;  /* 0x000dbc0001137983 */ /* 0x000ea60000300800 */
[----:B--2---:R4:W-:Y:S01]  /*6f5f0*/  STL.64 [R1+0x3e08], R18 ;  /* 0x003e081201007387 */ /* 0x0049e20000100a00 */
[----:B------:R-:W-:Y:S02]  /*6f600*/  STL.64 [R1+0x3e00], R16 ;  /* 0x003e001001007387 */ /* 0x000fe40000100a00 */
[----:B----4-:R-:W-:-:S02]  /*6f610*/  IMAD.MOV.U32 R18, RZ, RZ, R9 ;  /* 0x000000ffff127224 */ /* 0x010fc400078e0009 */
[----:B------:R-:W-:-:S05]  /*6f620*/  IMAD.MOV.U32 R19, RZ, RZ, R8 ;  /* 0x000000ffff137224 */ /* 0x000fca00078e0008 */
[----:B------:R1:W-:Y:S02]  /*6f630*/  STL.64 [R1+0x3e20], R18 ;  /* 0x003e201201007387 */ /* 0x0003e40000100a00 */
[----:B-1----:R-:W-:Y:S02]  /*6f640*/  IMAD.MOV.U32 R18, RZ, RZ, R7 ;  /* 0x000000ffff127224 */ /* 0x002fe400078e0007 */
[----:B------:R-:W-:-:S05]  /*6f650*/  IMAD.MOV.U32 R19, RZ, RZ, R6 ;  /* 0x000000ffff137224 */ /* 0x000fca00078e0006 */
[----:B------:R3:W-:Y:S01]  /*6f660*/  STL.64 [R1+0x3e38], R18 ;  /* 0x003e381201007387 */ /* 0x0007e20000100a00 */
[----:B------:R-:W2:Y:S02]  /*6f670*/  LDL.LU R12, [R1+0xd90] ;  /* 0x000d9000010c7983 */ /* 0x000ea40000300800 */
[----:B------:R-:W2:Y:S02]  /*6f680*/  LDL.LU R13, [R1+0xd94] ;  /* 0x000d9400010d7983 */ /* 0x000ea40000300800 */
[----:B------:R-:W4:Y:S01]  /*6f690*/  LDL.LU R14, [R1+0xd98] ;  /* 0x000d9800010e7983 */ /* 0x000f220000300800 */
[----:B------:R-:W4:Y:S01]  /*6f6a0*/  LDL.LU R15, [R1+0xd9c] ;  /* 0x000d9c00010f7983 */ /* 0x000f220000300800 */
[----:B---3--:R-:W-:Y:S02]  /*6f6b0*/  IMAD.MOV.U32 R18, RZ, RZ, R5 ;  /* 0x000000ffff127224 */ /* 0x008fe400078e0005 */
[----:B------:R-:W-:-:S05]  /*6f6c0*/  IMAD.MOV.U32 R19, RZ, RZ, R4 ;  /* 0x000000ffff137224 */ /* 0x000fca00078e0004 */
[----:B------:R1:W-:Y:S01]  /*6f6d0*/  STL.64 [R1+0x3e50], R18 ;  /* 0x003e501201007387 */ /* 0x0003e20000100a00 */
[----:B------:R-:W3:Y:S02]  /*6f6e0*/  LDL.LU R16, [R1+0xdf0] ;  /* 0x000df00001107983 */ /* 0x000ee40000300800 */
[----:B------:R-:W3:Y:S01]  /*6f6f0*/  LDL.LU R17, [R1+0xdf4] ;  /* 0x000df40001117983 */ /* 0x000ee20000300800 */
[----:B-1----:R-:W2:Y:S01]  /*6f700*/  LDL.LU R18, [R1+0xdf8] ;  /* 0x000df80001127983 */ /* 0x002ea20000300800 */
[----:B------:R-:W2:Y:S03]  /*6f710*/  LDL.LU R19, [R1+0xdfc] ;  /* 0x000dfc0001137983 */ /* 0x000ea60000300800 */
[----:B--2---:R-:W-:Y:S01]  /*6f720*/  STL.64 [R1+0x3e68], R18 ;  /* 0x003e681201007387 */ /* 0x004fe20000100a00 */
[----:B---3--:R1:W-:Y:S03]  /*6f730*/  STL.64 [R1+0x3e60], R16 ;  /* 0x003e601001007387 */ /* 0x0083e60000100a00 */
[----:B-1----:R-:W2:Y:S01]  /*6f740*/  LDL.LU R16, [R1+0xe00] ;  /* 0x000e000001107983 */ /* 0x002ea20000300800 */
[----:B------:R-:W2:Y:S02]  /*6f750*/  LDL.LU R17, [R1+0xe04] ;  /* 0x000e040001117983 */ /* 0x000ea40000300800 */
[----:B------:R-:W2:Y:S02]  /*6f760*/  LDL.LU R18, [R1+0xe08] ;  /* 0x000e080001127983 */ /* 0x000ea40000300800 */
[----:B------:R-:W2:Y:S01]  /*6f770*/  LDL.LU R19, [R1+0xe0c] ;  /* 0x000e0c0001137983 */ /* 0x000ea20000300800 */
[----:B----4-:R-:W-:Y:S01]  /*6f780*/  STL.64 [R1+0x3df0], R14 ;  /* 0x003df00e01007387 */ /* 0x010fe20000100a00 */
[----:B------:R1:W-:Y:S03]  /*6f790*/  STL.64 [R1+0x3de8], R12 ;  /* 0x003de80c01007387 */ /* 0x0003e60000100a00 */
        /* <DEDUP_REMOVED lines=10> */
[----:B------:R-:W-:-:S02]  /*6f840*/  IMAD.MOV.U32 R6, RZ, RZ, R2 ;  /* 0x000000ffff067224 */ /* 0x000fc400078e0002 */
[----:B------:R-:W-:Y:S01]  /*6f850*/  IMAD.MOV.U32 R7, RZ, RZ, R0 ;  /* 0x000000ffff077224 */ /* 0x000fe200078e0000 */
[----:B----4-:R-:W-:Y:S01]  /*6f860*/  STL.64 [R1+0x3e30], R14 ;  /* 0x003e300e01007387 */ /* 0x010fe20000100a00 */
[----:B---3--:R1:W-:Y:S03]  /*6f870*/  STL.64 [R1+0x3e28], R12 ;  /* 0x003e280c01007387 */ /* 0x0083e60000100a00 */
[----:B-1----:R-:W3:Y:S01]  /*6f880*/  LDL.LU R12, [R1+0xdd0] ;  /* 0x000dd000010c7983 */ /* 0x002ee20000300800 */
[----:B------:R-:W3:Y:S02]  /*6f890*/  LDL.LU R13, [R1+0xdd4] ;  /* 0x000dd400010d7983 */ /* 0x000ee40000300800 */
[----:B------:R-:W4:Y:S02]  /*6f8a0*/  LDL.LU R14, [R1+0xdd8] ;  /* 0x000dd800010e7983 */ /* 0x000f240000300800 */
[----:B------:R-:W4:Y:S01]  /*6f8b0*/  LDL.LU R15, [R1+0xddc] ;  /* 0x000ddc00010f7983 */ /* 0x000f220000300800 */
[C---:B--2---:R-:W-:Y:S01]  /*6f8c0*/  HMMA.16816.F32 R4, R24.reuse, R6, R16 ;  /* 0x000000061804723c */ /* 0x044fe20000001810 */
[----:B----4-:R-:W-:Y:S01]  /*6f8d0*/  STL.64 [R1+0x3e48], R14 ;  /* 0x003e480e01007387 */ /* 0x010fe20000100a00 */
[----:B---3--:R1:W-:Y:S03]  /*6f8e0*/  STL.64 [R1+0x3e40], R12 ;  /* 0x003e400c01007387 */ /* 0x0083e60000100a00 */
[----:B-1----:R-:W2:Y:S01]  /*6f8f0*/  LDL.LU R12, [R1+0xde0] ;  /* 0x000de000010c7983 */ /* 0x002ea20000300800 */
[----:B------:R-:W2:Y:S02]  /*6f900*/  LDL.LU R13, [R1+0xde4] ;  /* 0x000de400010d7983 */ /* 0x000ea40000300800 */
[----:B------:R-:W2:Y:S02]  /*6f910*/  LDL.LU R14, [R1+0xde8] ;  /* 0x000de800010e7983 */ /* 0x000ea40000300800 */
[----:B------:R-:W2:Y:S01]  /*6f920*/  LDL.LU R15, [R1+0xdec] ;  /* 0x000dec00010f7983 */ /* 0x000ea20000300800 */
[----:B------:R-:W3:Y:S01]  /*6f930*/  LDL.LU R8, [R1+0xd80] ;  /* 0x000d800001087983 */ /* 0x000ee20000300800 */
[----:B------:R-:W3:Y:S02]  /*6f940*/  LDL.LU R9, [R1+0xd84] ;  /* 0x000d840001097983 */ /* 0x000ee40000300800 */
[----:B------:R-:W3:Y:S02]  /*6f950*/  LDL.LU R10, [R1+0xd88] ;  /* 0x000d8800010a7983 */ /* 0x000ee40000300800 */
[----:B------:R-:W3:Y:S01]  /*6f960*/  LDL.LU R11, [R1+0xd8c] ;  /* 0x000d8c00010b7983 */ /* 0x000ee20000300800 */
[----:B0-----:R0:W-:Y:S01]  /*6f970*/  STL.64 [R1+0x3cc8], R22 ;  /* 0x003cc81601007387 */ /* 0x0011e20000100a00 */
[----:B------:R-:W-:Y:S03]  /*6f980*/  STL.64 [R1+0x3cc0], R20 ;  /* 0x003cc01401007387 */ /* 0x000fe60000100a00 */
[----:B0-----:R-:W4:Y:S01]  /*6f990*/  LDL.64 R22, [R1+0x18] ;  /* 0x0000180001167983 */ /* 0x001f220000100a00 */
[----:B------:R-:W2:Y:S02]  /*6f9a0*/  LDL.LU.64 R18, [R1+0x3e68] ;  /* 0x003e680001127983 */ /* 0x000ea40000300a00 */
[----:B------:R-:W2:Y:S02]  /*6f9b0*/  LDL.LU.64 R16, [R1+0x3e60] ;  /* 0x003e600001107983 */ /* 0x000ea40000300a00 */
[----:B------:R-:W-:Y:S01]  /*6f9c0*/  STL.64 [R1+0x1610], R4 ;  /* 0x0016100401007387 */ /* 0x000fe20000100a00 */
[----:B------:R0:W-:Y:S04]  /*6f9d0*/  STL.64 [R1+0x1618], R6 ;  /* 0x0016180601007387 */ /* 0x0001e80000100a00 */
[----:B0-----:R-:W2:Y:S02]  /*6f9e0*/  LDL.LU.64 R6, [R1+0x3e58] ;  /* 0x003e580001067983 */ /* 0x001ea40000300a00 */
[C---:B--2---:R-:W-:Y:S02]  /*6f9f0*/  HMMA.16816.F32 R4, R24.reuse, R6, R16 ;  /* 0x000000061804723c */ /* 0x044fe40000001810 */
        /* <DEDUP_REMOVED lines=30> */
[----:B----4-:R-:W-:Y:S02]  /*6fbe0*/  IMAD.MOV.U32 R2, RZ, RZ, R22 ;  /* 0x000000ffff027224 */ /* 0x010fe400078e0016 */
[----:B------:R-:W-:Y:S01]  /*6fbf0*/  IMAD.MOV.U32 R0, RZ, RZ, R23 ;  /* 0x000000ffff007224 */ /* 0x000fe200078e0017 */
[C---:B--2---:R-:W-:Y:S11]  /*6fc00*/  HMMA.16816.F32 R16, R24.reuse, R22, R16 ;  /* 0x000000161810723c */ /* 0x044ff60000001810 */
[----:B------:R-:W-:Y:S11]  /*6fc10*/  @!UPT UIADD3 URZ, URZ, URZ, URZ ;  /* 0x0000003f3f3ff290 */ /* 0x000ff6000fffe03f */
[----:B------:R-:W-:Y:S01]  /*6fc20*/  @!UPT UIADD3 URZ, URZ, URZ, URZ ;  /* 0x0000003f3f3ff290 */ /* 0x000fe2000fffe03f */
[----:B------:R-:W-:Y:S01]  /*6fc30*/  STL.64 [R1+0x15c0], R16 ;  /* 0x0015c01001007387 */ /* 0x000fe20000100a00 */
[----:B------:R0:W-:Y:S03]  /*6fc40*/  STL.64 [R1+0x15c8], R18 ;  /* 0x0015c81201007387 */ /* 0x0001e60000100a00 */
[----:B0-----:R-:W2:Y:S01]  /*6fc50*/  LDL.LU.64 R18, [R1+0x3df8] ;  /* 0x003df80001127983 */ /* 0x001ea20000300a00 */
[----:B------:R-:W4:Y:S02]  /*6fc60*/  LDL.LU R20, [R1+0x540] ;  /* 0x0005400001147983 */ /* 0x000f240000300800 */
[----:B------:R-:W4:Y:S02]  /*6fc70*/  LDL.LU R21, [R1+0x544] ;  /* 0x0005440001157983 */ /* 0x000f240000300800 */
[----:B------:R-:W2:Y:S01]  /*6fc80*/  LDL.LU R22, [R1+0x548] ;  /* 0x0005480001167983 */ /* 0x000ea20000300800 */
[----:B------:R-:W2:Y:S04]  /*6fc90*/  LDL.LU R23, [R1+0x54c] ;  /* 0x00054c0001177983 */ /* 0x000ea80000300800 */
[----:B--2---:R0:W-:Y:S01]  /*6fca0*/  STL.64 [R1+0x3da8], R22 ;  /* 0x003da81601007387 */ /* 0x0041e20000100a00 */
[----:B----4-:R-:W-:Y:S03]  /*6fcb0*/  STL.64 [R1+0x3da0], R20 ;  /* 0x003da01401007387 */ /* 0x010fe60000100a00 */
[----:B0-----:R-:W2:Y:S01]  /*6fcc0*/  LDL.64 R22, [R1+0xa8] ;  /* 0x0000a80001167983 */ /* 0x001ea20000100a00 */
[----:B------:R-:W-:Y:S03]  /*6fcd0*/  HMMA.16816.F32 R12, R24, R18, R12 ;  /* 0x00000012180c723c */ /* 0x000fe6000000180c */
[----:B--2---:R0:W-:Y:S04]  /*6fce0*/  STL.64 [R1+0x3db0], R22 ;  /* 0x003db01601007387 */ /* 0x0041e80000100a00 */
[----:B0-----:R-:W2:Y:S01]  /*6fcf0*/  LDL.64 R22, [R1+0xb8] ;  /* 0x0000b80001167983 */ /* 0x001ea20000100a00 */
[----:B------:R-:W-:-:S02]  /*6fd00*/  IMAD.MOV.U32 R29, RZ, RZ, R18 ;  /* 0x000000ffff1d7224 */ /* 0x000fc400078e0012 */
[----:B------:R-:W-:Y:S01]  /*6fd10*/  IMAD.MOV.U32 R28, RZ, RZ, R19 ;  /* 0x000000ffff1c7224 */ /* 0x000fe200078e0013 */
[----:B--2---:R0:W-:Y:S04]  /*6fd20*/  STL.64 [R1+0x3db8], R22 ;  /* 0x003db81601007387 */ /* 0x0041e80000100a00 */
[----:B0-----:R-:W2:Y:S08]  /*6fd30*/  LDL.64 R22, [R1+0xc8] ;  /* 0x0000c80001167983 */ /* 0x001eb00000100a00 */
[----:B------:R-:W-:Y:S02]  /*6fd40*/  STL.64 [R1+0x15b0], R12 ;  /* 0x0015b00c01007387 */ /* 0x000fe40000100a00 */
[----:B------:R0:W-:Y:S02]  /*6fd50*/  STL.64 [R1+0x15b8], R14 ;  /* 0x0015b80e01007387 */ /* 0x0001e40000100a00 */
[----:B0-----:R-:W4:Y:S01]  /*6fd60*/  LDL.LU.64 R14, [R1+0x3df0] ;  /* 0x003df000010e7983 */ /* 0x001f220000300a00 */
[----:B------:R-:W4:Y:S02]  /*6fd70*/  LDL.LU.64 R12, [R1+0x3de8] ;  /* 0x003de800010c7983 */ /* 0x000f240000300a00 */
[----:B------:R-:W4:Y:S02]  /*6fd80*/  LDL.LU.64 R18, [R1+0x3de0] ;  /* 0x003de00001127983 */ /* 0x000f240000300a00 */
        /* <DEDUP_REMOVED lines=8> */
[C---:B---3--:R-:W-:Y:S11]  /*6fe10*/  HMMA.16816.F32 R8, R24.reuse, R14, R8 ;  /* 0x0000000e1808723c */ /* 0x048ff60000001808 */
[----:B------:R-:W-:Y:S11]  /*6fe20*/  @!UPT UIADD3 URZ, URZ, URZ, URZ ;  /* 0x0000003f3f3ff290 */ /* 0x000ff6000fffe03f */
[----:B------:R-:W-:Y:S01]  /*6fe30*/  @!UPT UIADD3 URZ, URZ, URZ, URZ ;  /* 0x0000003f3f3ff290 */ /* 0x000fe2000fffe03f */
[----:B------:R-:W-:Y:S01]  /*6fe40*/  STL.64 [R1+0x1590], R8 ;  /* 0x0015900801007387 */ /* 0x000fe20000100a00 */
[----:B------:R0:W-:Y:S03]  /*6fe50*/  STL.64 [R1+0x1598], R10 ;  /* 0x0015980a01007387 */ /* 0x0001e60000100a00 */
[----:B0-----:R-:W3:Y:S01]  /*6fe60*/  LDL.LU.64 R10, [R1+0x3dd0] ;  /* 0x003dd000010a7983 */ /* 0x001ee20000300a00 */
[----:B------:R0:W-:Y:S02]  /*6fe70*/  STL [R1+0x3cdc], R14 ;  /* 0x003cdc0e01007387 */ /* 0x0001e40000100800 */
[----:B------:R1:W-:Y:S02]  /*6fe80*/  STL [R1+0x3cd8], R15 ;  /* 0x003cd80f01007387 */ /* 0x0003e40000100800 */
[----:B------:R-:W2:Y:S01]  /*6fe90*/  LDL.LU R12, [R1+0x550] ;  /* 0x00055000010c7983 */ /* 0x000ea20000300800 */
[----:B------:R-:W2:Y:S04]  /*6fea0*/  LDL.LU R13, [R1+0x554] ;  /* 0x00055400010d7983 */ /* 0x000ea80000300800 */
[----:B0-----:R-:W2:Y:S01]  /*6feb0*/  LDL.LU R14, [R1+0x558] ;  /* 0x00055800010e7983 */ /* 0x001ea20000300800 */
[----:B-1----:R-:W2:Y:S01]  /*6fec0*/  LDL.LU R15, [R1+0x55c] ;  /* 0x00055c00010f7983 */ /* 0x002ea20000300800 */
[----:B---3--:R-:W-:Y:S02]  /*6fed0*/  HMMA.16816.F32 R24, R24, R10, R4 ;  /* 0x0000000a1818723c */ /* 0x008fe40000001804 */
[----:B------:R-:W2:Y:S01]  /*6fee0*/  LDL.LU.64 R6, [R1+0x3dc8] ;  /* 0x003dc80001067983 */ /* 0x000ea20000300a00 */
[----:B------:R-:W2:Y:S11]  /*6fef0*/  LDL.LU.64 R4, [R1+0x3dc0] ;  /* 0x003dc00001047983 */ /* 0x000eb60000300a00 */
[----:B------:R-:W-:Y:S09]  /*6ff00*/  @!UPT UIADD3 URZ, URZ, URZ, URZ ;  /* 0x0000003f3f3ff290 */ /* 0x000ff2000fffe03f */
[----:B------:R0:W-:Y:S01]  /*6ff10*/  STL.64 [R1+0x8d0], R24 ;  /* 0x0008d01801007387 */ /* 0x0001e20000100a00 */
[----:B------:R1:W-:Y:S03]  /*6ff20*/  STL.64 [R1+0x8d8], R26 ;  /* 0x0008d81a01007387 */ /* 0x0003e60000100a00 */
[----:B0-----:R-:W4:Y:S01]  /*6ff30*/  LDL.LU R24, [R1+0x530] ;  /* 0x0005300001187983 */ /* 0x001f220000300800 */
[----:B------:R-:W4:Y:S02]  /*6ff40*/  LDL.LU R25, [R1+0x534] ;  /* 0x0005340001197983 */ /* 0x000f240000300800 */
[----:B-1----:R-:W4:Y:S02]  /*6ff50*/  LDL.LU R26, [R1+0x538] ;  /* 0x00053800011a7983 */ /* 0x002f240000300800 */
[----:B------:R-:W4:Y:S01]  /*6ff60*/  LDL.LU R27, [R1+0x53c] ;  /* 0x00053c00011b7983 */ /* 0x000f220000300800 */
[----:B------:R0:W-:Y:S01]  /*6ff70*/  STL.64 [R1+0x3cd0], R10 ;  /* 0x003cd00a01007387 */ /* 0x0001e20000100a00 */
[----:B------:R-:W2:Y:S02]  /*6ff80*/  LDL.LU R8, [R1+0x570] ;  /* 0x0005700001087983 */ /* 0x000ea40000300800 */
[----:B------:R-:W2:Y:S01]  /*6ff90*/  LDL.LU R9, [R1+0x574] ;  /* 0x0005740001097983 */ /* 0x000ea20000300800 */
[----:B0-----:R-:W2:Y:S01]  /*6ffa0*/  LDL.LU R10, [R1+0x578] ;  /* 0x00057800010a7983 */ /* 0x001ea20000300800 */
[----:B------:R-:W2:Y:S02]  /*6ffb0*/  LDL.LU R11, [R1+0x57c] ;  /* 0x00057c00010b7983 */ /* 0x000ea40000300800 */
        /* <DEDUP_REMOVED lines=22> */
[----:B------:R-:W-:Y:S02]  /*70120*/  STL [R1+0x3cec], R10 ;  /* 0x003cec0a01007387 */ /* 0x000fe40000100800 */
[----:B------:R0:W-:Y:S02]  /*70130*/  STL [R1+0x3ce8], R11 ;  /* 0x003ce80b01007387 */ /* 0x0001e40000100800 */
[----:B0-----:R-:W3:Y:S01]  /*70140*/  LDL.64 R10, [R1+0x98] ;  /* 0x00009800010a7983 */ /* 0x001ee20000100a00 */
[C---:B--2---:R-:W-:Y:S11]  /*70150*/  HMMA.16816.F32 R12, R4.reuse, R22, R12 ;  /* 0x00000016040c723c */ /* 0x044ff6000000180c */
        /* <DEDUP_REMOVED lines=8> */
[----:B------:R3:W-:Y:S02]  /*701e0*/  STL.64 [R1+0x3d58], R12 ;  /* 0x003d580c01007387 */ /* 0x0007e40000100a00 */
[----:B---3--:R-:W-:Y:S07]  /*701f0*/  HMMA.16816.F32 R12, R4, R10, R20 ;  /* 0x0000000a040c723c */ /* 0x008fee0000001814 */
[----:B------:R-:W-:-:S02]  /*70200*/  IMAD.MOV.U32 R21, RZ, RZ, R10 ;  /* 0x000000ffff157224 */ /* 0x000fc400078e000a */
[----:B------:R-:W-:Y:S02]  /*70210*/  IMAD.MOV.U32 R20, RZ, RZ, R11 ;  /* 0x000000ffff147224 */ /* 0x000fe400078e000b */
[----:B----4-:R-:W-:Y:S01]  /*70220*/  HMMA.16816.F32 R8, R4, R18, R24 ;  /* 0x000000120408723c */ /* 0x010fe20000001818 */
[----:B------:R-:W-:Y:S02]  /*70230*/  IMAD.MOV.U32 R23, RZ, RZ, R18 ;  /* 0x000000ffff177224 */ /* 0x000fe400078e0012 */
[----:B------:R-:W-:-:S09]  /*70240*/  IMAD.MOV.U32 R22, RZ, RZ, R19 ;  /* 0x000000ffff167224 */ /* 0x000fd200078e0013 */
[----:B------:R-:W-:Y:S01]  /*70250*/  STL.64 [R1+0x1b20], R12 ;  /* 0x001b200c01007387 */ /* 0x000fe20000100a00 */
[----:B------:R-:W-:Y:S10]  /*70260*/  STL.64 [R1+0x1b28], R14 ;  /* 0x001b280e01007387 */ /* 0x000ff40000100a00 */
[----:B------:R0:W-:Y:S01]  /*70270*/  STL.64 [R1+0x5b0], R8 ;  /* 0x0005b00801007387 */ /* 0x0001e20000100a00 */
[----:B------:R1:W-:Y:S02]  /*70280*/  STL.64 [R1+0x5b8], R10 ;  /* 0x0005b80a01007387 */ /* 0x0003e40000100a00 */
[----:B------:R-:W2:Y:S02]  /*70290*/  LDL.LU R16, [R1+0xb00] ;  /* 0x000b000001107983 */ /* 0x000ea40000300800 */
[----:B------:R-:W2:Y:S01]  /*702a0*/  LDL.LU R17, [R1+0xb04] ;  /* 0x000b040001117983 */ /* 0x000ea20000300800 */
[----:B------:R-:W3:Y:S01]  /*702b0*/  LDL.LU R18, [R1+0xb08] ;  /* 0x000b080001127983 */ /* 0x000ee20000300800 */
[----:B------:R-:W3:Y:S03]  /*702c0*/  LDL.LU R19, [R1+0xb0c] ;  /* 0x000b0c0001137983 */ /* 0x000ee60000300800 */
[----:B---3--:R-:W-:Y:S01]  /*702d0*/  STL.64 [R1+0x3d10], R18 ;  /* 0x003d101201007387 */ /* 0x008fe20000100a00 */
[----:B--2---:R-:W-:Y:S02]  /*702e0*/  STL.64 [R1+0x3d08], R16 ;  /* 0x003d081001007387 */ /* 0x004fe40000100a00 */
[----:B0-----:R-:W2:Y:S02]  /*702f0*/  LDL.LU R8, [R1+0xb30] ;  /* 0x000b300001087983 */ /* 0x001ea40000300800 */
[----:B------:R-:W2:Y:S01]  /*70300*/  LDL.LU R9, [R1+0xb34] ;  /* 0x000b340001097983 */ /* 0x000ea20000300800 */
[----:B-1----:R-:W3:Y:S01]  /*70310*/  LDL.LU R10, [R1+0xb38] ;  /* 0x000b3800010a7983 */ /* 0x002ee20000300800 */
[----:B------:R-:W3:Y:S02]  /*70320*/  LDL.LU R11, [R1+0xb3c] ;  /* 0x000b3c00010b7983 */ /* 0x000ee40000300800 */
[----:B------:R-:W4:Y:S02]  /*70330*/  LDL.LU R12, [R1+0xb40] ;  /* 0x000b4000010c7983 */ /* 0x000f240000300800 */
[----:B------:R-:W4:Y:S01]  /*70340*/  LDL.LU R13, [R1+0xb44] ;  /* 0x000b4400010d7983 */ /* 0x000f220000300800 */
[----:B------:R-:W2:Y:S01]  /*70350*/  LDL.LU R14, [R1+0xb48] ;  /* 0x000b4800010e7983 */ /* 0x000ea20000300800 */
[----:B------:R-:W2:Y:S02]  /*70360*/  LDL.LU R15, [R1+0xb4c] ;  /* 0x000b4c00010f7983 */ /* 0x000ea40000300800 */
[----:B------:R-:W3:Y:S01]  /*70370*/  LDL.64 R26, [R1+0x78] ;  /* 0x00007800011a7983 */ /* 0x000ee20000100a00 */
[----:B--2---:R0:W-:Y:S01]  /*70380*/  STL.64 [R1+0x3d68], R14 ;  /* 0x003d680e01007387 */ /* 0x0041e20000100a00 */
[----:B----4-:R-:W-:Y:S03]  /*70390*/  STL.64 [R1+0x3d60], R12 ;  /* 0x003d600c01007387 */ /* 0x010fe60000100a00 */
[----:B0-----:R-:W2:Y:S04]  /*703a0*/  LDL.64 R14, [R1+0x58] ;  /* 0x00005800010e7983 */ /* 0x001ea80000100a00 */
[----:B--2---:R-:W-:Y:S01]  /*703b0*/  STL.64 [R1+0x3d78], R14 ;  /* 0x003d780e01007387 */ /* 0x004fe20000100a00 */
[----:B---3--:R0:W-:Y:S02]  /*703c0*/  STL.64 [R1+0x3d50], R10 ;  /* 0x003d500a01007387 */ /* 0x0081e40000100a00 */
[----:B------:R1:W-:Y:S01]  /*703d0*/  STL.64 [R1+0x3d48], R8 ;  /* 0x003d480801007387 */ /* 0x0003e20000100a00 */
[----:B0-----:R-:W2:Y:S04]  /*703e0*/  LDL.64 R10, [R1+0x48] ;  /* 0x00004800010a7983 */ /* 0x001ea80000100a00 */
[----:B--2---:R0:W-:Y:S01]  /*703f0*/  STL.64 [R1+0x3d70], R10 ;  /* 0x003d700a01007387 */ /* 0x0041e20000100a00 */
[----:B-1----:R-:W2:Y:S02]  /*70400*/  LDL.LU R8, [R1+0xb50] ;  /* 0x000b500001087983 */ /* 0x002ea40000300800 */
[----:B------:R-:W2:Y:S01]  /*70410*/  LDL.LU R9, [R1+0xb54] ;  /* 0x000b540001097983 */ /* 0x000ea20000300800 */
[----:B0-----:R-:W3:Y:S01]  /*70420*/  LDL.LU R10, [R1+0xb58] ;  /* 0x000b5800010a7983 */ /* 0x001ee20000300800 */
[----:B------:R-:W3:Y:S03]  /*70430*/  LDL.LU R11, [R1+0xb5c] ;  /* 0x000b5c00010b7983 */ /* 0x000ee60000300800 */
        /* <DEDUP_REMOVED lines=15> */
[----:B------:R0:W-:Y:S03]  /*70530*/  STL.64 [R1+0x3d28], R18 ;  /* 0x003d281201007387 */ /* 0x0001e60000100a00 */
[----:B0-----:R-:W4:Y:S04]  /*70540*/  LDL.64 R18, [R1+0x28] ;  /* 0x0000280001127983 */ /* 0x001f280000100a00 */
[----:B----4-:R0:W-:Y:S04]  /*70550*/  STL.64 [R1+0x3d40], R18 ;  /* 0x003d401201007387 */ /* 0x0101e80000100a00 */
[----:B0-----:R-:W4:Y:S01]  /*70560*/  LDL.64 R18, [R1+0x38] ;  /* 0x0000380001127983 */ /* 0x001f220000100a00 */
[----:B------:R-:W-:Y:S02]  /*70570*/  STL.64 [R1+0x3cf8], R22 ;  /* 0x003cf81601007387 */ /* 0x000fe40000100a00 */
[----:B------:R0:W-:Y:S02]  /*70580*/  STL.64 [R1+0x3cf0], R20 ;  /* 0x003cf01401007387 */ /* 0x0001e40000100a00 */
[----:B0-----:R-:W3:Y:S01]  /*70590*/  LDL.LU R20, [R1+0xaf0] ;  /* 0x000af00001147983 */ /* 0x001ee20000300800 */
[----:B------:R-:W3:Y:S02]  /*705a0*/  LDL.LU R21, [R1+0xaf4] ;  /* 0x000af40001157983 */ /* 0x000ee40000300800 */
[----:B------:R-:W3:Y:S02]  /*705b0*/  LDL.LU R22, [R1+0xaf8] ;  /* 0x000af80001167983 */ /* 0x000ee40000300800 */
[----:B------:R-:W3:Y:S01]  /*705c0*/  LDL.LU R23, [R1+0xafc] ;  /* 0x000afc0001177983 */ /* 0x000ee20000300800 */
[----:B--2---:R-:W-:Y:S01]  /*705d0*/  HMMA.16816.F32 R8, R4, R26, R8 ;  /* 0x0000001a0408723c */ /* 0x004fe20000001808 */
[----:B---3--:R-:W-:Y:S01]  /*705e0*/  STL.64 [R1+0x3d20], R22 ;  /* 0x003d201601007387 */ /* 0x008fe20000100a00 */
[----:B------:R0:W-:Y:S03]  /*705f0*/  STL.64 [R1+0x3d18], R20 ;  /* 0x003d181401007387 */ /* 0x0001e60000100a00 */
[----:B0-----:R-:W2:Y:S01]  /*70600*/  LDL.LU R20, [R1+0xb10] ;  /* 0x000b100001147983 */ /* 0x001ea20000300800 */
[----:B------:R-:W2:Y:S02]  /*70610*/  LDL.LU R21, [R1+0xb14] ;  /* 0x000b140001157983 */ /* 0x000ea40000300800 */
[----:B------:R-:W3:Y:S02]  /*70620*/  LDL.LU R22, [R1+0xb18] ;  /* 0x000b180001167983 */ /* 0x000ee40000300800 */
[----:B------:R-:W3:Y:S02]  /*70630*/  LDL.LU R23, [R1+0xb1c] ;  /* 0x000b1c0001177983 */ /* 0x000ee40000300800 */
[----:B------:R-:W-:-:S02]  /*70640*/  IMAD.MOV.U32 R2, RZ, RZ, R26 ;  /* 0x000000ffff027224 */ /* 0x000fc400078e001a */
[----:B------:R-:W-:Y:S02]  /*70650*/  IMAD.MOV.U32 R0, RZ, RZ, R27 ;  /* 0x000000ffff007224 */ /* 0x000fe400078e001b */
[----:B------:R-:W0:Y:S04]  /*70660*/  LDSM.16.MT88.4 R24, [R3+0x6000] ;  /* 0x006000000318783b */ /* 0x000e280000004200 */
        /* <DEDUP_REMOVED lines=12> */
[----:B0-----:R-:W-:-:S02]  /*70730*/  IMAD.MOV.U32 R25, RZ, RZ, R14 ;  /* 0x000000ffff197224 */ /* 0x001fc400078e000e */
        /* <DEDUP_REMOVED lines=9> */
[----:B------:R-:W-:Y:S02]  /*707d0*/  IMAD.MOV.U32 R26, RZ, RZ, R29 ;  /* 0x000000ffff1a7224 */ /* 0x000fe400078e001d */
[----:B------:R-:W-:Y:S01]  /*707e0*/  IMAD.MOV.U32 R27, RZ, RZ, R28 ;  /* 0x000000ffff1b7224 */ /* 0x000fe200078e001c */
        /* <DEDUP_REMOVED lines=42> */
[----:B0-----:R-:W4:Y:S01]  /*70a90*/  LDL.LU.64 R18, [R1+0x3d10] ;  /* 0x003d100001127983 */ /* 0x001f220000300a00 */
[----:B------:R-:W4:Y:S02]  /*70aa0*/  LDL.LU.64 R16, [R1+0x3d08] ;  /* 0x003d080001107983 */ /* 0x000f240000300a00 */
[C---:B----4-:R-:W-:Y:S11]  /*70ab0*/  HMMA.16816.F32 R16, R4.reuse, R26, R16 ;  /* 0x0000001a0410723c */ /* 0x050ff60000001810 */
[----:B------:R-:W-:Y:S11]  /*70ac0*/  @!UPT UIADD3 URZ, URZ, URZ, URZ ;  /* 0x0000003f3f3ff290 */ /* 0x000ff6000fffe03f */
[----:B------:R-:W-:Y:S01]  /*70ad0*/  @!UPT UIADD3 URZ, URZ, URZ, URZ ;  /* 0x0000003f3f3ff290 */ /* 0x000fe2000fffe03f */
[----:B------:R-:W-:Y:S01]  /*70ae0*/  STL.64 [R1+0x1370], R16 ;  /* 0x0013701001007387 */ /* 0x000fe20000100a00 */
[----:B------:R0:W-:Y:S03]  /*70af0*/  STL.64 [R1+0x1378], R18 ;  /* 0x0013781201007387 */ /* 0x0001e60000100a00 */
[----:B0-----:R-:W2:Y:S01]  /*70b00*/  LDL.LU.64 R18, [R1+0x3d00] ;  /* 0x003d000001127983 */ /* 0x001ea20000300a00 */
[----:B------:R-:W-:Y:S01]  /*70b10*/  STL.64 [R1+0x3bb8], R26 ;  /* 0x003bb81a01007387 */ /* 0x000fe20000100a00 */
[----:B--2---:R-:W-:Y:S11]  /*70b20*/  HMMA.16816.F32 R20, R4, R18, R20 ;  /* 0x000000120414723c */ /* 0x004ff60000001814 */
[----:B------:R-:W-:Y:S11]  /*70b30*/  @!UPT UIADD3 URZ, URZ, URZ, URZ ;  /* 0x0000003f3f3ff290 */ /* 0x000ff6000fffe03f */
[----:B------:R-:W-:Y:S01]  /*70b40*/  @!UPT UIADD3 URZ, URZ, URZ, URZ ;  /* 0x0000003f3f3ff290 */ /* 0x000fe2000fffe03f */
[----:B------:R-:W-:Y:S01]  /*70b50*/  STL.64 [R1+0x1360], R20 ;  /* 0x0013601401007387 */ /* 0x000fe20000100a00 */
[----:B------:R0:W-:Y:S03]  /*70b60*/  STL.64 [R1+0x1368], R22 ;  /* 0x0013681601007387 */ /* 0x0001e60000100a00 */
[----:B0-----:R-:W2:Y:S01]  /*70b70*/  LDL.LU.64 R22, [R1+0x3cf8] ;  /* 0x003cf80001167983 */ /* 0x001ea20000300a00 */
[----:B------:R-:W4:Y:S02]  /*70b80*/  LDL.LU.64 R20, [R1+0x3cf0] ;  /* 0x003cf00001147983 */ /* 0x000f240000300a00 */
[----:B------:R-:W2:Y:S02]  /*70b90*/  LDL.64 R26, [R1+0x18] ;  /* 0x00001800011a7983 */ /* 0x000ea40000100a00 */
[----:B--2---:R-:W-:Y:S01]  /*70ba0*/  STL.64 [R1+0x3bd0], R26 ;  /* 0x003bd01a01007387 */ /* 0x004fe20000100a00 */
[----:B------:R0:W-:Y:S02]  /*70bb0*/  STL.64 [R1+0x3bb0], R18 ;  /* 0x003bb01201007387 */ /* 0x0001e40000100a00 */
[----:B------:R-:W2:Y:S02]  /*70bc0*/  LDL.LU R16, [R1+0x950] ;  /* 0x0009500001107983 */ /* 0x000ea40000300800 */
[----:B------:R-:W2:Y:S01]  /*70bd0*/  LDL.LU R17, [R1+0x954] ;  /* 0x0009540001117983 */ /* 0x000ea20000300800 */
[----:B0-----:R-:W2:Y:S01]  /*70be0*/  LDL.LU R18, [R1+0x958] ;  /* 0x0009580001127983 */ /* 0x001ea20000300800 */
        /* <DEDUP_REMOVED lines=52> */
[----:B---3--:R-:W-:Y:S02]  /*70f30*/  IMAD.MOV.U32 R26, RZ, RZ, R13 ;  /* 0x000000ffff1a7224 */ /* 0x008fe400078e000d */
[----:B------:R-:W-:-:S05]  /*70f40*/  IMAD.MOV.U32 R27, RZ, RZ, R12 ;  /* 0x000000ffff1b7224 */ /* 0x000fca00078e000c */
[----:B------:R-:W-:Y:S04]  /*70f50*/  STL.64 [R1+0x3c90], R26 ;  /* 0x003c901a01007387 */ /* 0x000fe80000100a00 */
[----:B--2---:R-:W-:Y:S01]  /*70f60*/  STL.64 [R1+0x3c28], R18 ;  /* 0x003c281201007387 */ /* 0x004fe20000100a00 */
[----:B------:R0:W-:Y:S03]  /*70f70*/  STL.64 [R1+0x3c20], R16 ;  /* 0x003c201001007387 */ /* 0x0001e60000100a00 */
        /* <DEDUP_REMOVED lines=16> */
[----:B------:R-:W-:Y:S01]  /*71080*/  IMAD.MOV.U32 R27, RZ, RZ, R8 ;  /* 0x000000ffff1b7224 */ /* 0x000fe200078e0008 */
[----:B------:R-:W4:Y:S01]  /*71090*/  LDL.LU R23, [R1+0x51c] ;  /* 0x00051c0001177983 */ /* 0x000f220000300800 */
[----:B------:R-:W-:-:S02]  /*710a0*/  IMAD.MOV.U32 R26, RZ, RZ, R9 ;  /* 0x000000ffff1a7224 */ /* 0x000fc400078e0009 */
[----:B------:R-:W4:Y:S02]  /*710b0*/  LDL.LU R8, [R1+0xae0] ;  /* 0x000ae00001087983 */ /* 0x000f240000300800 */
[----:B------:R-:W4:Y:S01]  /*710c0*/  LDL.LU R9, [R1+0xae4] ;  /* 0x000ae40001097983 */ /* 0x000f220000300800 */
[----:B------:R-:W4:Y:S01]  /*710d0*/  LDL.LU R10, [R1+0xae8] ;  /* 0x000ae800010a7983 */ /* 0x000f220000300800 */
[----:B------:R-:W4:Y:S03]  /*710e0*/  LDL.LU R11, [R1+0xaec] ;  /* 0x000aec00010b7983 */ /* 0x000f260000300800 */
        /* <DEDUP_REMOVED lines=18> */
[C---:B----4-:R-:W-:Y:S01]  /*71210*/  HMMA.16816.F32 R8, R4.reuse, R14, R8 ;  /* 0x0000000e0408723c */ /* 0x050fe20000001808 */
        /* <DEDUP_REMOVED lines=14> */
[----:B0-----:R-:W3:Y:S02]  /*71300*/  LDL.LU.64 R10, [R1+0x3cd0] ;  /* 0x003cd000010a7983 */ /* 0x001ee40000300a00 */
[----:B---3--:R-:W-:Y:S02]  /*71310*/  HMMA.16816.F32 R4, R4, R10, R20 ;  /* 0x0000000a0404723c */ /* 0x008fe40000001814 */
[----:B------:R-:W2:Y:S01]  /*71320*/  LDL.LU.64 R22, [R1+0x3cc8] ;  /* 0x003cc80001167983 */ /* 0x000ea20000300a00 */
[----:B------:R-:W2:Y:S11]  /*71330*/  LDL.LU.64 R20, [R1+0x3cc0] ;  /* 0x003cc00001147983 */ /* 0x000eb60000300a00 */
[----:B------:R-:W-:Y:S09]  /*71340*/  @!UPT UIADD3 URZ, URZ, URZ, URZ ;  /* 0x0000003f3f3ff290 */ /* 0x000ff2000fffe03f */
[----:B------:R-:W-:Y:S01]  /*71350*/  STL.64 [R1+0x590], R4 ;  /* 0x0005900401007387 */ /* 0x000fe20000100a00 */
[----:B------:R-:W-:Y:S02]  /*71360*/  STL.64 [R1+0x598], R6 ;  /* 0x0005980601007387 */ /* 0x000fe40000100a00 */
[----:B------:R0:W-:Y:S02]  /*71370*/  STL.64 [R1+0x3ba8], R10 ;  /* 0x003ba80a01007387 */ /* 0x0001e40000100a00 */
[----:B------:R-:W3:Y:S01]  /*71380*/  LDL.LU R8, [R1+0x2e0] ;  /* 0x0002e00001087983 */ /* 0x000ee20000300800 */
[----:B------:R-:W3:Y:S04]  /*71390*/  LDL.LU R9, [R1+0x2e4] ;  /* 0x0002e40001097983 */ /* 0x000ee80000300800 */
[----:B0-----:R-:W3:Y:S01]  /*713a0*/  LDL.LU R10, [R1+0x2e8] ;  /* 0x0002e800010a7983 */ /* 0x001ee20000300800 */
[----:B------:R-:W3:Y:S01]  /*713b0*/  LDL.LU R11, [R1+0x2ec] ;  /* 0x0002ec00010b7983 */ /* 0x000ee20000300800 */
        /* <DEDUP_REMOVED lines=27> */
[----:B0-----:R-:W2:Y:S01]  /*71570*/  LDL.LU.64 R26, [R1+0x3c60] ;  /* 0x003c6000011a7983 */ /* 0x001ea20000300a00 */
[----:B------:R-:W-:Y:S02]  /*71580*/  IMAD.MOV.U32 R6, RZ, RZ, R2 ;  /* 0x000000ffff067224 */ /* 0x000fe400078e0002 */
[----:B------:R-:W-:-:S07]  /*71590*/  IMAD.MOV.U32 R7, RZ, RZ, R0 ;  /* 0x000000ffff077224 */ /* 0x000fce00078e0000 */
[C---:B---3--:R-:W-:Y:S08]  /*715a0*/  HMMA.16816.F32 R4, R20.reuse, R6, R8 ;  /* 0x000000061404723c */ /* 0x048ff00000001808 */
[C---:B--2---:R-:W-:Y:S01]  /*715b0*/  HMMA.16816.F32 R24, R20.reuse, R26, R16 ;  /* 0x0000001a1418723c */ /* 0x044fe20000001810 */
[----:B------:R-:W2:Y:S01]  /*715c0*/  LDL.LU.64 R18, [R1+0x3c58] ;  /* 0x003c580001127983 */ /* 0x000ea20000300a00 */
[----:B------:R-:W2:Y:S11]  /*715d0*/  LDL.LU.64 R16, [R1+0x3c50] ;  /* 0x003c500001107983 */ /* 0x000eb60000300a00 */
[----:B------:R-:W-:Y:S10]  /*715e0*/  @!UPT UIADD3 URZ, URZ, URZ, URZ ;  /* 0x0000003f3f3ff290 */ /* 0x000ff4000fffe03f */
[----:B------:R-:W-:Y:S01]  /*715f0*/  STL.64 [R1+0x380], R24 ;  /* 0x0003801801007387 */ /* 0x000fe20000100a00 */
[----:B------:R0:W-:Y:S03]  /*71600*/  STL.64 [R1+0x388], R26 ;  /* 0x0003881a01007387 */ /* 0x0001e60000100a00 */
        /* <DEDUP_REMOVED lines=8> */
[----:B0-----:R-:W-:Y:S01]  /*71690*/  STL.64 [R1+0x3a80], R6 ;  /* 0x003a800601007387 */ /* 0x001fe20000100a00 */
[----:B------:R0:W-:Y:S03]  /*716a0*/  STL.64 [R1+0x3a78], R4 ;  /* 0x003a780401007387 */ /* 0x0001e60000100a00 */
[----:B0-----:R-:W4:Y:S01]  /*716b0*/  LDL.LU R4, [R1+0x940] ;  /* 0x0009400001047983 */ /* 0x001f220000300800 */
[----:B------:R-:W4:Y:S02]  /*716c0*/  LDL.LU R5, [R1+0x944] ;  /* 0x0009440001057983 */ /* 0x000f240000300800 */
[----:B------:R-:W4:Y:S02]  /*716d0*/  LDL.LU R6, [R1+0x948] ;  /* 0x0009480001067983 */ /* 0x000f240000300800 */
[----:B------:R-:W4:Y:S01]  /*716e0*/  LDL.LU R7, [R1+0x94c] ;  /* 0x00094c0001077983 */ /* 0x000f220000300800 */
        /* <DEDUP_REMOVED lines=45> */
[----:B------:R-:W4:Y:S11]  /*719c0*/  LDL.LU.64 R18, [R1+0x3bb0] ;  /* 0x003bb00001127983 */ /* 0x000f360000300a00 */
[----:B------:R-:W-:Y:S11]  /*719d0*/  @!UPT UIADD3 URZ, URZ, URZ, URZ ;  /* 0x0000003f3f3ff290 */ /* 0x000ff6000fffe03f */
[----:B------:R0:W-:Y:S01]  /*719e0*/  STL.64 [R1+0xa30], R24 ;  /* 0x000a301801007387 */ /* 0x0001e20000100a00 */
[----:B------:R1:W-:Y:S03]  /*719f0*/  STL.64 [R1+0xa38], R26 ;  /* 0x000a381a01007387 */ /* 0x0003e60000100a00 */
[----:B0-----:R-:W2:Y:S01]  /*71a00*/  LDL.LU R24, [R1+0x2d0] ;  /* 0x0002d00001187983 */ /* 0x001ea20000300800 */
[----:B------:R-:W2:Y:S02]  /*71a10*/  LDL.LU R25, [R1+0x2d4] ;  /* 0x0002d40001197983 */ /* 0x000ea40000300800 */
[----:B-1----:R-:W2:Y:S02]  /*71a20*/  LDL.LU R26, [R1+0x2d8] ;  /* 0x0002d800011a7983 */ /* 0x002ea40000300800 */
[----:B------:R-:W2:Y:S01]  /*71a30*/  LDL.LU R27, [R1+0x2dc] ;  /* 0x0002dc00011b7983 */ /* 0x000ea20000300800 */
[C---:B----4-:R-:W-:Y:S11]  /*71a40*/  HMMA.16816.F32 R4, R20.reuse, R18, R4 ;  /* 0x000000121404723c */ /* 0x050ff60000001804 */
[----:B------:R-:W-:Y:S11]  /*71a50*/  @!UPT UIADD3 URZ, URZ, URZ, URZ ;  /* 0x0000003f3f3ff290 */ /* 0x000ff6000fffe03f */
[----:B------:R-:W-:Y:S01]  /*71a60*/  @!UPT UIADD3 URZ, URZ, URZ, URZ ;  /* 0x0000003f3f3ff290 */ /* 0x000fe2000fffe03f */
[----:B------:R0:W-:Y:S01]  /*71a70*/  STL.64 [R1+0xa20], R4 ;  /* 0x000a200401007387 */ /* 0x0001e20000100a00 */
[----:B------:R1:W-:Y:S03]  /*71a80*/  STL.64 [R1+0xa28], R6 ;  /* 0x000a280601007387 */ /* 0x0003e60000100a00 */
[----:B0-----:R-:W4:Y:S01]  /*71a90*/  LDL.LU R4, [R1+0x830] ;  /* 0x0008300001047983 */ /* 0x001f220000300800 */
[----:B------:R-:W4:Y:S02]  /*71aa0*/  LDL.LU R5, [R1+0x834] ;  /* 0x0008340001057983 */ /* 0x000f240000300800 */
[----:B-1----:R-:W4:Y:S02]  /*71ab0*/  LDL.LU R6, [R1+0x838] ;  /* 0x0008380001067983 */ /* 0x002f240000300800 */
[----:B------:R-:W4:Y:S01]  /*71ac0*/  LDL.LU R7, [R1+0x83c] ;  /* 0x00083c0001077983 */ /* 0x000f220000300800 */
[----:B------:R0:W-:Y:S04]  /*71ad0*/  STL.64 [R1+0x3b08], R18 ;  /* 0x003b081201007387 */ /* 0x0001e80000100a00 */
[----:B0-----:R-:W2:Y:S04]  /*71ae0*/  LDL.64 R18, [R1+0x78] ;  /* 0x0000780001127983 */ /* 0x001ea80000100a00 */
[----:B--2---:R0:W-:Y:S04]  /*71af0*/  STL.64 [R1+0x3b48], R18 ;  /* 0x003b481201007387 */ /* 0x0041e80000100a00 */
[----:B0-----:R-:W2:Y:S04]  /*71b00*/  LDL.64 R18, [R1+0x88] ;  /* 0x0000880001127983 */ /* 0x001ea80000100a00 */
[----:B--2---:R0:W-:Y:S04]  /*71b10*/  STL.64 [R1+0x3b58], R18 ;  /* 0x003b581201007387 */ /* 0x0041e80000100a00 */
[----:B0-----:R-:W2:Y:S04]  /*71b20*/  LDL.64 R18, [R1+0x98] ;  /* 0x0000980001127983 */ /* 0x001ea80000100a00 */
[----:B--2---:R0:W-:Y:S04]  /*71b30*/  STL.64 [R1+0x3b70], R18 ;  /* 0x003b701201007387 */ /* 0x0041e80000100a00 */
[----:B0-----:R-:W2:Y:S01]  /*71b40*/  LDL.64 R18, [R1+0xa8] ;  /* 0x0000a80001127983 */ /* 0x001ea20000100a00 */
[C---:B---3--:R-:W-:Y:S03]  /*71b50*/  HMMA.16816.F32 R8, R20.reuse, R14, R8 ;  /* 0x0000000e1408723c */ /* 0x048fe60000001808 */
[----:B--2---:R0:W-:Y:S04]  /*71b60*/  STL.64 [R1+0x3b78], R18 ;  /* 0x003b781201007387 */ /* 0x0041e80000100a00 */
[----:B0-----:R-:W2:Y:S04]  /*71b70*/  LDL.64 R18, [R1+0xb8] ;  /* 0x0000b80001127983 */ /* 0x001ea80000100a00 */
[----:B--2---:R0:W-:Y:S04]  /*71b80*/  STL.64 [R1+0x3b90], R18 ;  /* 0x003b901201007387 */ /* 0x0041e80000100a00 */
[----:B0-----:R-:W4:Y:S08]  /*71b90*/  LDL.64 R18, [R1+0xc8] ;  /* 0x0000c80001127983 */ /* 0x001f300000100a00 */
[----:B------:R-:W-:Y:S02]  /*71ba0*/  STL.64 [R1+0xa10], R8 ;  /* 0x000a100801007387 */ /* 0x000fe40000100a00 */
[----:B------:R0:W-:Y:S02]  /*71bb0*/  STL.64 [R1+0xa18], R10 ;  /* 0x000a180a01007387 */ /* 0x0001e40000100a00 */
[----:B0-----:R-:W2:Y:S01]  /*71bc0*/  LDL.LU.64 R10, [R1+0x3ba8] ;  /* 0x003ba800010a7983 */ /* 0x001ea20000300a00 */
[----:B------:R0:W-:Y:S02]  /*71bd0*/  STL [R1+0x3a9c], R14 ;  /* 0x003a9c0e01007387 */ /* 0x0001e40000100800 */
[----:B------:R1:W-:Y:S02]  /*71be0*/  STL [R1+0x3a98], R15 ;  /* 0x003a980f01007387 */ /* 0x0003e40000100800 */
[----:B------:R-:W3:Y:S01]  /*71bf0*/  LDL.LU R12, [R1+0x810] ;  /* 0x00081000010c7983 */ /* 0x000ee20000300800 */
[----:B------:R-:W3:Y:S04]  /*71c00*/  LDL.LU R13, [R1+0x814] ;  /* 0x00081400010d7983 */ /* 0x000ee80000300800 */
[----:B0-----:R-:W3:Y:S01]  /*71c10*/  LDL.LU R14, [R1+0x818] ;  /* 0x00081800010e7983 */ /* 0x001ee20000300800 */
[----:B-1----:R-:W3:Y:S01]  /*71c20*/  LDL.LU R15, [R1+0x81c] ;  /* 0x00081c00010f7983 */ /* 0x002ee20000300800 */
[----:B--2---:R-:W-:Y:S02]  /*71c30*/  HMMA.16816.F32 R20, R20, R10, R24 ;  /* 0x0000000a1414723c */ /* 0x004fe40000001818 */
[----:B---3--:R-:W-:Y:S01]  /*71c40*/  STL.64 [R1+0x3b88], R14 ;  /* 0x003b880e01007387 */ /* 0x008fe20000100a00 */
[----:B------:R0:W-:Y:S03]  /*71c50*/  STL.64 [R1+0x3b80], R12 ;  /* 0x003b800c01007387 */ /* 0x0001e60000100a00 */
[----:B0-----:R-:W2:Y:S01]  /*71c60*/  LDL.LU R12, [R1+0x820] ;  /* 0x00082000010c7983 */ /* 0x001ea20000300800 */
[----:B------:R-:W2:Y:S02]  /*71c70*/  LDL.LU R13, [R1+0x824] ;  /* 0x00082400010d7983 */ /* 0x000ea40000300800 */
[----:B------:R-:W2:Y:S02]  /*71c80*/  LDL.LU R14, [R1+0x828] ;  /* 0x00082800010e7983 */ /* 0x000ea40000300800 */
[----:B------:R-:W2:Y:S01]  /*71c90*/  LDL.LU R15, [R1+0x82c] ;  /* 0x00082c00010f7983 */ /* 0x000ea20000300800 */
[----:B------:R-:W4:Y:S01]  /*71ca0*/  LDL.LU.64 R26, [R1+0x3ba0] ;  /* 0x003ba000011a7983 */ /* 0x000f220000300a00 */
[----:B------:R-:W4:Y:S02]  /*71cb0*/  LDL.LU.64 R24, [R1+0x3b98] ;  /* 0x003b980001187983 */ /* 0x000f240000300a00 */
[----:B------:R0:W-:Y:S02]  /*71cc0*/  STL.64 [R1+0x3b50], R10 ;  /* 0x003b500a01007387 */ /* 0x0001e40000100a00 */
[----:B------:R-:W3:Y:S06]  /*71cd0*/  LDL.LU R8, [R1+0x7f0] ;  /* 0x0007f00001087983 */ /* 0x000eec0000300800 */
[----:B------:R-:W-:Y:S01]  /*71ce0*/  STL.64 [R1+0x360], R20 ;  /* 0x0003601401007387 */ /* 0x000fe20000100a00 */
[----:B------:R-:W-:Y:S02]  /*71cf0*/  STL.64 [R1+0x368], R22 ;  /* 0x0003681601007387 */ /* 0x000fe40000100a00 */
[----:B------:R-:W3:Y:S01]  /*71d00*/  LDL.LU R9, [R1+0x7f4] ;  /* 0x0007f40001097983 */ /* 0x000ee20000300800 */
[----:B0-----:R-:W2:Y:S01]  /*71d10*/  LDL.LU R10, [R1+0x7f8] ;  /* 0x0007f800010a7983 */ /* 0x001ea20000300800 */
[----:B------:R-:W2:Y:S01]  /*71d20*/  LDL.LU R11, [R1+0x7fc] ;  /* 0x0007fc00010b7983 */ /* 0x000ea20000300800 */
[----:B----4-:R-:W-:Y:S02]  /*71d30*/  HMMA.16816.F32 R4, R24, R18, R4 ;  /* 0x000000121804723c */ /* 0x010fe40000001804 */
[----:B--2---:R-:W-:Y:S01]  /*71d40*/  STL.64 [R1+0x3b68], R10 ;  /* 0x003b680a01007387 */ /* 0x004fe20000100a00 */
[----:B---3--:R0:W-:Y:S03]  /*71d50*/  STL.64 [R1+0x3b60], R8 ;  /* 0x003b600801007387 */ /* 0x0081e60000100a00 */
[----:B0-----:R-:W2:Y:S01]  /*71d60*/  LDL.LU R8, [R1+0x800] ;  /* 0x0008000001087983 */ /* 0x001ea20000300800 */
[----:B------:R-:W2:Y:S02]  /*71d70*/  LDL.LU R9, [R1+0x804] ;  /* 0x0008040001097983 */ /* 0x000ea40000300800 */
[----:B------:R-:W2:Y:S02]  /*71d80*/  LDL.LU R10, [R1+0x808] ;  /* 0x00080800010a7983 */ /* 0x000ea40000300800 */
[----:B------:R-:W2:Y:S01]  /*71d90*/  LDL.LU R11, [R1+0x80c] ;  /* 0x00080c00010b7983 */ /* 0x000ea20000300800 */
[----:B------:R-:W3:Y:S01]  /*71da0*/  LDL.LU R20, [R1+0x7e0] ;  /* 0x0007e00001147983 */ /* 0x000ee20000300800 */
[----:B------:R-:W3:Y:S02]  /*71db0*/  LDL.LU R21, [R1+0x7e4] ;  /* 0x0007e40001157983 */ /* 0x000ee40000300800 */
[----:B------:R-:W3:Y:S02]  /*71dc0*/  LDL.LU R22, [R1+0x7e8] ;  /* 0x0007e80001167983 */ /* 0x000ee40000300800 */
[----:B------:R-:W3:Y:S06]  /*71dd0*/  LDL.LU R23, [R1+0x7ec] ;  /* 0x0007ec0001177983 */ /* 0x000eec0000300800 */
[----:B------:R0:W-:Y:S01]  /*71de0*/  STL.64 [R1+0x1d10], R4 ;  /* 0x001d100401007387 */ /* 0x0001e20000100a00 */
[----:B------:R1:W-:Y:S02]  /*71df0*/  STL.64 [R1+0x1d18], R6 ;  /* 0x001d180601007387 */ /* 0x0003e40000100a00 */
[----:B0-----:R-:W-:-:S02]  /*71e00*/  IMAD.MOV.U32 R5, RZ, RZ, R18 ;  /* 0x000000ffff057224 */ /* 0x001fc400078e0012 */
[----:B------:R-:W-:Y:S02]  /*71e10*/  IMAD.MOV.U32 R4, RZ, RZ, R19 ;  /* 0x000000ffff047224 */ /* 0x000fe400078e0013 */
[----:B------:R-:W4:Y:S01]  /*71e20*/  LDL.LU.64 R18, [R1+0x3b90] ;  /* 0x003b900001127983 */ /* 0x000f220000300a00 */
[----:B------:R-:W-:Y:S01]  /*71e30*/  STL [R1+0x3aa0], R5 ;  /* 0x003aa00501007387 */ /* 0x000fe20000100800 */
[C---:B----4-:R-:W-:Y:S01]  /*71e40*/  HMMA.16816.F32 R12, R24.reuse, R18, R12 ;  /* 0x00000012180c723c */ /* 0x050fe2000000180c */
[----:B-1----:R-:W-:Y:S02]  /*71e50*/  IMAD.MOV.U32 R7, RZ, RZ, R18 ;  /* 0x000000ffff077224 */ /* 0x002fe400078e0012 */
[----:B------:R-:W-:Y:S11]  /*71e60*/  IMAD.MOV.U32 R6, RZ, RZ, R19 ;  /* 0x000000ffff067224 */ /* 0x000ff600078e0013 */
[----:B------:R-:W-:Y:S09]  /*71e70*/  @!UPT UIADD3 URZ, URZ, URZ, URZ ;  /* 0x0000003f3f3ff290 */ /* 0x000ff2000fffe03f */
[----:B------:R-:W-:Y:S01]  /*71e80*/  STL.64 [R1+0x1d00], R12 ;  /* 0x001d000c01007387 */ /* 0x000fe20000100a00 */
[----:B------:R0:W-:Y:S03]  /*71e90*/  STL.64 [R1+0x1d08], R14 ;  /* 0x001d080e01007387 */ /* 0x0001e60000100a00 */
[----:B0-----:R-:W4:Y:S01]  /*71ea0*/  LDL.LU.64 R14, [R1+0x3b88] ;  /* 0x003b8800010e7983 */ /* 0x001f220000300a00 */
[----:B------:R-:W4:Y:S02]  /*71eb0*/  LDL.LU.64 R12, [R1+0x3b80] ;  /* 0x003b8000010c7983 */ /* 0x000f240000300a00 */
        /* <DEDUP_REMOVED lines=25> */
[----:B------:R-:W3:Y:S02]  /*72050*/  LDL.LU.64 R18, [R1+0x3b48] ;  /* 0x003b480001127983 */ /* 0x000ee40000300a00 */
[----:B------:R-:W-:Y:S02]  /*72060*/  STL.64 [R1+0x3ac0], R14 ;  /* 0x003ac00e01007387 */ /* 0x000fe40000100a00 */
[----:B------:R-:W-:Y:S01]  /*72070*/  STL.64 [R1+0x3ab8], R12 ;  /* 0x003ab80c01007387 */ /* 0x000fe20000100a00 */
[----:B------:R-:W-:Y:S01]  /*72080*/  STL.64 [R1+0x3ab0], R6 ;  /* 0x003ab00601007387 */ /* 0x000fe20000100a00 */
[----:B------:R3:W-:Y:S02]  /*72090*/  STL.64 [R1+0x3aa8], R4 ;  /* 0x003aa80401007387 */ /* 0x0007e40000100a00 */
[----:B---3--:R-:W-:Y:S01]  /*720a0*/  HMMA.16816.F32 R4, R24, R18, R20 ;  /* 0x000000121804723c */ /* 0x008fe20000001814 */
[----:B------:R-:W-:-:S02]  /*720b0*/  IMAD.MOV.U32 R9, RZ, RZ, R18 ;  /* 0x000000ffff097224 */ /* 0x000fc400078e0012 */
[----:B------:R-:W-:Y:S01]  /*720c0*/  IMAD.MOV.U32 R8, RZ, RZ, R19 ;  /* 0x000000ffff087224 */ /* 0x000fe200078e0013 */
[----:B------:R-:W0:Y:S11]  /*720d0*/  LDSM.16.MT88.4 R20, [R3+0x6100] ;  /* 0x006100000314783b */ /* 0x000e360000004200 */
[----:B------:R-:W-:Y:S08]  /*720e0*/  @!UPT UIADD3 URZ, URZ, URZ, URZ ;  /* 0x0000003f3f3ff290 */ /* 0x000ff0000fffe03f */
[----:B------:R1:W-:Y:S01]  /*720f0*/  STL.64 [R1+0x18e0], R4 ;  /* 0x0018e00401007387 */ /* 0x0003e20000100a00 */
[----:B------:R3:W-:Y:S03]  /*72100*/  STL.64 [R1+0x18e8], R6 ;  /* 0x0018e80601007387 */ /* 0x0007e60000100a00 */
[----:B-1----:R-:W4:Y:S01]  /*72110*/  LDL.LU R4, [R1+0xf30] ;  /* 0x000f300001047983 */ /* 0x002f220000300800 */
[----:B------:R-:W4:Y:S02]  /*72120*/  LDL.LU R5, [R1+0xf34] ;  /* 0x000f340001057983 */ /* 0x000f240000300800 */
[----:B---3--:R-:W3:Y:S02]  /*72130*/  LDL.LU R6, [R1+0xf38] ;  /* 0x000f380001067983 */ /* 0x008ee40000300800 */
[----:B------:R-:W3:Y:S02]  /*72140*/  LDL.LU R7, [R1+0xf3c] ;  /* 0x000f3c0001077983 */ /* 0x000ee40000300800 */
[----:B---3--:R-:W-:Y:S01]  /*72150*/  STL.64 [R1+0x3ad0], R6 ;  /* 0x003ad00601007387 */ /* 0x008fe20000100a00 */
[----:B----4-:R1:W-:Y:S03]  /*72160*/  STL.64 [R1+0x3ac8], R4 ;  /* 0x003ac80401007387 */ /* 0x0103e60000100a00 */
        /* <DEDUP_REMOVED lines=16> */
[----:B-1----:R-:W2:Y:S04]  /*72270*/  LDL.64 R18, [R1+0x48] ;  /* 0x0000480001127983 */ /* 0x002ea80000100a00 */
[----:B--2---:R1:W-:Y:S04]  /*72280*/  STL.64 [R1+0x3b28], R18 ;  /* 0x003b281201007387 */ /* 0x0043e80000100a00 */
[----:B-1----:R-:W2:Y:S04]  /*72290*/  LDL.64 R18, [R1+0x58] ;  /* 0x0000580001127983 */ /* 0x002ea80000100a00 */
[----:B--2---:R1:W-:Y:S04]  /*722a0*/  STL.64 [R1+0x3b40], R18 ;  /* 0x003b401201007387 */ /* 0x0043e80000100a00 */
[----:B-1----:R-:W2:Y:S01]  /*722b0*/  LDL.64 R18, [R1+0x68] ;  /* 0x0000680001127983 */ /* 0x002ea20000100a00 */
[----:B----4-:R1:W-:Y:S02]  /*722c0*/  STL.64 [R1+0x3af0], R6 ;  /* 0x003af00601007387 */ /* 0x0103e40000100a00 */
[----:B---3--:R-:W-:Y:S01]  /*722d0*/  STL.64 [R1+0x3ae8], R4 ;  /* 0x003ae80401007387 */ /* 0x008fe20000100a00 */
[----:B-1----:R-:W3:Y:S04]  /*722e0*/  LDL.64 R6, [R1+0x28] ;  /* 0x0000280001067983 */ /* 0x002ee80000100a00 */
[----:B---3--:R1:W-:Y:S04]  /*722f0*/  STL.64 [R1+0x3b00], R6 ;  /* 0x003b000601007387 */ /* 0x0083e80000100a00 */
[----:B-1----:R-:W3:Y:S04]  /*72300*/  LDL.64 R6, [R1+0x38] ;  /* 0x0000380001067983 */ /* 0x002ee80000100a00 */
[----:B---3--:R1:W-:Y:S01]  /*72310*/  STL.64 [R1+0x3b20], R6 ;  /* 0x003b200601007387 */ /* 0x0083e20000100a00 */
[----:B------:R-:W3:Y:S02]  /*72320*/  LDL.LU R4, [R1+0xf80] ;  /* 0x000f800001047983 */ /* 0x000ee40000300800 */
[----:B------:R-:W3:Y:S01]  /*72330*/  LDL.LU R5, [R1+0xf84] ;  /* 0x000f840001057983 */ /* 0x000ee20000300800 */
[----:B-1----:R-:W4:Y:S01]  /*72340*/  LDL.LU R6, [R1+0xf88] ;  /* 0x000f880001067983 */ /* 0x002f220000300800 */
[----:B------:R-:W4:Y:S03]  /*72350*/  LDL.LU R7, [R1+0xf8c] ;  /* 0x000f8c0001077983 */ /* 0x000f260000300800 */
[----:B----4-:R-:W-:Y:S01]  /*72360*/  STL.64 [R1+0x3b38], R6 ;  /* 0x003b380601007387 */ /* 0x010fe20000100a00 */
[----:B---3--:R1:W-:Y:S03]  /*72370*/  STL.64 [R1+0x3b30], R4 ;  /* 0x003b300401007387 */ /* 0x0083e60000100a00 */
[----:B-1----:R-:W3:Y:S01]  /*72380*/  LDL.LU R4, [R1+0xf90] ;  /* 0x000f900001047983 */ /* 0x002ee20000300800 */
[----:B------:R-:W3:Y:S02]  /*72390*/  LDL.LU R5, [R1+0xf94] ;  /* 0x000f940001057983 */ /* 0x000ee40000300800 */
[----:B------:R-:W3:Y:S02]  /*723a0*/  LDL.LU R6, [R1+0xf98] ;  /* 0x000f980001067983 */ /* 0x000ee40000300800 */
[----:B------:R-:W3:Y:S01]  /*723b0*/  LDL.LU R7, [R1+0xf9c] ;  /* 0x000f9c0001077983 */ /* 0x000ee20000300800 */
[----:B------:R-:W4:Y:S04]  /*723c0*/  LDL.64 R14, [R1+0x8] ;  /* 0x00000800010e7983 */ /* 0x000f280000100a00 */
[----:B----4-:R1:W-:Y:S01]  /*723d0*/  STL.64 [R1+0x3af8], R14 ;  /* 0x003af80e01007387 */ /* 0x0103e20000100a00 */
[----:B------:R-:W4:Y:S02]  /*723e0*/  LDL.LU R12, [R1+0xf60] ;  /* 0x000f6000010c7983 */ /* 0x000f240000300800 */
[----:B------:R-:W4:Y:S01]  /*723f0*/  LDL.LU R13, [R1+0xf64] ;  /* 0x000f6400010d7983 */ /* 0x000f220000300800 */
[----:B-1----:R-:W4:Y:S01]  /*72400*/  LDL.LU R14, [R1+0xf68] ;  /* 0x000f6800010e7983 */ /* 0x002f220000300800 */
[----:B------:R-:W4:Y:S02]  /*72410*/  LDL.LU R15, [R1+0xf6c] ;  /* 0x000f6c00010f7983 */ /* 0x000f240000300800 */
[----:B------:R-:W-:Y:S02]  /*72420*/  STL.64 [R1+0x3a90], R10 ;  /* 0x003a900a01007387 */ /* 0x000fe40000100a00 */
[----:B------:R1:W-:Y:S02]  /*72430*/  STL.64 [R1+0x3a88], R8 ;  /* 0x003a880801007387 */ /* 0x0003e40000100a00 */
        /* <DEDUP_REMOVED lines=10> */
[C---:B--2---:R-:W-:Y:S01]  /*724e0*/  HMMA.16816.F32 R8, R24.reuse, R18, R8 ;  /* 0x000000121808723c */ /* 0x044fe20000001808 */
[----:B---3--:R-:W-:Y:S01]  /*724f0*/  STL.64 [R1+0x3968], R22 ;  /* 0x0039681601007387 */ /* 0x008fe20000100a00 */
[----:B------:R-:W-:Y:S11]  /*72500*/  STL.64 [R1+0x3960], R20 ;  /* 0x0039601401007387 */ /* 0x000ff60000100a00 */
[----:B------:R-:W-:Y:S10]  /*72510*/  @!UPT UIADD3 URZ, URZ, URZ, URZ ;  /* 0x0000003f3f3ff290 */ /* 0x000ff4000fffe03f */
        /* <DEDUP_REMOVED lines=23> */
[----:B------:R-:W3:Y:S01]  /*72690*/  LDL R28, [R1+0x1dc8] ;  /* 0x001dc800011c7983 */ /* 0x000ee20000100800 */
        /* <DEDUP_REMOVED lines=8> */
[----:B------:R-:W4:Y:S02]  /*72720*/  LDL.LU.64 R6, [R1+0x3b00] ;  /* 0x003b000001067983 */ /* 0x000f240000300a00 */
[----:B------:R-:W-:Y:S02]  /*72730*/  IMAD.MOV.U32 R22, RZ, RZ, R2 ;  /* 0x000000ffff167224 */ /* 0x000fe400078e0002 */
[----:B------:R-:W-:Y:S01]  /*72740*/  IMAD.MOV.U32 R23, RZ, RZ, R0 ;  /* 0x000000ffff177224 */ /* 0x000fe200078e0000 */
[----:B----4-:R-:W-:Y:S01]  /*72750*/  HMMA.16816.F32 R12, R24, R6, R12 ;  /* 0x00000006180c723c */ /* 0x010fe2000000180c */
[----:B------:R-:W-:-:S02]  /*72760*/  IMAD.MOV.U32 R2, RZ, RZ, R6 ;  /* 0x000000ffff027224 */ /* 0x000fc400078e0006 */
[----:B------:R-:W-:Y:S11]  /*72770*/  IMAD.MOV.U32 R0, RZ, RZ, R7 ;  /* 0x000000ffff007224 */ /* 0x000ff600078e0007 */
[----:B------:R-:W-:Y:S09]  /*72780*/  @!UPT UIADD3 URZ, URZ, URZ, URZ ;  /* 0x0000003f3f3ff290 */ /* 0x000ff2000fffe03f */
[----:B------:R-:W-:Y:S01]  /*72790*/  STL.64 [R1+0x1750], R12 ;  /* 0x0017500c01007387 */ /* 0x000fe20000100a00 */
[----:B------:R0:W-:Y:S03]  /*727a0*/  STL.64 [R1+0x1758], R14 ;  /* 0x0017580e01007387 */ /* 0x0001e60000100a00 */
[----:B0-----:R-:W4:Y:S01]  /*727b0*/  LDL.LU.64 R14, [R1+0x3af8] ;  /* 0x003af800010e7983 */ /* 0x001f220000300a00 */
[----:B------:R-:W2:Y:S02]  /*727c0*/  LDL.LU.64 R6, [R1+0x3af0] ;  /* 0x003af00001067983 */ /* 0x000ea40000300a00 */
        /* <DEDUP_REMOVED lines=8> */
[----:B------:R0:W-:Y:S02]  /*72850*/  STL.64 [R1+0x3978], R22 ;  /* 0x0039781601007387 */ /* 0x0001e40000100a00 */
[----:B0-----:R-:W-:Y:S02]  /*72860*/  IMAD.MOV.U32 R22, RZ, RZ, R2 ;  /* 0x000000ffff167224 */ /* 0x001fe400078e0002 */
[----:B------:R-:W-:-:S05]  /*72870*/  IMAD.MOV.U32 R23, RZ, RZ, R0 ;  /* 0x000000ffff177224 */ /* 0x000fca00078e0000 */
        /* <DEDUP_REMOVED lines=8> */
[----:B------:R-:W-:Y:S02]  /*72900*/  IMAD.MOV.U32 R2, RZ, RZ, R14 ;  /* 0x000000ffff027224 */ /* 0x000fe400078e000e */
[----:B------:R-:W-:Y:S02]  /*72910*/  IMAD.MOV.U32 R0, RZ, RZ, R15 ;  /* 0x000000ffff007224 */ /* 0x000fe400078e000f */
[----:B------:R-:W-:Y:S01]  /*72920*/  IMAD.MOV.U32 R22, RZ, RZ, R17 ;  /* 0x000000ffff167224 */ /* 0x000fe200078e0011 */
[----:B------:R-:W4:Y:S01]  /*72930*/  LDL.LU.64 R14, [R1+0x3ac0] ;  /* 0x003ac000010e7983 */ /* 0x000f220000300a00 */
        /* <DEDUP_REMOVED lines=10> */
[----:B------:R0:W-:Y:S01]  /*729e0*/  STL.64 [R1+0x3970], R18 ;  /* 0x0039701201007387 */ /* 0x0001e20000100a00 */
[----:B------:R-:W2:Y:S01]  /*729f0*/  LDL.LU R16, [R1+0xd20] ;  /* 0x000d200001107983 */ /* 0x000ea20000300800 */
[----:B------:R-:W2:Y:S03]  /*72a00*/  LDL.LU R17, [R1+0xd24] ;  /* 0x000d240001117983 */ /* 0x000ea60000300800 */
[----:B0-----:R-:W2:Y:S01]  /*72a10*/  LDL.LU R18, [R1+0xd28] ;  /* 0x000d280001127983 */ /* 0x001ea20000300800 */
        /* <DEDUP_REMOVED lines=19> */
[----:B------:R-:W2:Y:S02]  /*72b50*/  LDL.LU R18, [R1+0xd48] ;  /* 0x000d480001127983 */ /* 0x000ea40000300800 */
[----:B------:R-:W2:Y:S01]  /*72b60*/  LDL.LU R19, [R1+0xd4c] ;  /* 0x000d4c0001137983 */ /* 0x000ea20000300800 */
        /* <DEDUP_REMOVED lines=8> */
[----:B----4-:R-:W-:Y:S01]  /*72bf0*/  IMAD.MOV.U32 R23, RZ, RZ, R14 ;  /* 0x000000ffff177224 */ /* 0x010fe200078e000e */
[----:B------:R-:W2:Y:S01]  /*72c00*/  LDL.LU R5, [R1+0x3aa0] ;  /* 0x003aa00001057983 */ /* 0x000ea20000300800 */
[----:B------:R-:W4:Y:S03]  /*72c10*/  LDL.LU R14, [R1+0x3a9c] ;  /* 0x003a9c00010e7983 */ /* 0x000f260000300800 */
[----:B------:R0:W-:Y:S02]  /*72c20*/  STL.64 [R1+0x3a18], R22 ;  /* 0x003a181601007387 */ /* 0x0001e40000100a00 */
[----:B0-----:R-:W-:Y:S02]  /*72c30*/  IMAD.MOV.U32 R22, RZ, RZ, R15 ;  /* 0x000000ffff167224 */ /* 0x001fe400078e000f */
[----:B------:R-:W-:Y:S01]  /*72c40*/  IMAD.MOV.U32 R23, RZ, RZ, R29 ;  /* 0x000000ffff177224 */ /* 0x000fe200078e001d */
[----:B------:R-:W4:Y:S04]  /*72c50*/  LDL.LU R15, [R1+0x3a98] ;  /* 0x003a9800010f7983 */ /* 0x000f280000300800 */
[----:B------:R-:W-:Y:S01]  /*72c60*/  STL.64 [R1+0x3a30], R22 ;  /* 0x003a301601007387 */ /* 0x000fe20000100a00 */
[----:B------:R-:W-:Y:S02]  /*72c70*/  STL.64 [R1+0x39b8], R18 ;  /* 0x0039b81201007387 */ /* 0x000fe40000100a00 */
[----:B------:R0:W-:Y:S02]  /*72c80*/  STL.64 [R1+0x39b0], R16 ;  /* 0x0039b01001007387 */ /* 0x0001e40000100a00 */
[----:B0-----:R-:W2:Y:S01]  /*72c90*/  LDL.LU R16, [R1+0xd50] ;  /* 0x000d500001107983 */ /* 0x001ea20000300800 */
[----:B------:R-:W2:Y:S02]  /*72ca0*/  LDL.LU R17, [R1+0xd54] ;  /* 0x000d540001117983 */ /* 0x000ea40000300800 */
[----:B------:R-:W2:Y:S02]  /*72cb0*/  LDL.LU R18, [R1+0xd58] ;  /* 0x000d580001127983 */ /* 0x000ea40000300800 */
[----:B------:R-:W2:Y:S02]  /*72cc0*/  LDL.LU R19, [R1+0xd5c] ;  /* 0x000d5c0001137983 */ /* 0x000ea40000300800 */
[----:B---3--:R-:W-:-:S02]  /*72cd0*/  IMAD.MOV.U32 R22, RZ, RZ, R13 ;  /* 0x000000ffff167224 */ /* 0x008fc400078e000d */
        /* <DEDUP_REMOVED lines=61> */
[----:B------:R-:W4:Y:S01]  /*730b0*/  LDL.LU.64 R8, [R1+0x3a88] ;  /* 0x003a880001087983 */ /* 0x000f220000300a00 */
[----:B---3--:R-:W-:Y:S02]  /*730c0*/  HMMA.16816.F32 R24, R24, R10, R4 ;  /* 0x0000000a1818723c */ /* 0x008fe40000001804 */
[----:B------:R-:W2:Y:S01]  /*730d0*/  LDL.LU.64 R6, [R1+0x3a80] ;  /* 0x003a800001067983 */ /* 0x000ea20000300a00 */
[----:B------:R-:W2:Y:S11]  /*730e0*/  LDL.LU.64 R4, [R1+0x3a78] ;  /* 0x003a780001047983 */ /* 0x000eb60000300a00 */
[----:B------:R-:W-:Y:S09]  /*730f0*/  @!UPT UIADD3 URZ, URZ, URZ, URZ ;  /* 0x0000003f3f3ff290 */ /* 0x000ff2000fffe03f */
[----:B------:R-:W-:Y:S01]  /*73100*/  STL.64 [R1+0xa00], R24 ;  /* 0x000a001801007387 */ /* 0x000fe20000100a00 */
[----:B------:R-:W-:Y:S02]  /*73110*/  STL.64 [R1+0xa08], R26 ;  /* 0x000a081a01007387 */ /* 0x000fe40000100a00 */
[----:B------:R-:W-:Y:S01]  /*73120*/  STL.64 [R1+0x3958], R10 ;  /* 0x0039580a01007387 */ /* 0x000fe20000100a00 */
        /* <DEDUP_REMOVED lines=36> */
[----:B----4-:R-:W-:Y:S02]  /*73370*/  IMAD.MOV.U32 R26, RZ, RZ, R9 ;  /* 0x000000ffff1a7224 */ /* 0x010fe400078e0009 */
[----:B------:R-:W-:-:S07]  /*73380*/  IMAD.MOV.U32 R27, RZ, RZ, R8 ;  /* 0x000000ffff1b7224 */ /* 0x000fce00078e0008 */
[C---:B---3--:R-:W-:Y:S01]  /*73390*/  HMMA.16816.F32 R24, R4.reuse, R26, R20 ;  /* 0x0000001a0418723c */ /* 0x048fe20000001814 */
[----:B------:R-:W2:Y:S11]  /*733a0*/  LDL.LU.64 R22, [R1+0x39f0] ;  /* 0x0039f00001167983 */ /* 0x000eb60000300a00 */
[----:B------:R-:W-:Y:S11]  /*733b0*/  @!UPT UIADD3 URZ, URZ, URZ, URZ ;  /* 0x0000003f3f3ff290 */ /* 0x000ff6000fffe03f */
[----:B------:R-:W-:Y:S01]  /*733c0*/  STL.64 [R1+0x730], R24 ;  /* 0x0007301801007387 */ /* 0x000fe20000100a00 */
[----:B------:R-:W-:Y:S02]  /*733d0*/  STL.64 [R1+0x738], R26 ;  /* 0x0007381a01007387 */ /* 0x000fe40000100a00 */
[----:B------:R-:W0:Y:S02]  /*733e0*/  LDSM.16.MT88.4 R24, [R3+0x6180] ;  /* 0x006180000318783b */ /* 0x000e240000004200 */
[----:B0-----:R-:W-:Y:S02]  /*733f0*/  STL.64 [R1+0x3838], R26 ;  /* 0x0038381a01007387 */ /* 0x001fe40000100a00 */
        /* <DEDUP_REMOVED lines=47> */
[----:B------:R-:W-:Y:S02]  /*736f0*/  IMAD.MOV.U32 R10, RZ, RZ, R2 ;  /* 0x000000ffff0a7224 */ /* 0x000fe400078e0002 */
[----:B------:R-:W-:Y:S01]  /*73700*/  IMAD.MOV.U32 R11, RZ, RZ, R0 ;  /* 0x000000ffff0b7224 */ /* 0x000fe200078e0000 */
[----:B------:R-:W4:Y:S06]  /*73710*/  LDL.LU R8, [R1+0xcf0] ;  /* 0x000cf00001087983 */ /* 0x000f2c0000300800 */
[C---:B---3--:R-:W-:Y:S11]  /*73720*/  HMMA.16816.F32 R24, R4.reuse, R10, R24 ;  /* 0x0000000a0418723c */ /* 0x048ff60000001818 */
[----:B------:R-:W-:Y:S11]  /*73730*/  @!UPT UIADD3 URZ, URZ, URZ, URZ ;  /* 0x0000003f3f3ff290 */ /* 0x000ff6000fffe03f */
[----:B------:R-:W-:Y:S01]  /*73740*/  @!UPT UIADD3 URZ, URZ, URZ, URZ ;  /* 0x0000003f3f3ff290 */ /* 0x000fe2000fffe03f */
[----:B------:R-:W-:Y:S01]  /*73750*/  STL.64 [R1+0x1520], R24 ;  /* 0x0015201801007387 */ /* 0x000fe20000100a00 */
[----:B------:R-:W-:Y:S01]  /*73760*/  STL.64 [R1+0x1528], R26 ;  /* 0x0015281a01007387 */ /* 0x000fe20000100a00 */
[C---:B--2---:R-:W-:Y:S11]  /*73770*/  HMMA.16816.F32 R20, R4.reuse, R18, R20 ;  /* 0x000000120414723c */ /* 0x044ff60000001814 */
[----:B------:R-:W-:Y:S11]  /*73780*/  @!UPT UIADD3 URZ, URZ, URZ, URZ ;  /* 0x0000003f3f3ff290 */ /* 0x000ff6000fffe03f */
[----:B------:R-:W-:Y:S01]  /*73790*/  @!UPT UIADD3 URZ, URZ, URZ, URZ ;  /* 0x0000003f3f3ff290 */ /* 0x000fe2000fffe03f */
[----:B------:R0:W-:Y:S01]  /*737a0*/  STL.64 [R1+0x1510], R20 ;  /* 0x0015101401007387 */ /* 0x0001e20000100a00 */
[----:B------:R1:W-:Y:S02]  /*737b0*/  STL.64 [R1+0x1518], R22 ;  /* 0x0015181601007387 */ /* 0x0003e40000100a00 */
[----:B------:R-:W4:Y:S02]  /*737c0*/  LDL.LU R9, [R1+0xcf4] ;  /* 0x000cf40001097983 */ /* 0x000f240000300800 */
[----:B------:R-:W4:Y:S01]  /*737d0*/  LDL.LU R10, [R1+0xcf8] ;  /* 0x000cf800010a7983 */ /* 0x000f220000300800 */
[----:B------:R-:W4:Y:S04]  /*737e0*/  LDL.LU R11, [R1+0xcfc] ;  /* 0x000cfc00010b7983 */ /* 0x000f280000300800 */
[----:B0-----:R-:W2:Y:S01]  /*737f0*/  LDL.LU R20, [R1+0x600] ;  /* 0x0006000001147983 */ /* 0x001ea20000300800 */
[----:B------:R-:W2:Y:S02]  /*73800*/  LDL.LU R21, [R1+0x604] ;  /* 0x0006040001157983 */ /* 0x000ea40000300800 */
[----:B-1----:R-:W2:Y:S02]  /*73810*/  LDL.LU R22, [R1+0x608] ;  /* 0x0006080001167983 */ /* 0x002ea40000300800 */
[----:B------:R-:W2:Y:S01]  /*73820*/  LDL.LU R23, [R1+0x60c] ;  /* 0x00060c0001177983 */ /* 0x000ea20000300800 */
[----:B------:R-:W3:Y:S01]  /*73830*/  LDL.LU R24, [R1+0x4c0] ;  /* 0x0004c00001187983 */ /* 0x000ee20000300800 */
[----:B------:R-:W3:Y:S02]  /*73840*/  LDL.LU R25, [R1+0x4c4] ;  /* 0x0004c40001197983 */ /* 0x000ee40000300800 */
[----:B------:R-:W2:Y:S02]  /*73850*/  LDL.LU R26, [R1+0x4c8] ;  /* 0x0004c800011a7983 */ /* 0x000ea40000300800 */
[----:B------:R-:W2:Y:S02]  /*73860*/  LDL.LU R27, [R1+0x4cc] ;  /* 0x0004cc00011b7983 */ /* 0x000ea40000300800 */
[----:B--2---:R0:W-:Y:S01]  /*73870*/  STL.64 [R1+0x3910], R26 ;  /* 0x0039101a01007387 */ /* 0x0041e20000100a00 */
[----:B---3--:R-:W-:Y:S03]  /*73880*/  STL.64 [R1+0x3908], R24 ;  /* 0x0039081801007387 */ /* 0x008fe60000100a00 */
[----:B0-----:R-:W2:Y:S04]  /*73890*/  LDL.64 R26, [R1+0x98] ;  /* 0x00009800011a7983 */ /* 0x001ea80000100a00 */
[----:B--2---:R0:W-:Y:S04]  /*738a0*/  STL.64 [R1+0x3918], R26 ;  /* 0x0039181a01007387 */ /* 0x0041e80000100a00 */
[----:B0-----:R-:W2:Y:S04]  /*738b0*/  LDL.64 R26, [R1+0xa8] ;  /* 0x0000a800011a7983 */ /* 0x001ea80000100a00 */
[----:B--2---:R0:W-:Y:S04]  /*738c0*/  STL.64 [R1+0x3928], R26 ;  /* 0x0039281a01007387 */ /* 0x0041e80000100a00 */
[----:B0-----:R-:W2:Y:S04]  /*738d0*/  LDL.64 R26, [R1+0xb8] ;  /* 0x0000b800011a7983 */ /* 0x001ea80000100a00 */
[----:B--2---:R0:W-:Y:S04]  /*738e0*/  STL.64 [R1+0x3930], R26 ;  /* 0x0039301a01007387 */ /* 0x0041e80000100a00 */
[----:B0-----:R-:W2:Y:S01]  /*738f0*/  LDL.64 R26, [R1+0xc8] ;  /* 0x0000c800011a7983 */ /* 0x001ea20000100a00 */
[----:B------:R0:W-:Y:S03]  /*73900*/  STL.64 [R1+0x38a8], R18 ;  /* 0x0038a81201007387 */ /* 0x0001e60000100a00 */
[----:B0-----:R-:W3:Y:S01]  /*73910*/  LDL.64 R18, [R1+0x78] ;  /* 0x0000780001127983 */ /* 0x001ee20000100a00 */
[C---:B----4-:R-:W-:Y:S03]  /*73920*/  HMMA.16816.F32 R8, R4.reuse, R14, R8 ;  /* 0x0000000e0408723c */ /* 0x050fe60000001808 */
        /* <DEDUP_REMOVED lines=9> */
[----:B------:R-:W3:Y:S02]  /*739c0*/  LDL.LU R18, [R1+0x508] ;  /* 0x0005080001127983 */ /* 0x000ee40000300800 */
[----:B------:R-:W3:Y:S03]  /*739d0*/  LDL.LU R19, [R1+0x50c] ;  /* 0x00050c0001137983 */ /* 0x000ee60000300800 */
[----:B------:R-:W-:Y:S01]  /*739e0*/  STL.64 [R1+0x1500], R8 ;  /* 0x0015000801007387 */ /* 0x000fe20000100a00 */
[----:B------:R0:W-:Y:S03]  /*739f0*/  STL.64 [R1+0x1508], R10 ;  /* 0x0015080a01007387 */ /* 0x0001e60000100a00 */
[----:B0-----:R-:W4:Y:S01]  /*73a00*/  LDL.LU.64 R10, [R1+0x3958] ;  /* 0x00395800010a7983 */ /* 0x001f220000300a00 */
[----:B------:R0:W-:Y:S02]  /*73a10*/  STL [R1+0x384c], R14 ;  /* 0x00384c0e01007387 */ /* 0x0001e40000100800 */
[----:B------:R1:W-:Y:S02]  /*73a20*/  STL [R1+0x3848], R15 ;  /* 0x0038480f01007387 */ /* 0x0003e40000100800 */
[----:B------:R-:W2:Y:S01]  /*73a30*/  LDL.LU R12, [R1+0x4d0] ;  /* 0x0004d000010c7983 */ /* 0x000ea20000300800 */
[----:B------:R-:W3:Y:S04]  /*73a40*/  LDL.LU R13, [R1+0x4d4] ;  /* 0x0004d400010d7983 */ /* 0x000ee80000300800 */
[----:B0-----:R-:W3:Y:S01]  /*73a50*/  LDL.LU R14, [R1+0x4d8] ;  /* 0x0004d800010e7983 */ /* 0x001ee20000300800 */
[----:B-1----:R-:W3:Y:S01]  /*73a60*/  LDL.LU R15, [R1+0x4dc] ;  /* 0x0004dc00010f7983 */ /* 0x002ee20000300800 */
[----:B----4-:R-:W-:Y:S02]  /*73a70*/  HMMA.16816.F32 R4, R4, R10, R20 ;  /* 0x0000000a0404723c */ /* 0x010fe40000001814 */
[----:B------:R-:W3:Y:S01]  /*73a80*/  LDL.LU.64 R22, [R1+0x3950] ;  /* 0x0039500001167983 */ /* 0x000ee20000300a00 */
[----:B------:R-:W3:Y:S02]  /*73a90*/  LDL.LU.64 R20, [R1+0x3948] ;  /* 0x0039480001147983 */ /* 0x000ee40000300a00 */
[----:B--2---:R-:W-:-:S02]  /*73aa0*/  IMAD.MOV.U32 R2, RZ, RZ, R26 ;  /* 0x000000ffff027224 */ /* 0x004fc400078e001a */
[----:B------:R-:W-:Y:S11]  /*73ab0*/  IMAD.MOV.U32 R0, RZ, RZ, R27 ;  /* 0x000000ffff007224 */ /* 0x000ff600078e001b */
[----:B------:R-:W-:Y:S05]  /*73ac0*/  @!UPT UIADD3 URZ, URZ, URZ, URZ ;  /* 0x0000003f3f3ff290 */ /* 0x000fea000fffe03f */
[----:B------:R0:W-:Y:S01]  /*73ad0*/  STL.64 [R1+0x720], R4 ;  /* 0x0007200401007387 */ /* 0x0001e20000100a00 */
[----:B------:R1:W-:Y:S03]  /*73ae0*/  STL.64 [R1+0x728], R6 ;  /* 0x0007280601007387 */ /* 0x0003e60000100a00 */
[----:B0-----:R-:W2:Y:S01]  /*73af0*/  LDL.LU R4, [R1+0x4b0] ;  /* 0x0004b00001047983 */ /* 0x001ea20000300800 */
[----:B------:R-:W2:Y:S02]  /*73b00*/  LDL.LU R5, [R1+0x4b4] ;  /* 0x0004b40001057983 */ /* 0x000ea40000300800 */
[----:B-1----:R-:W2:Y:S02]  /*73b10*/  LDL.LU R6, [R1+0x4b8] ;  /* 0x0004b80001067983 */ /* 0x002ea40000300800 */
[----:B------:R-:W2:Y:S01]  /*73b20*/  LDL.LU R7, [R1+0x4bc] ;  /* 0x0004bc0001077983 */ /* 0x000ea20000300800 */
[----:B------:R0:W-:Y:S01]  /*73b30*/  STL.64 [R1+0x3840], R10 ;  /* 0x0038400a01007387 */ /* 0x0001e20000100a00 */
[----:B------:R-:W4:Y:S02]  /*73b40*/  LDL.LU R8, [R1+0x4f0] ;  /* 0x0004f00001087983 */ /* 0x000f240000300800 */
[----:B------:R-:W4:Y:S01]  /*73b50*/  LDL.LU R9, [R1+0x4f4] ;  /* 0x0004f40001097983 */ /* 0x000f220000300800 */
[----:B0-----:R-:W4:Y:S01]  /*73b60*/  LDL.LU R10, [R1+0x4f8] ;  /* 0x0004f800010a7983 */ /* 0x001f220000300800 */
[----:B------:R-:W4:Y:S01]  /*73b70*/  LDL.LU R11, [R1+0x4fc] ;  /* 0x0004fc00010b7983 */ /* 0x000f220000300800 */
[C---:B---3--:R-:W-:Y:S11]  /*73b80*/  HMMA.16816.F32 R16, R20.reuse, R26, R16 ;  /* 0x0000001a1410723c */ /* 0x048ff60000001810 */
[----:B------:R-:W-:Y:S11]  /*73b90*/  @!UPT UIADD3 URZ, URZ, URZ, URZ ;  /* 0x0000003f3f3ff290 */ /* 0x000ff6000fffe03f */
[----:B------:R-:W-:Y:S01]  /*73ba0*/  @!UPT UIADD3 URZ, URZ, URZ, URZ ;  /* 0x0000003f3f3ff290 */ /* 0x000fe2000fffe03f */
[----:B------:R-:W-:Y:S01]  /*73bb0*/  STL.64 [R1+0x1b10], R16 ;  /* 0x001b101001007387 */ /* 0x000fe20000100a00 */
[----:B------:R0:W-:Y:S03]  /*73bc0*/  STL.64 [R1+0x1b18], R18 ;  /* 0x001b181201007387 */ /* 0x0001e60000100a00 */
[----:B0-----:R-:W3:Y:S01]  /*73bd0*/  LDL.LU.64 R18, [R1+0x3940] ;  /* 0x0039400001127983 */ /* 0x001ee20000300a00 */
[----:B------:R-:W3:Y:S02]  /*73be0*/  LDL.LU.64 R16, [R1+0x3938] ;  /* 0x0039380001107983 */ /* 0x000ee40000300a00 */
[----:B------:R-:W4:Y:S02]  /*73bf0*/  LDL.LU.64 R26, [R1+0x3930] ;  /* 0x00393000011a7983 */ /* 0x000f240000300a00 */
[----:B------:R-:W-:Y:S01]  /*73c00*/  STL [R1+0x3854], R0 ;  /* 0x0038540001007387 */ /* 0x000fe20000100800 */
[----:B------:R-:W-:Y:S01]  /*73c10*/  STL [R1+0x3850], R2 ;  /* 0x0038500201007387 */ /* 0x000fe20000100800 */
[C---:B----4-:R-:W-:Y:S01]  /*73c20*/  HMMA.16816.F32 R8, R20.reuse, R26, R8 ;  /* 0x0000001a1408723c */ /* 0x050fe20000001808 */
[----:B------:R-:W-:Y:S11]  /*73c30*/  IMAD.MOV.U32 R3, RZ, RZ, R27 ;  /* 0x000000ffff037224 */ /* 0x000ff600078e001b */
[----:B------:R-:W-:Y:S11]  /*73c40*/  @!UPT UIADD3 URZ, URZ, URZ, URZ ;  /* 0x0000003f3f3ff290 */ /* 0x000ff6000fffe03f */
[----:B------:R0:W-:Y:S01]  /*73c50*/  STL.64 [R1+0x1b00], R8 ;  /* 0x001b000801007387 */ /* 0x0001e20000100a00 */
[----:B------:R1:W-:Y:S02]  /*73c60*/  STL.64 [R1+0x1b08], R10 ;  /* 0x001b080a01007387 */ /* 0x0003e40000100a00 */
[----:B0-----:R-:W-:Y:S02]  /*73c70*/  IMAD.MOV.U32 R8, RZ, RZ, R26 ;  /* 0x000000ffff087224 */ /* 0x001fe400078e001a */
[----:B------:R-:W3:Y:S01]  /*73c80*/  LDL.LU.64 R26, [R1+0x3928] ;  /* 0x00392800011a7983 */ /* 0x000ee20000300a00 */
[----:B------:R-:W-:Y:S01]  /*73c90*/  STL [R1+0x3868], R3 ;  /* 0x0038680301007387 */ /* 0x000fe20000100800 */
[C---:B---3--:R-:W-:Y:S01]  /*73ca0*/  HMMA.16816.F32 R16, R20.reuse, R26, R16 ;  /* 0x0000001a1410723c */ /* 0x048fe20000001810 */
[----:B-1----:R-:W-:Y:S02]  /*73cb0*/  IMAD.MOV.U32 R10, RZ, RZ, R26 ;  /* 0x000000ffff0a7224 */ /* 0x002fe400078e001a */
[----:B------:R-:W-:Y:S11]  /*73cc0*/  IMAD.MOV.U32 R9, RZ, RZ, R27 ;  /* 0x000000ffff097224 */ /* 0x000ff600078e001b */
[----:B------:R-:W-:Y:S09]  /*73cd0*/  @!UPT UIADD3 URZ, URZ, URZ, URZ ;  /* 0x0000003f3f3ff290 */ /* 0x000ff2000fffe03f */
[----:B------:R-:W-:Y:S01]  /*73ce0*/  STL.64 [R1+0x1af0], R16 ;  /* 0x001af01001007387 */ /* 0x000fe20000100a00 */
[----:B------:R0:W-:Y:S03]  /*73cf0*/  STL.64 [R1+0x1af8], R18 ;  /* 0x001af81201007387 */ /* 0x0001e60000100a00 */
[----:B0-----:R-:W2:Y:S01]  /*73d00*/  LDL.LU.64 R18, [R1+0x3920] ;  /* 0x0039200001127983 */ /* 0x001ea20000300a00 */
[----:B------:R-:W3:Y:S02]  /*73d10*/  LDL.LU.64 R26, [R1+0x3918] ;  /* 0x00391800011a7983 */ /* 0x000ee40000300a00 */
[C---:B---3--:R-:W-:Y:S01]  /*73d20*/  HMMA.16816.F32 R12, R20.reuse, R26, R12 ;  /* 0x0000001a140c723c */ /* 0x048fe2000000180c */
[----:B------:R-:W-:Y:S11]  /*73d30*/  IMAD.MOV.U32 R11, RZ, RZ, R27 ;  /* 0x000000ffff0b7224 */ /* 0x000ff600078e001b */
[----:B------:R-:W-:Y:S11]  /*73d40*/  @!UPT UIADD3 URZ, URZ, URZ, URZ ;  /* 0x0000003f3f3ff290 */ /* 0x000ff6000fffe03f */
[----:B------:R0:W-:Y:S01]  /*73d50*/  STL.64 [R1+0x1ae0], R12 ;  /* 0x001ae00c01007387 */ /* 0x0001e20000100a00 */
[----:B------:R1:W-:Y:S02]  /*73d60*/  STL.64 [R1+0x1ae8], R14 ;  /* 0x001ae80e01007387 */ /* 0x0003e40000100a00 */
[----:B0-----:R-:W-:Y:S02]  /*73d70*/  IMAD.MOV.U32 R12, RZ, RZ, R26 ;  /* 0x000000ffff0c7224 */ /* 0x001fe400078e001a */
[----:B------:R-:W3:Y:S01]  /*73d80*/  LDL.LU.64 R26, [R1+0x3910] ;  /* 0x00391000011a7983 */ /* 0x000ee20000300a00 */
[----:B------:R-:W3:Y:S02]  /*73d90*/  LDL.LU.64 R24, [R1+0x3908] ;  /* 0x0039080001187983 */ /* 0x000ee40000300a00 */
[----:B------:R-:W-:Y:S02]  /*73da0*/  STL [R1+0x386c], R12 ;  /* 0x00386c0c01007387 */ /* 0x000fe40000100800 */
[----:B-1----:R-:W3:Y:S01]  /*73db0*/  LDL.64 R14, [R1+0x88] ;  /* 0x00008800010e7983 */ /* 0x002ee20000100a00 */
[----:B------:R-:W-:Y:S01]  /*73dc0*/  STL.64 [R1+0x3860], R10 ;  /* 0x0038600a01007387 */ /* 0x000fe20000100a00 */
[----:B------:R3:W-:Y:S01]  /*73dd0*/  STL.64 [R1+0x3858], R8 ;  /* 0x0038580801007387 */ /* 0x0007e20000100a00 */
[C---:B--2---:R-:W-:Y:S08]  /*73de0*/  HMMA.16816.F32 R4, R20.reuse, R18, R4 ;  /* 0x000000121404723c */ /* 0x044ff00000001804 */
[----:B---3--:R-:W-:Y:S01]  /*73df0*/  HMMA.16816.F32 R8, R20, R14, R24 ;  /* 0x0000000e1408723c */ /* 0x008fe20000001818 */
[----:B------:R-:W-:-:S06]  /*73e00*/  IMAD.MOV.U32 R13, RZ, RZ, R15 ;  /* 0x000000ffff0d7224 */ /* 0x000fcc00078e000f */
[----:B------:R-:W-:Y:S02]  /*73e10*/  IMAD.MOV.U32 R26, RZ, RZ, R18 ;  /* 0x000000ffff1a7224 */ /* 0x000fe400078e0012 */
[----:B------:R-:W-:Y:S02]  /*73e20*/  IMAD.MOV.U32 R24, RZ, RZ, R14 ;  /* 0x000000ffff187224 */ /* 0x000fe400078e000e */
[----:B------:R-:W-:Y:S11]  /*73e30*/  IMAD.MOV.U32 R25, RZ, RZ, R19 ;  /* 0x000000ffff197224 */ /* 0x000ff600078e0013 */
[----:B------:R-:W-:Y:S01]  /*73e40*/  @!UPT UIADD3 URZ, URZ, URZ, URZ ;  /* 0x0000003f3f3ff290 */ /* 0x000fe2000fffe03f */
[----:B------:R0:W-:Y:S01]  /*73e50*/  STL.64 [R1+0x710], R8 ;  /* 0x0007100801007387 */ /* 0x0001e20000100a00 */
[----:B------:R1:W-:Y:S02]  /*73e60*/  STL.64 [R1+0x718], R10 ;  /* 0x0007180a01007387 */ /* 0x0003e40000100a00 */
[----:B------:R-:W-:Y:S02]  /*73e70*/  STL [R1+0x38e0], R13 ;  /* 0x0038e00d01007387 */ /* 0x000fe40000100800 */
[----:B------:R-:W-:Y:S01]  /*73e80*/  STL.64 [R1+0x700], R4 ;  /* 0x0007000401007387 */ /* 0x000fe20000100a00 */
[----:B------:R-:W-:Y:S01]  /*73e90*/  STL.64 [R1+0x708], R6 ;  /* 0x0007080601007387 */ /* 0x000fe20000100a00 */
[----:B------:R-:W-:Y:S02]  /*73ea0*/  STL [R1+0x38f0], R26 ;  /* 0x0038f01a01007387 */ /* 0x000fe40000100800 */
[----:B------:R-:W-:Y:S02]  /*73eb0*/  STL.64 [R1+0x38e8], R24 ;  /* 0x0038e81801007387 */ /* 0x000fe40000100a00 */
[----:B------:R-:W2:Y:S01]  /*73ec0*/  LDSM.16.MT88.4 R4, [R28+0x6000] ;  /* 0x006000001c04783b */ /* 0x000ea20000004200 */
[----:B0-----:R-:W3:Y:S03]  /*73ed0*/  LDL.LU R8, [R1+0xa60] ;  /* 0x000a600001087983 */ /* 0x001ee60000300800 */
[----:B------:R-:W3:Y:S02]  /*73ee0*/  LDL.LU R9, [R1+0xa64] ;  /* 0x000a640001097983 */ /* 0x000ee40000300800 */
[----:B-1----:R-:W4:Y:S02]  /*73ef0*/  LDL.LU R10, [R1+0xa68] ;  /* 0x000a6800010a7983 */ /* 0x002f240000300800 */
[----:B------:R-:W4:Y:S02]  /*73f00*/  LDL.LU R11, [R1+0xa6c] ;  /* 0x000a6c00010b7983 */ /* 0x000f240000300800 */
[----:B----4-:R-:W-:Y:S01]  /*73f10*/  STL.64 [R1+0x3878], R10 ;  /* 0x0038780a01007387 */ /* 0x010fe20000100a00 */
[----:B---3--:R0:W-:Y:S03]  /*73f20*/  STL.64 [R1+0x3870], R8 ;  /* 0x0038700801007387 */ /* 0x0081e60000100a00 */
[----:B0-----:R-:W3:Y:S01]  /*73f30*/  LDL.LU R8, [R1+0xa70] ;  /* 0x000a700001087983 */ /* 0x001ee20000300800 */
[----:B------:R-:W3:Y:S02]  /*73f40*/  LDL.LU R9, [R1+0xa74] ;  /* 0x000a740001097983 */ /* 0x000ee40000300800 */
[----:B------:R-:W4:Y:S02]  /*73f50*/  LDL.LU R10, [R1+0xa78] ;  /* 0x000a7800010a7983 */ /* 0x000f240000300800 */
[----:B------:R-:W4:Y:S01]  /*73f60*/  LDL.LU R11, [R1+0xa7c] ;  /* 0x000a7c00010b7983 */ /* 0x000f220000300800 */
[----:B------:R-:W2:Y:S01]  /*73f70*/  LDL.64 R26, [R1+0x68] ;  /* 0x00006800011a7983 */ /* 0x000ea20000100a00 */
        /* <DEDUP_REMOVED lines=14> */
[----:B------:R0:W-:Y:S01]  /*74060*/  STL.64 [R1+0x38b8], R18 ;  /* 0x0038b81201007387 */ /* 0x0001e20000100a00 */
[----:B------:R1:W-:Y:S03]  /*74070*/  STL.64 [R1+0x38b0], R16 ;  /* 0x0038b01001007387 */ /* 0x0003e60000100a00 */
[----:B0-----:R-:W2:Y:S04]  /*74080*/  LDL.64 R18, [R1+0x38] ;  /* 0x0000380001127983 */ /* 0x001ea80000100a00 */
[----:B--2---:R0:W-:Y:S01]  /*74090*/  STL.64 [R1+0x38c8], R18 ;  /* 0x0038c81201007387 */ /* 0x0041e20000100a00 */
[----:B-1----:R-:W2:Y:S02]  /*740a0*/  LDL.LU R16, [R1+0xab0] ;  /* 0x000ab00001107983 */ /* 0x002ea40000300800 */
[----:B------:R-:W2:Y:S01]  /*740b0*/  LDL.LU R17, [R1+0xab4] ;  /* 0x000ab40001117983 */ /* 0x000ea20000300800 */
[----:B0-----:R-:W2:Y:S01]  /*740c0*/  LDL.LU R18, [R1+0xab8] ;  /* 0x000ab80001127983 */ /* 0x001ea20000300800 */
[----:B------:R-:W2:Y:S03]  /*740d0*/  LDL.LU R19, [R1+0xabc] ;  /* 0x000abc0001137983 */ /* 0x000ea60000300800 */
[----:B--2---:R0:W-:Y:S01]  /*740e0*/  STL.64 [R1+0x38d8], R18 ;  /* 0x0038d81201007387 */ /* 0x0041e20000100a00 */
[----:B------:R-:W-:Y:S03]  /*740f0*/  STL.64 [R1+0x38d0], R16 ;  /* 0x0038d01001007387 */ /* 0x000fe60000100a00 */
[----:B0-----:R-:W2:Y:S01]  /*74100*/  LDL.64 R18, [R1+0x58] ;  /* 0x0000580001127983 */ /* 0x001ea20000100a00 */
[----:B----4-:R0:W-:Y:S02]  /*74110*/  STL.64 [R1+0x3888], R10 ;  /* 0x0038880a01007387 */ /* 0x0101e40000100a00 */
[----:B---3--:R-:W-:Y:S01]  /*74120*/  STL.64 [R1+0x3880], R8 ;  /* 0x0038800801007387 */ /* 0x008fe20000100a00 */
[----:B0-----:R-:W3:Y:S01]  /*74130*/  LDL.64 R10, [R1+0x18] ;  /* 0x00001800010a7983 */ /* 0x001ee20000100a00 */
[----:B------:R-:W-:Y:S03]  /*74140*/  HMMA.16816.F32 R12, R20, R26, R12 ;  /* 0x0000001a140c723c */ /* 0x000fe6000000180c */
[----:B---3--:R0:W-:Y:S04]  /*74150*/  STL.64 [R1+0x38a0], R10 ;  /* 0x0038a00a01007387 */ /* 0x0081e80000100a00 */
[----:B0-----:R-:W3:Y:S01]  /*74160*/  LDL.64 R10, [R1+0x28] ;  /* 0x00002800010a7983 */ /* 0x001ee20000100a00 */
[----:B------:R-:W-:-:S03]  /*74170*/  IMAD.MOV.U32 R29, RZ, RZ, R26 ;  /* 0x000000ffff1d7224 */ /* 0x000fc600078e001a */
[----:B---3--:R0:W-:Y:S01]  /*74180*/  STL.64 [R1+0x38c0], R10 ;  /* 0x0038c00a01007387 */ /* 0x0081e20000100a00 */
[----:B------:R-:W3:Y:S02]  /*74190*/  LDL.LU R8, [R1+0xaa0] ;  /* 0x000aa00001087983 */ /* 0x000ee40000300800 */
[----:B------:R-:W3:Y:S01]  /*741a0*/  LDL.LU R9, [R1+0xaa4] ;  /* 0x000aa40001097983 */ /* 0x000ee20000300800 */
[----:B0-----:R-:W3:Y:S01]  /*741b0*/  LDL.LU R10, [R1+0xaa8] ;  /* 0x000aa800010a7983 */ /* 0x001ee20000300800 */
[----:B------:R-:W3:Y:S02]  /*741c0*/  LDL.LU R11, [R1+0xaac] ;  /* 0x000aac00010b7983 */ /* 0x000ee40000300800 */
[----:B------:R0:W-:Y:S02]  /*741d0*/  STL.64 [R1+0x36f0], R6 ;  /* 0x0036f00601007387 */ /* 0x0001e40000100a00 */
[----:B------:R-:W-:Y:S01]  /*741e0*/  STL.64 [R1+0x36e8], R4 ;  /* 0x0036e80401007387 */ /* 0x000fe20000100a00 */
[----:B0-----:R-:W4:Y:S02]  /*741f0*/  LDL.64 R6, [R1+0x48] ;  /* 0x0000480001067983 */ /* 0x001f240000100a00 */
[----:B------:R-:W-:Y:S02]  /*74200*/  STL.64 [R1+0x1340], R12 ;  /* 0x0013400c01007387 */ /* 0x000fe40000100a00 */
[----:B------:R0:W-:Y:S02]  /*74210*/  STL.64 [R1+0x1348], R14 ;  /* 0x0013480e01007387 */ /* 0x0001e40000100a00 */
[----:B0-----:R-:W2:Y:S01]  /*74220*/  LDL.LU.64 R14, [R1+0x3900] ;  /* 0x00390000010e7983 */ /* 0x001ea20000300a00 */
[----:B------:R-:W2:Y:S02]  /*74230*/  LDL.LU.64 R12, [R1+0x38f8] ;  /* 0x0038f800010c7983 */ /* 0x000ea40000300a00 */
[----:B------:R-:W3:Y:S02]  /*74240*/  LDL.LU R26, [R1+0x38f0] ;  /* 0x0038f000011a7983 */ /* 0x000ee40000300800 */
[----:B------:R-:W4:Y:S01]  /*74250*/  LDL.LU.64 R24, [R1+0x38e8] ;  /* 0x0038e80001187983 */ /* 0x000f220000300a00 */
[----:B--2---:R-:W-:Y:S01]  /*74260*/  HMMA.16816.F32 R12, R20, R18, R12 ;  /* 0x00000012140c723c */ /* 0x004fe2000000180c */
[----:B---3--:R-:W-:Y:S01]  /*74270*/  STL.64 [R1+0x3898], R26 ;  /* 0x0038981a01007387 */ /* 0x008fe20000100a00 */
[----:B----4-:R0:W-:Y:S03]  /*74280*/  STL.64 [R1+0x3890], R24 ;  /* 0x0038901801007387 */ /* 0x0101e60000100a00 */
[----:B0-----:R-:W2:Y:S01]  /*74290*/  LDL.LU R24, [R1+0xa80] ;  /* 0x000a800001187983 */ /* 0x001ea20000300800 */
[----:B------:R-:W2:Y:S02]  /*742a0*/  LDL.LU R25, [R1+0xa84] ;  /* 0x000a840001197983 */ /* 0x000ea40000300800 */
[----:B------:R-:W2:Y:S02]  /*742b0*/  LDL.LU R26, [R1+0xa88] ;  /* 0x000a8800011a7983 */ /* 0x000ea40000300800 */
[----:B------:R-:W2:Y:S11]  /*742c0*/  LDL.LU R27, [R1+0xa8c] ;  /* 0x000a8c00011b7983 */ /* 0x000eb60000300800 */
[----:B------:R-:W-:Y:S02]  /*742d0*/  @!UPT UIADD3 URZ, URZ, URZ, URZ ;  /* 0x0000003f3f3ff290 */ /* 0x000fe4000fffe03f */
[----:B------:R0:W-:Y:S01]  /*742e0*/  STL.64 [R1+0x1330], R12 ;  /* 0x0013300c01007387 */ /* 0x0001e20000100a00 */
[----:B------:R1:W-:Y:S03]  /*742f0*/  STL.64 [R1+0x1338], R14 ;  /* 0x0013380e01007387 */ /* 0x0003e60000100a00 */
[----:B0-----:R-:W3:Y:S01]  /*74300*/  LDL.LU R13, [R1+0x38e0] ;  /* 0x0038e000010d7983 */ /* 0x001ee20000300800 */
[----:B-1----:R-:W-:Y:S02]  /*74310*/  IMAD.MOV.U32 R14, RZ, RZ, R18 ;  /* 0x000000ffff0e7224 */ /* 0x002fe400078e0012 */
[----:B------:R-:W-:Y:S02]  /*74320*/  IMAD.MOV.U32 R15, RZ, RZ, R19 ;  /* 0x000000ffff0f7224 */ /* 0x000fe400078e0013 */
[----:B------:R-:W4:Y:S01]  /*74330*/  LDL.LU.64 R18, [R1+0x38d8] ;  /* 0x0038d80001127983 */ /* 0x000f220000300a00 */
[----:B------:R-:W4:Y:S02]  /*74340*/  LDL.LU.64 R16, [R1+0x38d0] ;  /* 0x0038d00001107983 */ /* 0x000f240000300a00 */
[----:B------:R-:W-:-:S02]  /*74350*/  IMAD.MOV.U32 R0, RZ, RZ, R6 ;  /* 0x000000ffff007224 */ /* 0x000fc400078e0006 */
[----:B------:R-:W-:Y:S01]  /*74360*/  IMAD.MOV.U32 R2, RZ, RZ, R7 ;  /* 0x000000ffff027224 */ /* 0x000fe200078e0007 */
[C---:B----4-:R-:W-:Y:S11]  /*74370*/  HMMA.16816.F32 R16, R20.reuse, R6, R16 ;  /* 0x000000061410723c */ /* 0x050ff60000001810 */
[----:B------:R-:W-:Y:S11]  /*74380*/  @!UPT UIADD3 URZ, URZ, URZ, URZ ;  /* 0x0000003f3f3ff290 */ /* 0x000ff6000fffe03f */
[----:B------:R-:W-:Y:S01]  /*74390*/  @!UPT UIADD3 URZ, URZ, URZ, URZ ;  /* 0x0000003f3f3ff290 */ /* 0x000fe2000fffe03f */
[----:B------:R-:W-:Y:S01]  /*743a0*/  STL.64 [R1+0x1320], R16 ;  /* 0x0013201001007387 */ /* 0x000fe20000100a00 */
[----:B------:R0:W-:Y:S03]  /*743b0*/  STL.64 [R1+0x1328], R18 ;  /* 0x0013281201007387 */ /* 0x0001e60000100a00 */
[----:B0-----:R-:W4:Y:S01]  /*743c0*/  LDL.LU.64 R18, [R1+0x38c8] ;  /* 0x0038c80001127983 */ /* 0x001f220000300a00 */
[----:B------:R-:W2:Y:S02]  /*743d0*/  LDL.LU R4, [R1+0x920] ;  /* 0x0009200001047983 */ /* 0x000ea40000300800 */
[----:B------:R-:W2:Y:S02]  /*743e0*/  LDL.LU R5, [R1+0x924] ;  /* 0x0009240001057983 */ /* 0x000ea40000300800 */
[----:B------:R-:W2:Y:S01]  /*743f0*/  LDL.LU R6, [R1+0x928] ;  /* 0x0009280001067983 */ /* 0x000ea20000300800 */
[----:B------:R-:W2:Y:S01]  /*74400*/  LDL.LU R7, [R1+0x92c] ;  /* 0x00092c0001077983 */ /* 0x000ea20000300800 */
[----:B----4-:R-:W-:Y:S03]  /*74410*/  HMMA.16816.F32 R8, R20, R18, R8 ;  /* 0x000000121408723c */ /* 0x010fe60000001808 */
[----:B--2---:R0:W-:Y:S01]  /*74420*/  STL.64 [R1+0x3700], R6 ;  /* 0x0037000601007387 */ /* 0x0041e20000100a00 */
[----:B------:R1:W-:Y:S03]  /*74430*/  STL.64 [R1+0x36f8], R4 ;  /* 0x0036f80401007387 */ /* 0x0003e60000100a00 */
[----:B0-----:R-:W2:Y:S04]  /*74440*/  LDL R6, [R1+0x8] ;  /* 0x0000080001067983 */ /* 0x001ea80000100800 */
[----:B------:R-:W2:Y:S01]  /*74450*/  LDL R7, [R1+0xc] ;  /* 0x00000c0001077983 */ /* 0x000ea20000100800 */
[----:B-1----:R-:W-:-:S02]  /*74460*/  IMAD.MOV.U32 R5, RZ, RZ, R18 ;  /* 0x000000ffff057224 */ /* 0x002fc400078e0012 */
[----:B------:R-:W-:-:S09]  /*74470*/  IMAD.MOV.U32 R4, RZ, RZ, R19 ;  /* 0x000000ffff047224 */ /* 0x000fd200078e0013 */
        /* <DEDUP_REMOVED lines=33> */
[----:B------:R-:W-:Y:S01]  /*74690*/  IMAD.MOV.U32 R7, RZ, RZ, R3 ;  /* 0x000000ffff077224 */ /* 0x000fe200078e0003 */
[----:B------:R-:W2:Y:S01]  /*746a0*/  LDL.LU R12, [R1+0x386c] ;  /* 0x00386c00010c7983 */ /* 0x000ea20000300800 */
[----:B------:R-:W2:Y:S03]  /*746b0*/  LDL.LU R3, [R1+0x3868] ;  /* 0x0038680001037983 */ /* 0x000ea60000300800 */
[----:B------:R0:W-:Y:S02]  /*746c0*/  STL.64 [R1+0x3728], R6 ;  /* 0x0037280601007387 */ /* 0x0001e40000100a00 */
[----:B0-----:R-:W-:-:S02]  /*746d0*/  IMAD.MOV.U32 R6, RZ, RZ, R17 ;  /* 0x000000ffff067224 */ /* 0x001fc400078e0011 */
[----:B------:R-:W-:-:S05]  /*746e0*/  IMAD.MOV.U32 R7, RZ, RZ, R16 ;  /* 0x000000ffff077224 */ /* 0x000fca00078e0010 */
[----:B------:R0:W-:Y:S02]  /*746f0*/  STL.64 [R1+0x3740], R6 ;  /* 0x0037400601007387 */ /* 0x0001e40000100a00 */
[----:B0-----:R-:W-:Y:S02]  /*74700*/  IMAD.MOV.U32 R6, RZ, RZ, R5 ;  /* 0x000000ffff067224 */ /* 0x001fe400078e0005 */
[----:B------:R-:W-:Y:S01]  /*74710*/  IMAD.MOV.U32 R7, RZ, RZ, R4 ;  /* 0x000000ffff077224 */ /* 0x000fe200078e0004 */
[----:B----4-:R-:W-:Y:S11]  /*74720*/  HMMA.16816.F32 R8, R20, R18, R8 ;  /* 0x000000121408723c */ /* 0x010ff60000001808 */
[----:B------:R-:W-:Y:S11]  /*74730*/  @!UPT UIADD3 URZ, URZ, URZ, URZ ;  /* 0x0000003f3f3ff290 */ /* 0x000ff6000fffe03f */
[----:B------:R-:W-:Y:S01]  /*74740*/  @!UPT UIADD3 URZ, URZ, URZ, URZ ;  /* 0x0000003f3f3ff290 */ /* 0x000fe2000fffe03f */
[----:B------:R-:W-:Y:S01]  /*74750*/  STL.64 [R1+0x12d0], R8 ;  /* 0x0012d00801007387 */ /* 0x000fe20000100a00 */
[----:B------:R0:W-:Y:S03]  /*74760*/  STL.64 [R1+0x12d8], R10 ;  /* 0x0012d80a01007387 */ /* 0x0001e60000100a00 */
[----:B0-----:R-:W4:Y:S01]  /*74770*/  LDL.LU.64 R10, [R1+0x3860] ;  /* 0x00386000010a7983 */ /* 0x001f220000300a00 */
        /* <DEDUP_REMOVED lines=42> */
[----:B---3--:R-:W-:-:S05]  /*74a20*/  IMAD.MOV.U32 R7, RZ, RZ, R13 ;  /* 0x000000ffff077224 */ /* 0x008fca00078e000d */
        /* <DEDUP_REMOVED lines=8> */
[----:B----4-:R-:W-:-:S05]  /*74ab0*/  IMAD.MOV.U32 R7, RZ, RZ, R11 ;  /* 0x000000ffff077224 */ /* 0x010fca00078e000b */
        /* <DEDUP_REMOVED lines=170> */
[C---:B---3--:R-:W-:Y:S02]  /*75560*/  HMMA.16816.F32 R20, R24.reuse, R18, R20 ;  /* 0x000000121814723c */ /* 0x048fe40000001814 */
[----:B------:R0:W-:Y:S04]  /*75570*/  STL.64 [R1+0x3688], R18 ;  /* 0x0036881201007387 */ /* 0x0001e80000100a00 */
[----:B0-----:R-:W3:Y:S11]  /*75580*/  LDL.64 R18, [R1+0xc8] ;  /* 0x0000c80001127983 */ /* 0x001ef60000100a00 */
[----:B------:R-:W-:Y:S06]  /*75590*/  @!UPT UIADD3 URZ, URZ, URZ, URZ ;  /* 0x0000003f3f3ff290 */ /* 0x000fec000fffe03f */
        /* <DEDUP_REMOVED lines=14> */
[----:B0-----:R-:W3:Y:S01]  /*75680*/  LDL.LU.64 R6, [R1+0x36f0] ;  /* 0x0036f00001067983 */ /* 0x001ee20000300a00 */
[----:B------:R-:W3:Y:S02]  /*75690*/  LDL.LU.64 R4, [R1+0x36e8] ;  /* 0x0036e80001047983 */ /* 0x000ee40000300a00 */
[----:B------:R0:W-:Y:S02]  /*756a0*/  STL [R1+0x3624], R14 ;  /* 0x0036240e01007387 */ /* 0x0001e40000100800 */
[----:B------:R1:W-:Y:S01]  /*756b0*/  STL [R1+0x3620], R15 ;  /* 0x0036200f01007387 */ /* 0x0003e20000100800 */
[----:B------:R-:W3:Y:S01]  /*756c0*/  LDL.LU R12, [R1+0x7c0] ;  /* 0x0007c000010c7983 */ /* 0x000ee20000300800 */
[----:B------:R-:W3:Y:S03]  /*756d0*/  LDL.LU R13, [R1+0x7c4] ;  /* 0x0007c400010d7983 */ /* 0x000ee60000300800 */
[----:B0-----:R-:W3:Y:S01]  /*756e0*/  LDL.LU R14, [R1+0x7c8] ;  /* 0x0007c800010e7983 */ /* 0x001ee20000300800 */
[----:B-1----:R-:W3:Y:S01]  /*756f0*/  LDL.LU R15, [R1+0x7cc] ;  /* 0x0007cc00010f7983 */ /* 0x002ee20000300800 */
[----:B----4-:R-:W-:Y:S02]  /*75700*/  HMMA.16816.F32 R24, R24, R10, R20 ;  /* 0x0000000a1818723c */ /* 0x010fe40000001814 */
[----:B------:R-:W2:Y:S11]  /*75710*/  LDL.LU R20, [R1+0x7b0] ;  /* 0x0007b00001147983 */ /* 0x000eb60000300800 */
[----:B------:R-:W-:Y:S10]  /*75720*/  @!UPT UIADD3 URZ, URZ, URZ, URZ ;  /* 0x0000003f3f3ff290 */ /* 0x000ff4000fffe03f */
[----:B------:R-:W-:Y:S01]  /*75730*/  STL.64 [R1+0x330], R24 ;  /* 0x0003301801007387 */ /* 0x000fe20000100a00 */
[----:B------:R0:W-:Y:S02]  /*75740*/  STL.64 [R1+0x338], R26 ;  /* 0x0003381a01007387 */ /* 0x0001e40000100a00 */
[----:B------:R-:W2:Y:S02]  /*75750*/  LDL.LU R21, [R1+0x7b4] ;  /* 0x0007b40001157983 */ /* 0x000ea40000300800 */
[----:B------:R-:W2:Y:S01]  /*75760*/  LDL.LU R22, [R1+0x7b8] ;  /* 0x0007b80001167983 */ /* 0x000ea20000300800 */
[----:B------:R-:W2:Y:S04]  /*75770*/  LDL.LU R23, [R1+0x7bc] ;  /* 0x0007bc0001177983 */ /* 0x000ea80000300800 */
[----:B0-----:R-:W4:Y:S04]  /*75780*/  LDL.64 R26, [R1+0x68] ;  /* 0x00006800011a7983 */ /* 0x001f280000100a00 */
[----:B----4-:R0:W-:Y:S04]  /*75790*/  STL.64 [R1+0x36a8], R26 ;  /* 0x0036a81a01007387 */ /* 0x0101e80000100a00 */
[----:B0-----:R-:W4:Y:S04]  /*757a0*/  LDL.64 R26, [R1+0x78] ;  /* 0x00007800011a7983 */ /* 0x001f280000100a00 */
[----:B----4-:R0:W-:Y:S04]  /*757b0*/  STL.64 [R1+0x36b0], R26 ;  /* 0x0036b01a01007387 */ /* 0x0101e80000100a00 */
[----:B0-----:R-:W4:Y:S01]  /*757c0*/  LDL.64 R26, [R1+0x88] ;  /* 0x00008800011a7983 */ /* 0x001f220000100a00 */
[----:B---3--:R-:W-:Y:S03]  /*757d0*/  HMMA.16816.F32 R12, R4, R18, R12 ;  /* 0x00000012040c723c */ /* 0x008fe6000000180c */
[----:B----4-:R0:W-:Y:S04]  /*757e0*/  STL.64 [R1+0x36c8], R26 ;  /* 0x0036c81a01007387 */ /* 0x0101e80000100a00 */
[----:B0-----:R-:W3:Y:S01]  /*757f0*/  LDL.64 R26, [R1+0x98] ;  /* 0x00009800011a7983 */ /* 0x001ee20000100a00 */
[----:B------:R-:W-:-:S03]  /*75800*/  IMAD.MOV.U32 R9, RZ, RZ, R19 ;  /* 0x000000ffff097224 */ /* 0x000fc600078e0013 */
[----:B---3--:R0:W-:Y:S04]  /*75810*/  STL.64 [R1+0x36e0], R26 ;  /* 0x0036e01a01007387 */ /* 0x0081e80000100a00 */
[----:B0-----:R-:W3:Y:S08]  /*75820*/  LDL.64 R26, [R1+0xa8] ;  /* 0x0000a800011a7983 */ /* 0x001ef00000100a00 */
[----:B------:R0:W-:Y:S02]  /*75830*/  STL.64 [R1+0x1cd0], R12 ;  /* 0x001cd00c01007387 */ /* 0x0001e40000100a00 */
[----:B------:R-:W-:Y:S02]  /*75840*/  STL.64 [R1+0x1cd8], R14 ;  /* 0x001cd80e01007387 */ /* 0x000fe40000100a00 */
[----:B0-----:R-:W-:-:S02]  /*75850*/  IMAD.MOV.U32 R12, RZ, RZ, R18 ;  /* 0x000000ffff0c7224 */ /* 0x001fc400078e0012 */
[----:B------:R-:W4:Y:S04]  /*75860*/  LDL.64 R18, [R1+0x58] ;  /* 0x0000580001127983 */ /* 0x000f280000100a00 */
[----:B----4-:R0:W-:Y:S01]  /*75870*/  STL.64 [R1+0x36a0], R18 ;  /* 0x0036a01201007387 */ /* 0x0101e20000100a00 */
        /* <DEDUP_REMOVED lines=16> */
[----:B------:R-:W-:Y:S01]  /*75980*/  STL [R1+0x362c], R9 ;  /* 0x00362c0901007387 */ /* 0x000fe20000100800 */
[----:B------:R0:W-:Y:S02]  /*75990*/  STL [R1+0x3628], R12 ;  /* 0x0036280c01007387 */ /* 0x0001e40000100800 */
[----:B------:R-:W4:Y:S02]  /*759a0*/  LDL.64 R14, [R1+0xb8] ;  /* 0x0000b800010e7983 */ /* 0x000f240000100a00 */
[C---:B----4-:R-:W-:Y:S01]  /*759b0*/  HMMA.16816.F32 R20, R4.reuse, R14, R20 ;  /* 0x0000000e0414723c */ /* 0x050fe20000001814 */
[----:B------:R-:W-:Y:S11]  /*759c0*/  IMAD.MOV.U32 R13, RZ, RZ, R15 ;  /* 0x000000ffff0d7224 */ /* 0x000ff600078e000f */
[----:B------:R-:W-:Y:S11]  /*759d0*/  @!UPT UIADD3 URZ, URZ, URZ, URZ ;  /* 0x0000003f3f3ff290 */ /* 0x000ff6000fffe03f */
[----:B------:R1:W-:Y:S01]  /*759e0*/  STL.64 [R1+0x1cc0], R20 ;  /* 0x001cc01401007387 */ /* 0x0003e20000100a00 */
[----:B------:R-:W-:Y:S02]  /*759f0*/  STL.64 [R1+0x1cc8], R22 ;  /* 0x001cc81601007387 */ /* 0x000fe40000100a00 */
[----:B------:R4:W-:Y:S02]  /*75a00*/  STL [R1+0x3634], R13 ;  /* 0x0036340d01007387 */ /* 0x0009e40000100800 */
[----:B0-----:R-:W2:Y:S02]  /*75a10*/  LDL.LU R12, [R1+0x770] ;  /* 0x00077000010c7983 */ /* 0x001ea40000300800 */
[----:B-1----:R-:W-:Y:S01]  /*75a20*/  IMAD.MOV.U32 R20, RZ, RZ, R14 ;  /* 0x000000ffff147224 */ /* 0x002fe200078e000e */
[----:B----4-:R-:W4:Y:S01]  /*75a30*/  LDL.LU R13, [R1+0x774] ;  /* 0x00077400010d7983 */ /* 0x010f220000300800 */
[----:B------:R-:W4:Y:S02]  /*75a40*/  LDL.LU R14, [R1+0x778] ;  /* 0x00077800010e7983 */ /* 0x000f240000300800 */
[----:B------:R-:W4:Y:S01]  /*75a50*/  LDL.LU R15, [R1+0x77c] ;  /* 0x00077c00010f7983 */ /* 0x000f220000300800 */
[----:B------:R0:W-:Y:S04]  /*75a60*/  STL [R1+0x3630], R20 ;  /* 0x0036301401007387 */ /* 0x0001e80000100800 */
        /* <DEDUP_REMOVED lines=8> */
[----:B------:R1:W-:Y:S02]  /*75af0*/  STL.64 [R1+0x1cb8], R22 ;  /* 0x001cb81601007387 */ /* 0x0003e40000100a00 */
[----:B0-----:R-:W-:Y:S02]  /*75b00*/  IMAD.MOV.U32 R21, RZ, RZ, R27 ;  /* 0x000000ffff157224 */ /* 0x001fe400078e001b */
        /* <DEDUP_REMOVED lines=12> */
[----:B------:R0:W-:Y:S01]  /*75bd0*/  STL [R1+0x3690], R21 ;  /* 0x0036901501007387 */ /* 0x0001e20000100800 */
[----:B------:R-:W3:Y:S03]  /*75be0*/  LDL.LU R20, [R1+0xf10] ;  /* 0x000f100001147983 */ /* 0x000ee60000300800 */
[----:B0-----:R-:W3:Y:S01]  /*75bf0*/  LDL.LU R21, [R1+0xf14] ;  /* 0x000f140001157983 */ /* 0x001ee20000300800 */
        /* <DEDUP_REMOVED lines=28> */
[----:B------:R1:W-:Y:S02]  /*75dc0*/  STL.64 [R1+0x3650], R10 ;  /* 0x0036500a01007387 */ /* 0x0003e40000100a00 */
[----:B------:R-:W-:Y:S01]  /*75dd0*/  STL [R1+0x3648], R9 ;  /* 0x0036480901007387 */ /* 0x000fe20000100800 */
[----:B-1----:R-:W2:Y:S04]  /*75de0*/  LDL.64 R10, [R1+0x38] ;  /* 0x00003800010a7983 */ /* 0x002ea80000100a00 */
[----:B0-----:R-:W-:Y:S01]  /*75df0*/  STL.64 [R1+0x34b0], R26 ;  /* 0x0034b01a01007387 */ /* 0x001fe20000100a00 */
[----:B------:R0:W-:Y:S03]  /*75e00*/  STL.64 [R1+0x34a8], R24 ;  /* 0x0034a81801007387 */ /* 0x0001e60000100a00 */
[----:B0-----:R-:W2:Y:S01]  /*75e10*/  LDL.LU R24, [R1+0xef0] ;  /* 0x000ef00001187983 */ /* 0x001ea20000300800 */
[----:B------:R-:W2:Y:S02]  /*75e20*/  LDL.LU R25, [R1+0xef4] ;  /* 0x000ef40001197983 */ /* 0x000ea40000300800 */
[----:B------:R-:W2:Y:S02]  /*75e30*/  LDL.LU R26, [R1+0xef8] ;  /* 0x000ef800011a7983 */ /* 0x000ea40000300800 */
[----:B------:R-:W2:Y:S01]  /*75e40*/  LDL.LU R27, [R1+0xefc] ;  /* 0x000efc00011b7983 */ /* 0x000ea20000300800 */
[C---:B---3--:R-:W-:Y:S11]  /*75e50*/  HMMA.16816.F32 R20, R4.reuse, R18, R20 ;  /* 0x000000120414723c */ /* 0x048ff60000001814 */
[----:B------:R-:W-:Y:S11]  /*75e60*/  @!UPT UIADD3 URZ, URZ, URZ, URZ ;  /* 0x0000003f3f3ff290 */ /* 0x000ff6000fffe03f */
[----:B------:R-:W-:Y:S01]  /*75e70*/  @!UPT UIADD3 URZ, URZ, URZ, URZ ;  /* 0x0000003f3f3ff290 */ /* 0x000fe2000fffe03f */
[----:B------:R-:W-:Y:S01]  /*75e80*/  STL.64 [R1+0x18b0], R20 ;  /* 0x0018b01401007387 */ /* 0x000fe20000100a00 */
[----:B------:R0:W-:Y:S03]  /*75e90*/  STL.64 [R1+0x18b8], R22 ;  /* 0x0018b81601007387 */ /* 0x0001e60000100a00 */
[----:B0-----:R-:W3:Y:S01]  /*75ea0*/  LDL.LU.64 R22, [R1+0x3698] ;  /* 0x0036980001167983 */ /* 0x001ee20000300a00 */
[----:B------:R-:W4:Y:S02]  /*75eb0*/  LDL.LU R21, [R1+0x3690] ;  /* 0x0036900001157983 */ /* 0x000f240000300800 */
[----:B------:R-:W-:Y:S02]  /*75ec0*/  IMAD.MOV.U32 R20, RZ, RZ, R19 ;  /* 0x000000ffff147224 */ /* 0x000fe400078e0013 */
[----:B------:R-:W-:Y:S02]  /*75ed0*/  IMAD.MOV.U32 R13, RZ, RZ, R18 ;  /* 0x000000ffff0d7224 */ /* 0x000fe400078e0012 */
[----:B------:R-:W2:Y:S04]  /*75ee0*/  LDL.LU.64 R18, [R1+0x3688] ;  /* 0x0036880001127983 */ /* 0x000ea80000300a00 */
[----:B---3--:R0:W-:Y:S01]  /*75ef0*/  STL.64 [R1+0x3660], R22 ;  /* 0x0036601601007387 */ /* 0x0081e20000100a00 */
[----:B----4-:R-:W-:Y:S03]  /*75f00*/  STL.64 [R1+0x3658], R20 ;  /* 0x0036581401007387 */ /* 0x010fe60000100a00 */
[----:B0-----:R-:W3:Y:S01]  /*75f10*/  LDL.64 R22, [R1+0x48] ;  /* 0x0000480001167983 */ /* 0x001ee20000100a00 */
[----:B------:R-:W-:Y:S02]  /*75f20*/  STL.64 [R1+0x3640], R14 ;  /* 0x0036400e01007387 */ /* 0x000fe40000100a00 */
[----:B------:R0:W-:Y:S02]  /*75f30*/  STL.64 [R1+0x3638], R12 ;  /* 0x0036380c01007387 */ /* 0x0001e40000100a00 */
[----:B0-----:R-:W3:Y:S01]  /*75f40*/  LDL.LU R12, [R1+0xf00] ;  /* 0x000f0000010c7983 */ /* 0x001ee20000300800 */
[----:B------:R-:W3:Y:S02]  /*75f50*/  LDL.LU R13, [R1+0xf04] ;  /* 0x000f0400010d7983 */ /* 0x000ee40000300800 */
[----:B------:R-:W3:Y:S02]  /*75f60*/  LDL.LU R14, [R1+0xf08] ;  /* 0x000f0800010e7983 */ /* 0x000ee40000300800 */
[----:B------:R-:W3:Y:S02]  /*75f70*/  LDL.LU R15, [R1+0xf0c] ;  /* 0x000f0c00010f7983 */ /* 0x000ee40000300800 */
[----:B---3--:R-:W-:Y:S01]  /*75f80*/  HMMA.16816.F32 R12, R4, R22, R12 ;  /* 0x00000016040c723c */ /* 0x008fe2000000180c */
[----:B------:R-:W-:-:S02]  /*75f90*/  IMAD.MOV.U32 R17, RZ, RZ, R22 ;  /* 0x000000ffff117224 */ /* 0x000fc400078e0016 */
[----:B------:R-:W-:Y:S11]  /*75fa0*/  IMAD.MOV.U32 R16, RZ, RZ, R23 ;  /* 0x000000ffff107224 */ /* 0x000ff600078e0017 */
[----:B------:R-:W-:Y:S09]  /*75fb0*/  @!UPT UIADD3 URZ, URZ, URZ, URZ ;  /* 0x0000003f3f3ff290 */ /* 0x000ff2000fffe03f */
[----:B------:R-:W-:Y:S01]  /*75fc0*/  STL.64 [R1+0x1700], R12 ;  /* 0x0017000c01007387 */ /* 0x000fe20000100a00 */
[----:B------:R-:W-:Y:S02]  /*75fd0*/  STL.64 [R1+0x1708], R14 ;  /* 0x0017080e01007387 */ /* 0x000fe40000100a00 */
[----:B--2---:R0:W-:Y:S02]  /*75fe0*/  STL.64 [R1+0x3670], R18 ;  /* 0x0036701201007387 */ /* 0x0041e40000100a00 */
[----:B------:R-:W-:Y:S01]  /*75ff0*/  STL.64 [R1+0x3668], R16 ;  /* 0x0036681001007387 */ /* 0x000fe20000100a00 */
[----:B0-----:R-:W2:Y:S01]  /*76000*/  LDL.64 R18, [R1+0x28] ;  /* 0x0000280001127983 */ /* 0x001ea20000100a00 */
[----:B------:R-:W3:Y:S02]  /*76010*/  LDL.LU R20, [R1+0xed0] ;  /* 0x000ed00001147983 */ /* 0x000ee40000300800 */
[----:B------:R-:W3:Y:S02]  /*76020*/  LDL.LU R21, [R1+0xed4] ;  /* 0x000ed40001157983 */ /* 0x000ee40000300800 */
[----:B------:R-:W4:Y:S01]  /*76030*/  LDL.LU R22, [R1+0xed8] ;  /* 0x000ed80001167983 */ /* 0x000f220000300800 */
[----:B------:R-:W4:Y:S01]  /*76040*/  LDL.LU R23, [R1+0xedc] ;  /* 0x000edc0001177983 */ /* 0x000f220000300800 */
[----:B------:R-:W-:Y:S01]  /*76050*/  HMMA.16816.F32 R24, R4, R10, R24 ;  /* 0x0000000a0418723c */ /* 0x000fe20000001818 */
[----:B------:R-:W-:-:S02]  /*76060*/  IMAD.MOV.U32 R12, RZ, RZ, R10 ;  /* 0x000000ffff0c7224 */ /* 0x000fc400078e000a */
[----:B------:R-:W-:Y:S01]  /*76070*/  IMAD.MOV.U32 R0, RZ, RZ, R11 ;  /* 0x000000ffff007224 */ /* 0x000fe200078e000b */
[----:B----4-:R-:W-:Y:S01]  /*76080*/  STL.64 [R1+0x3680], R22 ;  /* 0x0036801601007387 */ /* 0x010fe20000100a00 */
[----:B---3--:R0:W-:Y:S03]  /*76090*/  STL.64 [R1+0x3678], R20 ;  /* 0x0036781401007387 */ /* 0x0081e60000100a00 */
[----:B0-----:R-:W2:Y:S01]  /*760a0*/  LDL.LU R20, [R1+0xee0] ;  /* 0x000ee00001147983 */ /* 0x001ea20000300800 */
[----:B------:R-:W2:Y:S02]  /*760b0*/  LDL.LU R21, [R1+0xee4] ;  /* 0x000ee40001157983 */ /* 0x000ea40000300800 */
[----:B------:R-:W2:Y:S02]  /*760c0*/  LDL.LU R22, [R1+0xee8] ;  /* 0x000ee80001167983 */ /* 0x000ea40000300800 */
[----:B------:R-:W2:Y:S10]  /*760d0*/  LDL.LU R23, [R1+0xeec] ;  /* 0x000eec0001177983 */ /* 0x000eb40000300800 */
[----:B------:R0:W-:Y:S01]  /*760e0*/  STL.64 [R1+0x16f0], R24 ;  /* 0x0016f01801007387 */ /* 0x0001e20000100a00 */
[----:B------:R1:W-:Y:S02]  /*760f0*/  STL.64 [R1+0x16f8], R26 ;  /* 0x0016f81a01007387 */ /* 0x0003e40000100a00 */
[----:B------:R-:W3:Y:S02]  /*76100*/  LDL.LU R8, [R1+0xec0] ;  /* 0x000ec00001087983 */ /* 0x000ee40000300800 */
[----:B------:R-:W3:Y:S01]  /*76110*/  LDL.LU R9, [R1+0xec4] ;  /* 0x000ec40001097983 */ /* 0x000ee20000300800 */
[----:B------:R-:W3:Y:S01]  /*76120*/  LDL.LU R10, [R1+0xec8] ;  /* 0x000ec800010a7983 */ /* 0x000ee20000300800 */
[----:B------:R-:W3:Y:S02]  /*76130*/  LDL.LU R11, [R1+0xecc] ;  /* 0x000ecc00010b7983 */ /* 0x000ee40000300800 */
[----:B------:R-:W3:Y:S01]  /*76140*/  LDL.64 R14, [R1+0x8] ;  /* 0x00000800010e7983 */ /* 0x000ee20000100a00 */
[----:B0-----:R-:W4:Y:S01]  /*76150*/  LDL.LU R24, [R1+0xc00] ;  /* 0x000c000001187983 */ /* 0x001f220000300800 */
[----:B------:R-:W4:Y:S02]  /*76160*/  LDL.LU R25, [R1+0xc04] ;  /* 0x000c040001197983 */ /* 0x000f240000300800 */
[----:B-1----:R-:W2:Y:S02]  /*76170*/  LDL.LU R26, [R1+0xc08] ;  /* 0x000c0800011a7983 */ /* 0x002ea40000300800 */
[----:B------:R-:W2:Y:S02]  /*76180*/  LDL.LU R27, [R1+0xc0c] ;  /* 0x000c0c00011b7983 */ /* 0x000ea40000300800 */
[----:B--2---:R-:W-:Y:S01]  /*76190*/  STL.64 [R1+0x34c0], R26 ;  /* 0x0034c01a01007387 */ /* 0x004fe20000100a00 */
[----:B----4-:R0:W-:Y:S03]  /*761a0*/  STL.64 [R1+0x34b8], R24 ;  /* 0x0034b81801007387 */ /* 0x0101e60000100a00 */
        /* <DEDUP_REMOVED lines=9> */
[----:B------:R-:W4:Y:S02]  /*76240*/  LDL.LU R26, [R1+0xc28] ;  /* 0x000c2800011a7983 */ /* 0x000f240000300800 */
[----:B------:R-:W4:Y:S02]  /*76250*/  LDL.LU R27, [R1+0xc2c] ;  /* 0x000c2c00011b7983 */ /* 0x000f240000300800 */
[----:B----4-:R0:W-:Y:S01]  /*76260*/  STL.64 [R1+0x34e0], R26 ;  /* 0x0034e01a01007387 */ /* 0x0101e20000100a00 */
[----:B--2---:R-:W-:Y:S03]  /*76270*/  STL.64 [R1+0x34d8], R24 ;  /* 0x0034d81801007387 */ /* 0x004fe60000100a00 */
[----:B0-----:R-:W2:Y:S04]  /*76280*/  LDL R26, [R1+0x18] ;  /* 0x00001800011a7983 */ /* 0x001ea80000100800 */
[----:B------:R-:W2:Y:S03]  /*76290*/  LDL R27, [R1+0x1c] ;  /* 0x00001c00011b7983 */ /* 0x000ea60000100800 */
[----:B------:R-:W-:Y:S02]  /*762a0*/  STL.64 [R1+0x16e0], R20 ;  /* 0x0016e01401007387 */ /* 0x000fe40000100a00 */
[----:B------:R0:W-:Y:S02]  /*762b0*/  STL.64 [R1+0x16e8], R22 ;  /* 0x0016e81601007387 */ /* 0x0001e40000100a00 */
[----:B0-----:R-:W2:Y:S01]  /*762c0*/  LDL.LU.64 R22, [R1+0x3680] ;  /* 0x0036800001167983 */ /* 0x001ea20000300a00 */
[----:B------:R-:W2:Y:S02]  /*762d0*/  LDL.LU.64 R20, [R1+0x3678] ;  /* 0x0036780001147983 */ /* 0x000ea40000300a00 */
[----:B------:R-:W-:-:S02]  /*762e0*/  IMAD.MOV.U32 R24, RZ, RZ, R18 ;  /* 0x000000ffff187224 */ /* 0x000fc400078e0012 */
[----:B------:R-:W-:Y:S02]  /*762f0*/  IMAD.MOV.U32 R13, RZ, RZ, R19 ;  /* 0x000000ffff0d7224 */ /* 0x000fe400078e0013 */
[----:B------:R-:W4:Y:S01]  /*76300*/  LDL.LU.64 R18, [R1+0x3670] ;  /* 0x0036700001127983 */ /* 0x000f220000300a00 */
[----:B------:R-:W4:Y:S01]  /*76310*/  LDL.LU.64 R16, [R1+0x3668] ;  /* 0x0036680001107983 */ /* 0x000f220000300a00 */
        /* <DEDUP_REMOVED lines=8> */
[----:B------:R0:W-:Y:S02]  /*763a0*/  STL.64 [R1+0x34f0], R26 ;  /* 0x0034f01a01007387 */ /* 0x0001e40000100a00 */
[----:B0-----:R-:W-:Y:S02]  /*763b0*/  IMAD.MOV.U32 R26, RZ, RZ, R24 ;  /* 0x000000ffff1a7224 */ /* 0x001fe400078e0018 */
[----:B------:R-:W-:-:S05]  /*763c0*/  IMAD.MOV.U32 R27, RZ, RZ, R13 ;  /* 0x000000ffff1b7224 */ /* 0x000fca00078e000d */
[----:B------:R0:W-:Y:S02]  /*763d0*/  STL.64 [R1+0x3508], R26 ;  /* 0x0035081a01007387 */ /* 0x0001e40000100a00 */
[----:B0-----:R-:W-:Y:S02]  /*763e0*/  IMAD.MOV.U32 R26, RZ, RZ, R12 ;  /* 0x000000ffff1a7224 */ /* 0x001fe400078e000c */
[----:B------:R-:W-:-:S05]  /*763f0*/  IMAD.MOV.U32 R27, RZ, RZ, R0 ;  /* 0x000000ffff1b7224 */ /* 0x000fca00078e0000 */
[----:B------:R0:W-:Y:S01]  /*76400*/  STL.64 [R1+0x3520], R26 ;  /* 0x0035201a01007387 */ /* 0x0001e20000100a00 */
[----:B------:R-:W4:Y:S02]  /*76410*/  LDL.LU R24, [R1+0xeb0] ;  /* 0x000eb00001187983 */ /* 0x000f240000300800 */
[----:B------:R-:W4:Y:S01]  /*76420*/  LDL.LU R25, [R1+0xeb4] ;  /* 0x000eb40001197983 */ /* 0x000f220000300800 */
[----:B0-----:R-:W4:Y:S01]  /*76430*/  LDL.LU R26, [R1+0xeb8] ;  /* 0x000eb800011a7983 */ /* 0x001f220000300800 */
[----:B------:R-:W4:Y:S02]  /*76440*/  LDL.LU R27, [R1+0xebc] ;  /* 0x000ebc00011b7983 */ /* 0x000f240000300800 */
[----:B------:R-:W-:Y:S02]  /*76450*/  STL.64 [R1+0x16c0], R8 ;  /* 0x0016c00801007387 */ /* 0x000fe40000100a00 */
[----:B------:R0:W-:Y:S02]  /*76460*/  STL.64 [R1+0x16c8], R10 ;  /* 0x0016c80a01007387 */ /* 0x0001e40000100a00 */
[----:B0-----:R-:W2:Y:S01]  /*76470*/  LDL.LU.64 R10, [R1+0x3650] ;  /* 0x00365000010a7983 */ /* 0x001ea20000300a00 */
[----:B------:R-:W-:-:S02]  /*76480*/  IMAD.MOV.U32 R8, RZ, RZ, R14 ;  /* 0x000000ffff087224 */ /* 0x000fc400078e000e */
[----:B------:R-:W3:Y:S02]  /*76490*/  LDL.LU R9, [R1+0x3648] ;  /* 0x0036480001097983 */ /* 0x000ee40000300800 */
[----:B------:R-:W-:Y:S02]  /*764a0*/  IMAD.MOV.U32 R0, RZ, RZ, R15 ;  /* 0x000000ffff007224 */ /* 0x000fe400078e000f */
[----:B------:R-:W3:Y:S01]  /*764b0*/  LDL.LU.64 R14, [R1+0x3640] ;  /* 0x00364000010e7983 */ /* 0x000ee20000300a00 */
[----:B------:R-:W3:Y:S01]  /*764c0*/  LDL.LU.64 R12, [R1+0x3638] ;  /* 0x00363800010c7983 */ /* 0x000ee20000300a00 */
[----:B----4-:R-:W-:Y:S02]  /*764d0*/  HMMA.16816.F32 R24, R4, R18, R24 ;  /* 0x000000120418723c */ /* 0x010fe40000001818 */
[----:B--2---:R-:W-:Y:S01]  /*764e0*/  STL.64 [R1+0x3610], R10 ;  /* 0x0036100a01007387 */ /* 0x004fe20000100a00 */
[----:B------:R-:W-:Y:S11]  /*764f0*/  STL [R1+0x3608], R8 ;  /* 0x0036080801007387 */ /* 0x000ff60000100800 */
[----:B------:R-:W-:Y:S09]  /*76500*/  @!UPT UIADD3 URZ, URZ, URZ, URZ ;  /* 0x0000003f3f3ff290 */ /* 0x000ff2000fffe03f */
[----:B------:R-:W-:Y:S01]  /*76510*/  STL.64 [R1+0x16b0], R24 ;  /* 0x0016b01801007387 */ /* 0x000fe20000100a00 */
[----:B------:R0:W-:Y:S02]  /*76520*/  STL.64 [R1+0x16b8], R26 ;  /* 0x0016b81a01007387 */ /* 0x0001e40000100a00 */
[----:B0-----:R-:W-:Y:S02]  /*76530*/  IMAD.MOV.U32 R26, RZ, RZ, R17 ;  /* 0x000000ffff1a7224 */ /* 0x001fe400078e0011 */
[----:B------:R-:W-:-:S05]  /*76540*/  IMAD.MOV.U32 R27, RZ, RZ, R16 ;  /* 0x000000ffff1b7224 */ /* 0x000fca00078e0010 */
[----:B------:R-:W-:Y:S01]  /*76550*/  STL.64 [R1+0x3538], R26 ;  /* 0x0035381a01007387 */ /* 0x000fe20000100a00 */
[----:B------:R0:W-:Y:S02]  /*76560*/  STL.64 [R1+0x34e8], R18 ;  /* 0x0034e81201007387 */ /* 0x0001e40000100a00 */
[----:B------:R-:W2:Y:S02]  /*76570*/  LDL.LU R16, [R1+0xc30] ;  /* 0x000c300001107983 */ /* 0x000ea40000300800 */
[----:B------:R-:W2:Y:S01]  /*76580*/  LDL.LU R17, [R1+0xc34] ;  /* 0x000c340001117983 */ /* 0x000ea20000300800 */
[----:B0-----:R-:W4:Y:S01]  /*76590*/  LDL.LU R18, [R1+0xc38] ;  /* 0x000c380001127983 */ /* 0x001f220000300800 */
[----:B------:R-:W4:Y:S02]  /*765a0*/  LDL.LU R19, [R1+0xc3c] ;  /* 0x000c3c0001137983 */ /* 0x000f240000300800 */
[----:B---3--:R-:W-:Y:S02]  /*765b0*/  IMAD.MOV.U32 R26, RZ, RZ, R13 ;  /* 0x000000ffff1a7224 */ /* 0x008fe400078e000d */
        /* <DEDUP_REMOVED lines=38> */
[----:B------:R-:W-:-:S05]  /*76820*/  IMAD.MOV.U32 R27, RZ, RZ, R23 ;  /* 0x000000ffff1b7224 */ /* 0x000fca00078e0017 */
        /* <DEDUP_REMOVED lines=16> */
[----:B---3--:R-:W-:-:S02]  /*76930*/  IMAD.MOV.U32 R26, RZ, RZ, R20 ;  /* 0x000000ffff1a7224 */ /* 0x008fc400078e0014 */
[----:B------:R-:W-:-:S05]  /*76940*/  IMAD.MOV.U32 R27, RZ, RZ, R13 ;  /* 0x000000ffff1b7224 */ /* 0x000fca00078e000d */
[----:B------:R-:W-:Y:S04]  /*76950*/  STL.64 [R1+0x35e0], R26 ;  /* 0x0035e01a01007387 */ /* 0x000fe80000100a00 */
[----:B----4-:R-:W-:Y:S01]  /*76960*/  STL.64 [R1+0x3578], R18 ;  /* 0x0035781201007387 */ /* 0x010fe20000100a00 */
        /* <DEDUP_REMOVED lines=8> */
[----:B------:R-:W4:Y:S02]  /*769f0*/  LDL.LU R23, [R1+0x75c] ;  /* 0x00075c0001177983 */ /* 0x000f240000300800 */
[----:B------:R-:W-:Y:S01]  /*76a00*/  IMAD.MOV.U32 R27, RZ, RZ, R9 ;  /* 0x000000ffff1b7224 */ /* 0x000fe200078e0009 */
        /* <DEDUP_REMOVED lines=38> */
[----:B------:R-:W4:Y:S02]  /*76c70*/  LDL.LU R8, [R1+0x3608] ;  /* 0x0036080001087983 */ /* 0x000f240000300800 */
[----:B------:R-:W-:Y:S01]  /*76c80*/  IMAD.MOV.U32 R26, RZ, RZ, R12 ;  /* 0x000000ffff1a7224 */ /* 0x000fe200078e000c */
[----:B---3--:R-:W-:Y:S01]  /*76c90*/  HMMA.16816.F32 R4, R4, R10, R20 ;  /* 0x0000000a0404723c */ /* 0x008fe20000001814 */
[----:B------:R-:W2:Y:S01]  /*76ca0*/  LDL.LU.64 R22, [R1+0x3600] ;  /* 0x0036000001167983 */ /* 0x000ea20000300a00 */
[----:B------:R-:W2:Y:S11]  /*76cb0*/  LDL.LU.64 R20, [R1+0x35f8] ;  /* 0x0035f80001147983 */ /* 0x000eb60000300a00 */
[----:B------:R-:W-:Y:S10]  /*76cc0*/  @!UPT UIADD3 URZ, URZ, URZ, URZ ;  /* 0x0000003f3f3ff290 */ /* 0x000ff4000fffe03f */
[----:B------:R-:W-:Y:S01]  /*76cd0*/  STL.64 [R1+0xbd0], R4 ;  /* 0x000bd00401007387 */ /* 0x000fe20000100a00 */
[----:B------:R-:W-:Y:S02]  /*76ce0*/  STL.64 [R1+0xbd8], R6 ;  /* 0x000bd80601007387 */ /* 0x000fe40000100a00 */
[----:B------:R-:W0:Y:S02]  /*76cf0*/  LDSM.16.MT88.4 R4, [R28+0x6180] ;  /* 0x006180001c04783b */ /* 0x000e240000004200 */
[----:B0-----:R-:W-:Y:S02]  /*76d00*/  STL.64 [R1+0x33a0], R6 ;  /* 0x0033a00601007387 */ /* 0x001fe40000100a00 */
        /* <DEDUP_REMOVED lines=79> */
[----:B------:R-:W2:Y:S11]  /*77200*/  LDL.LU.64 R18, [R1+0x34e8] ;  /* 0x0034e80001127983 */ /* 0x000eb60000300a00 */
[----:B------:R-:W-:Y:S10]  /*77210*/  @!UPT UIADD3 URZ, URZ, URZ, URZ ;  /* 0x0000003f3f3ff290 */ /* 0x000ff4000fffe03f */
[----:B------:R-:W-:Y:S01]  /*77220*/  STL.64 [R1+0x14a0], R24 ;  /* 0x0014a01801007387 */ /* 0x000fe20000100a00 */
[----:B------:R0:W-:Y:S03]  /*77230*/  STL.64 [R1+0x14a8], R26 ;  /* 0x0014a81a01007387 */ /* 0x0001e60000100a00 */
[----:B0-----:R-:W3:Y:S01]  /*77240*/  LDL.LU.64 R26, [R1+0x34e0] ;  /* 0x0034e000011a7983 */ /* 0x001ee20000300a00 */
[----:B------:R-:W3:Y:S02]  /*77250*/  LDL.LU.64 R24, [R1+0x34d8] ;  /* 0x0034d80001187983 */ /* 0x000ee40000300a00 */
[----:B----4-:R-:W-:Y:S02]  /*77260*/  IMAD.MOV.U32 R6, RZ, RZ, R8 ;  /* 0x000000ffff067224 */ /* 0x010fe400078e0008 */
[----:B------:R-:W-:-:S07]  /*77270*/  IMAD.MOV.U32 R7, RZ, RZ, R0 ;  /* 0x000000ffff077224 */ /* 0x000fce00078e0000 */
[C---:B---3--:R-:W-:Y:S01]  /*77280*/  HMMA.16816.F32 R4, R20.reuse, R6, R24 ;  /* 0x000000061404723c */ /* 0x048fe20000001818 */
        /* <DEDUP_REMOVED lines=15> */
[----:B------:R-:W2:Y:S02]  /*77380*/  LDL.LU.64 R24, [R1+0x34b8] ;  /* 0x0034b80001187983 */ /* 0x000ea40000300a00 */
[----:B------:R-:W-:Y:S02]  /*77390*/  STL [R1+0x33e4], R18 ;  /* 0x0033e41201007387 */ /* 0x000fe40000100800 */
[----:B------:R0:W-:Y:S02]  /*773a0*/  STL [R1+0x33e0], R19 ;  /* 0x0033e01301007387 */ /* 0x0001e40000100800 */
[----:B0-----:R-:W3:Y:S01]  /*773b0*/  LDL.LU.64 R18, [R1+0xc8] ;  /* 0x0000c80001127983 */ /* 0x001ee20000300a00 */
        /* <DEDUP_REMOVED lines=9> */
[----:B------:R-:W2:Y:S01]  /*77450*/  LDL.LU R12, [R1+0x5f0] ;  /* 0x0005f000010c7983 */ /* 0x000ea20000300800 */
[----:B------:R-:W2:Y:S03]  /*77460*/  LDL.LU R13, [R1+0x5f4] ;  /* 0x0005f400010d7983 */ /* 0x000ea60000300800 */
[----:B0-----:R-:W2:Y:S01]  /*77470*/  LDL.LU R14, [R1+0x5f8] ;  /* 0x0005f800010e7983 */ /* 0x001ea20000300800 */
[----:B-1----:R-:W2:Y:S02]  /*77480*/  LDL.LU R15, [R1+0x5fc] ;  /* 0x0005fc00010f7983 */ /* 0x002ea40000300800 */
[----:B--2---:R-:W-:Y:S01]  /*77490*/  HMMA.16816.F32 R20, R20, R10, R12 ;  /* 0x0000000a1414723c */ /* 0x004fe2000000180c */
[----:B------:R-:W2:Y:S11]  /*774a0*/  LDL.LU R12, [R1+0x460] ;  /* 0x00046000010c7983 */ /* 0x000eb60000300800 */
[----:B------:R-:W-:Y:S11]  /*774b0*/  @!UPT UIADD3 URZ, URZ, URZ, URZ ;  /* 0x0000003f3f3ff290 */ /* 0x000ff6000fffe03f */
[----:B------:R-:W-:Y:S01]  /*774c0*/  STL.64 [R1+0x1130], R20 ;  /* 0x0011301401007387 */ /* 0x000fe20000100a00 */
[----:B------:R-:W-:Y:S02]  /*774d0*/  STL.64 [R1+0x1138], R22 ;  /* 0x0011381601007387 */ /* 0x000fe40000100a00 */
[----:B------:R-:W2:Y:S02]  /*774e0*/  LDL.LU R13, [R1+0x464] ;  /* 0x00046400010d7983 */ /* 0x000ea40000300800 */
[----:B------:R-:W4:Y:S01]  /*774f0*/  LDL.LU R14, [R1+0x468] ;  /* 0x00046800010e7983 */ /* 0x000f220000300800 */
[----:B------:R-:W4:Y:S04]  /*77500*/  LDL.LU R15, [R1+0x46c] ;  /* 0x00046c00010f7983 */ /* 0x000f280000300800 */
[----:B----4-:R0:W-:Y:S01]  /*77510*/  STL.64 [R1+0x3488], R14 ;  /* 0x0034880e01007387 */ /* 0x0101e20000100a00 */
[----:B--2---:R-:W-:Y:S03]  /*77520*/  STL.64 [R1+0x3480], R12 ;  /* 0x0034800c01007387 */ /* 0x004fe60000100a00 */
[----:B0-----:R-:W2:Y:S04]  /*77530*/  LDL.LU.64 R14, [R1+0xa8] ;  /* 0x0000a800010e7983 */ /* 0x001ea80000300a00 */
[----:B--2---:R0:W-:Y:S04]  /*77540*/  STL.64 [R1+0x3498], R14 ;  /* 0x0034980e01007387 */ /* 0x0041e80000100a00 */
[----:B0-----:R-:W2:Y:S01]  /*77550*/  LDL.LU.64 R14, [R1+0xb8] ;  /* 0x0000b800010e7983 */ /* 0x001ea20000300a00 */
[----:B------:R0:W-:Y:S02]  /*77560*/  STL.64 [R1+0x3468], R10 ;  /* 0x0034680a01007387 */ /* 0x0001e40000100a00 */
[----:B------:R-:W4:Y:S02]  /*77570*/  LDL.LU R8, [R1+0x450] ;  /* 0x0004500001087983 */ /* 0x000f240000300800 */
[----:B------:R-:W4:Y:S01]  /*77580*/  LDL.LU R9, [R1+0x454] ;  /* 0x0004540001097983 */ /* 0x000f220000300800 */
[----:B0-----:R-:W2:Y:S01]  /*77590*/  LDL.LU R10, [R1+0x458] ;  /* 0x00045800010a7983 */ /* 0x001ea20000300800 */
[----:B------:R-:W2:Y:S01]  /*775a0*/  LDL.LU R11, [R1+0x45c] ;  /* 0x00045c00010b7983 */ /* 0x000ea20000300800 */
[----:B---3--:R-:W-:Y:S02]  /*775b0*/  HMMA.16816.F32 R20, R24, R18, R4 ;  /* 0x000000121814723c */ /* 0x008fe40000001804 */
[----:B--2---:R0:W-:Y:S01]  /*775c0*/  STL.64 [R1+0x3478], R10 ;  /* 0x0034780a01007387 */ /* 0x0041e20000100a00 */
[----:B----4-:R1:W-:Y:S03]  /*775d0*/  STL.64 [R1+0x3470], R8 ;  /* 0x0034700801007387 */ /* 0x0103e60000100a00 */
[----:B0-----:R-:W2:Y:S04]  /*775e0*/  LDL.LU.64 R10, [R1+0x98] ;  /* 0x00009800010a7983 */ /* 0x001ea80000300a00 */
[----:B--2---:R0:W-:Y:S01]  /*775f0*/  STL.64 [R1+0x3490], R10 ;  /* 0x0034900a01007387 */ /* 0x0041e20000100a00 */
[----:B-1----:R-:W2:Y:S02]  /*77600*/  LDL.LU R8, [R1+0x470] ;  /* 0x0004700001087983 */ /* 0x002ea40000300800 */
[----:B------:R-:W2:Y:S01]  /*77610*/  LDL.LU R9, [R1+0x474] ;  /* 0x0004740001097983 */ /* 0x000ea20000300800 */
[----:B0-----:R-:W2:Y:S01]  /*77620*/  LDL.LU R10, [R1+0x478] ;  /* 0x00047800010a7983 */ /* 0x001ea20000300800 */
[----:B------:R-:W2:Y:S08]  /*77630*/  LDL.LU R11, [R1+0x47c] ;  /* 0x00047c00010b7983 */ /* 0x000eb00000300800 */
[----:B------:R0:W-:Y:S02]  /*77640*/  STL.64 [R1+0x1ad0], R20 ;  /* 0x001ad01401007387 */ /* 0x0001e40000100a00 */
[----:B------:R1:W-:Y:S01]  /*77650*/  STL.64 [R1+0x1ad8], R22 ;  /* 0x001ad81601007387 */ /* 0x0003e20000100a00 */
[----:B0-----:R-:W3:Y:S01]  /*77660*/  LDL.LU R20, [R1+0x430] ;  /* 0x0004300001147983 */ /* 0x001ee20000300800 */
[----:B------:R-:W3:Y:S02]  /*77670*/  LDL.LU R21, [R1+0x434] ;  /* 0x0004340001157983 */ /* 0x000ee40000300800 */
[----:B-1----:R-:W-:-:S02]  /*77680*/  IMAD.MOV.U32 R22, RZ, RZ, R2 ;  /* 0x000000ffff167224 */ /* 0x002fc400078e0002 */
[----:B------:R-:W-:Y:S01]  /*77690*/  IMAD.MOV.U32 R23, RZ, RZ, R3 ;  /* 0x000000ffff177224 */ /* 0x000fe200078e0003 */
[----:B------:R-:W4:Y:S01]  /*776a0*/  LDL.LU R2, [R1+0x34a4] ;  /* 0x0034a40001027983 */ /* 0x000f220000300800 */
[----:B------:R-:W-:Y:S02]  /*776b0*/  IMAD.MOV.U32 R4, RZ, RZ, R19 ;  /* 0x000000ffff047224 */ /* 0x000fe400078e0013 */
[----:B------:R-:W2:Y:S02]  /*776c0*/  LDL.LU R3, [R1+0x34a0] ;  /* 0x0034a00001037983 */ /* 0x000ea40000300800 */
[----:B------:R-:W-:Y:S01]  /*776d0*/  IMAD.MOV.U32 R5, RZ, RZ, R18 ;  /* 0x000000ffff057224 */ /* 0x000fe200078e0012 */
[----:B------:R0:W-:Y:S04]  /*776e0*/  STL.64 [R1+0x3460], R22 ;  /* 0x0034601601007387 */ /* 0x0001e80000100a00 */
[----:B---3--:R-:W-:Y:S01]  /*776f0*/  STL.64 [R1+0x3458], R20 ;  /* 0x0034581401007387 */ /* 0x008fe20000100a00 */
[----:B0-----:R-:W3:Y:S02]  /*77700*/  LDL.LU.64 R22, [R1+0x78] ;  /* 0x0000780001167983 */ /* 0x001ee40000300a00 */
[----:B------:R-:W3:Y:S02]  /*77710*/  LDL.LU.64 R18, [R1+0x68] ;  /* 0x0000680001127983 */ /* 0x000ee40000300a00 */
[----:B------:R0:W-:Y:S01]  /*77720*/  STL [R1+0x33e8], R4 ;  /* 0x0033e80401007387 */ /* 0x0001e20000100800 */
[----:B------:R1:W-:Y:S04]  /*77730*/  STL [R1+0x33dc], R5 ;  /* 0x0033dc0501007387 */ /* 0x0003e80000100800 */
[----:B0-----:R-:W3:Y:S01]  /*77740*/  LDL.LU R4, [R1+0x480] ;  /* 0x0004800001047983 */ /* 0x001ee20000300800 */
[----:B-1----:R-:W3:Y:S02]  /*77750*/  LDL.LU R5, [R1+0x484] ;  /* 0x0004840001057983 */ /* 0x002ee40000300800 */
[----:B--2---:R-:W-:-:S02]  /*77760*/  IMAD.MOV.U32 R6, RZ, RZ, R3 ;  /* 0x000000ffff067224 */ /* 0x004fc400078e0003 */
[----:B----4-:R-:W-:-:S07]  /*77770*/  IMAD.MOV.U32 R7, RZ, RZ, R2 ;  /* 0x000000ffff077224 */ /* 0x010fce00078e0002 */
        /* <DEDUP_REMOVED lines=8> */
[----:B------:R-:W-:Y:S02]  /*77800*/  STL [R1+0x33ec], R7 ;  /* 0x0033ec0701007387 */ /* 0x000fe40000100800 */
[----:B------:R0:W-:Y:S02]  /*77810*/  STL [R1+0x3454], R6 ;  /* 0x0034540601007387 */ /* 0x0001e40000100800 */
        /* <DEDUP_REMOVED lines=10> */
[----:B------:R-:W4:Y:S01]  /*778c0*/  LDL.LU.64 R2, [R1+0x1db0] ;  /* 0x001db00001027983 */ /* 0x000f220000300a00 */
[C---:B--2---:R-:W-:Y:S01]  /*778d0*/  HMMA.16816.F32 R12, R24.reuse, R10, R12 ;  /* 0x0000000a180c723c */ /* 0x044fe2000000180c */
[----:B------:R-:W-:Y:S11]  /*778e0*/  IMAD.MOV.U32 R0, RZ, RZ, R11 ;  /* 0x000000ffff007224 */ /* 0x000ff600078e000b */
[----:B------:R-:W-:Y:S11]  /*778f0*/  @!UPT UIADD3 URZ, URZ, URZ, URZ ;  /* 0x0000003f3f3ff290 */ /* 0x000ff6000fffe03f */
[----:B------:R0:W-:Y:S01]  /*77900*/  STL.64 [R1+0x1aa0], R12 ;  /* 0x001aa00c01007387 */ /* 0x0001e20000100a00 */
[----:B------:R3:W-:Y:S02]  /*77910*/  STL.64 [R1+0x1aa8], R14 ;  /* 0x001aa80e01007387 */ /* 0x0007e40000100a00 */
[----:B0-----:R-:W-:Y:S02]  /*77920*/  IMAD.MOV.U32 R13, RZ, RZ, R10 ;  /* 0x000000ffff0d7224 */ /* 0x001fe400078e000a */
[----:B------:R-:W2:Y:S01]  /*77930*/  LDL.LU.64 R10, [R1+0x3478] ;  /* 0x00347800010a7983 */ /* 0x000ea20000300a00 */
[----:B------:R-:W2:Y:S02]  /*77940*/  LDL.LU.64 R8, [R1+0x3470] ;  /* 0x0034700001087983 */ /* 0x000ea40000300a00 */
[----:B---3--:R-:W-:Y:S02]  /*77950*/  IMAD.MOV.U32 R15, RZ, RZ, R6 ;  /* 0x000000ffff0f7224 */ /* 0x008fe400078e0006 */
[----:B------:R-:W-:Y:S01]  /*77960*/  IMAD.MOV.U32 R12, RZ, RZ, R7 ;  /* 0x000000ffff0c7224 */ /* 0x000fe200078e0007 */
[C---:B--2---:R-:W-:Y:S11]  /*77970*/  HMMA.16816.F32 R8, R24.reuse, R6, R8 ;  /* 0x000000061808723c */ /* 0x044ff60000001808 */
[----:B------:R-:W-:Y:S11]  /*77980*/  @!UPT UIADD3 URZ, URZ, URZ, URZ ;  /* 0x0000003f3f3ff290 */ /* 0x000ff6000fffe03f */
[----:B------:R-:W-:Y:S01]  /*77990*/  @!UPT UIADD3 URZ, URZ, URZ, URZ ;  /* 0x0000003f3f3ff290 */ /* 0x000fe2000fffe03f */
[----:B------:R-:W-:Y:S01]  /*779a0*/  STL.64 [R1+0x1120], R8 ;  /* 0x0011200801007387 */ /* 0x000fe20000100a00 */
[----:B------:R0:W-:Y:S03]  /*779b0*/  STL.64 [R1+0x1128], R10 ;  /* 0x0011280a01007387 */ /* 0x0001e60000100a00 */
[----:B0-----:R-:W2:Y:S01]  /*779c0*/  LDL.LU.64 R10, [R1+0x3468] ;  /* 0x00346800010a7983 */ /* 0x001ea20000300a00 */
[----:B------:R-:W3:Y:S02]  /*779d0*/  LDL.LU R4, [R1+0x420] ;  /* 0x0004200001047983 */ /* 0x000ee40000300800 */
[----:B------:R-:W3:Y:S02]  /*779e0*/  LDL.LU R5, [R1+0x424] ;  /* 0x0004240001057983 */ /* 0x000ee40000300800 */
[----:B------:R-:W3:Y:S01]  /*779f0*/  LDL.LU R6, [R1+0x428] ;  /* 0x0004280001067983 */ /* 0x000ee20000300800 */
[----:B------:R-:W3:Y:S01]  /*77a00*/  LDL.LU R7, [R1+0x42c] ;  /* 0x00042c0001077983 */ /* 0x000ee20000300800 */
[----:B------:R0:W-:Y:S02]  /*77a10*/  STL [R1+0x3450], R15 ;  /* 0x0034500f01007387 */ /* 0x0001e40000100800 */
[----:B------:R-:W-:Y:S01]  /*77a20*/  STL.64 [R1+0x3448], R12 ;  /* 0x0034480c01007387 */ /* 0x000fe20000100a00 */
[----:B0-----:R-:W3:Y:S01]  /*77a30*/  LDL.LU.64 R14, [R1+0x58] ;  /* 0x00005800010e7983 */ /* 0x001ee20000300a00 */
[----:B------:R-:W3:Y:S03]  /*77a40*/  LDL.LU.64 R8, [R1+0x1da8] ;  /* 0x001da80001087983 */ /* 0x000ee60000300a00 */
[----:B--2---:R-:W-:Y:S04]  /*77a50*/  STL.64 [R1+0x33b0], R10 ;  /* 0x0033b00a01007387 */ /* 0x004fe80000100a00 */
[----:B---3--:R0:W-:Y:S04]  /*77a60*/  STL.64 [R1+0x33a8], R8 ;  /* 0x0033a80801007387 */ /* 0x0081e80000100a00 */
        /* <DEDUP_REMOVED lines=8> */
[----:B------:R1:W-:Y:S02]  /*77af0*/  STL.64 [R1+0x1118], R10 ;  /* 0x0011180a01007387 */ /* 0x0003e40000100a00 */
[----:B0-----:R-:W-:Y:S02]  /*77b00*/  IMAD.MOV.U32 R9, RZ, RZ, R22 ;  /* 0x000000ffff097224 */ /* 0x001fe400078e0016 */
[----:B------:R-:W-:Y:S02]  /*77b10*/  IMAD.MOV.U32 R8, RZ, RZ, R23 ;  /* 0x000000ffff087224 */ /* 0x000fe400078e0017 */
[----:B------:R-:W2:Y:S01]  /*77b20*/  LDL.LU.64 R22, [R1+0x3460] ;  /* 0x0034600001167983 */ /* 0x000ea20000300a00 */
[----:B------:R-:W2:Y:S02]  /*77b30*/  LDL.LU.64 R20, [R1+0x3458] ;  /* 0x0034580001147983 */ /* 0x000ea40000300a00 */
[----:B-1----:R-:W-:-:S02]  /*77b40*/  IMAD.MOV.U32 R11, RZ, RZ, R18 ;  /* 0x000000ffff0b7224 */ /* 0x002fc400078e0012 */
[----:B------:R-:W-:Y:S01]  /*77b50*/  IMAD.MOV.U32 R10, RZ, RZ, R19 ;  /* 0x000000ffff0a7224 */ /* 0x000fe200078e0013 */
[C---:B--2---:R-:W-:Y:S11]  /*77b60*/  HMMA.16816.F32 R20, R24.reuse, R18, R20 ;  /* 0x000000121814723c */ /* 0x044ff60000001814 */
[----:B------:R-:W-:Y:S11]  /*77b70*/  @!UPT UIADD3 URZ, URZ, URZ, URZ ;  /* 0x0000003f3f3ff290 */ /* 0x000ff6000fffe03f */
[----:B------:R-:W-:Y:S01]  /*77b80*/  @!UPT UIADD3 URZ, URZ, URZ, URZ ;  /* 0x0000003f3f3ff290 */ /* 0x000fe2000fffe03f */
[----:B------:R-:W-:Y:S01]  /*77b90*/  STL.64 [R1+0x1100], R20 ;  /* 0x0011001401007387 */ /* 0x000fe20000100a00 */
[----:B------:R0:W-:Y:S02]  /*77ba0*/  STL.64 [R1+0x1108], R22 ;  /* 0x0011081601007387 */ /* 0x0001e40000100a00 */
[----:B------:R-:W2:Y:S02]  /*77bb0*/  LDL.LU R16, [R1+0x410] ;  /* 0x0004100001107983 */ /* 0x000ea40000300800 */
[----:B------:R-:W2:Y:S01]  /*77bc0*/  LDL.LU R17, [R1+0x414] ;  /* 0x0004140001117983 */ /* 0x000ea20000300800 */
[----:B------:R-:W2:Y:S01]  /*77bd0*/  LDL.LU R18, [R1+0x418] ;  /* 0x0004180001127983 */ /* 0x000ea20000300800 */
[----:B------:R-:W2:Y:S03]  /*77be0*/  LDL.LU R19, [R1+0x41c] ;  /* 0x00041c0001137983 */ /* 0x000ea60000300800 */
[----:B0-----:R-:W2:Y:S01]  /*77bf0*/  LDL.LU.64 R22, [R1+0x48] ;  /* 0x0000480001167983 */ /* 0x001ea20000300a00 */
[----:B------:R-:W-:Y:S02]  /*77c00*/  STL.64 [R1+0x33f8], R10 ;  /* 0x0033f80a01007387 */ /* 0x000fe40000100a00 */
[----:B------:R0:W-:Y:S02]  /*77c10*/  STL.64 [R1+0x33f0], R8 ;  /* 0x0033f00801007387 */ /* 0x0001e40000100a00 */
[----:B0-----:R-:W3:Y:S01]  /*77c20*/  LDL.LU R8, [R1+0x3d0] ;  /* 0x0003d00001087983 */ /* 0x001ee20000300800 */
[----:B------:R-:W3:Y:S02]  /*77c30*/  LDL.LU R9, [R1+0x3d4] ;  /* 0x0003d40001097983 */ /* 0x000ee40000300800 */
[----:B------:R-:W2:Y:S02]  /*77c40*/  LDL.LU R10, [R1+0x3d8] ;  /* 0x0003d800010a7983 */ /* 0x000ea40000300800 */
[----:B------:R-:W2:Y:S02]  /*77c50*/  LDL.LU R11, [R1+0x3dc] ;  /* 0x0003dc00010b7983 */ /* 0x000ea40000300800 */
[----:B--2---:R0:W-:Y:S01]  /*77c60*/  STL.64 [R1+0x3408], R10 ;  /* 0x0034080a01007387 */ /* 0x0041e20000100a00 */
[----:B---3--:R-:W-:Y:S03]  /*77c70*/  STL.64 [R1+0x3400], R8 ;  /* 0x0034000801007387 */ /* 0x008fe60000100a00 */
[----:B0-----:R-:W2:Y:S01]  /*77c80*/  LDL.LU.64 R10, [R1+0x18] ;  /* 0x00001800010a7983 */ /* 0x001ea20000300a00 */
[----:B------:R-:W-:Y:S03]  /*77c90*/  HMMA.16816.F32 R4, R24, R14, R4 ;  /* 0x0000000e1804723c */ /* 0x000fe60000001804 */
[----:B--2---:R0:W-:Y:S04]  /*77ca0*/  STL.64 [R1+0x3418], R10 ;  /* 0x0034180a01007387 */ /* 0x0041e80000100a00 */
[----:B0-----:R-:W2:Y:S04]  /*77cb0*/  LDL.LU.64 R10, [R1+0x28] ;  /* 0x00002800010a7983 */ /* 0x001ea80000300a00 */
[----:B--2---:R0:W-:Y:S04]  /*77cc0*/  STL.64 [R1+0x3430], R10 ;  /* 0x0034300a01007387 */ /* 0x0041e80000100a00 */
[----:B0-----:R-:W2:Y:S08]  /*77cd0*/  LDL.LU.64 R10, [R1+0x38] ;  /* 0x00003800010a7983 */ /* 0x001eb00000300a00 */
[----:B------:R0:W-:Y:S02]  /*77ce0*/  STL.64 [R1+0x12b0], R4 ;  /* 0x0012b00401007387 */ /* 0x0001e40000100a00 */
[----:B------:R1:W-:Y:S02]  /*77cf0*/  STL.64 [R1+0x12b8], R6 ;  /* 0x0012b80601007387 */ /* 0x0003e40000100a00 */
[----:B0-----:R-:W-:Y:S01]  /*77d00*/  IMAD.MOV.U32 R5, RZ, RZ, R14 ;  /* 0x000000ffff057224 */ /* 0x001fe200078e000e */
[----:B-1----:R-:W3:Y:S01]  /*77d10*/  LDL.LU R6, [R1+0x3454] ;  /* 0x0034540001067983 */ /* 0x002ee20000300800 */
[----:B------:R-:W-:-:S02]  /*77d20*/  IMAD.MOV.U32 R14, RZ, RZ, R15 ;  /* 0x000000ffff0e7224 */ /* 0x000fc400078e000f */
[----:B------:R-:W2:Y:S02]  /*77d30*/  LDL.LU R15, [R1+0x3450] ;  /* 0x00345000010f7983 */ /* 0x000ea40000300800 */
[----:B------:R-:W3:Y:S01]  /*77d40*/  LDL.LU.64 R12, [R1+0x3448] ;  /* 0x00344800010c7983 */ /* 0x000ee20000300a00 */
[----:B------:R-:W-:Y:S01]  /*77d50*/  HMMA.16816.F32 R16, R24, R22, R16 ;  /* 0x000000161810723c */ /* 0x000fe20000001810 */
        /* <DEDUP_REMOVED lines=12> */
[----:B------:R-:W-:Y:S01]  /*77e20*/  STL [R1+0x3414], R6 ;  /* 0x0034140601007387 */ /* 0x000fe20000100800 */
[----:B------:R0:W-:Y:S02]  /*77e30*/  STL [R1+0x3410], R5 ;  /* 0x0034100501007387 */ /* 0x0001e40000100800 */
[----:B------:R-:W3:Y:S01]  /*77e40*/  LDL.LU R4, [R1+0x3e0] ;  /* 0x0003e00001047983 */ /* 0x000ee20000300800 */
[----:B0-----:R-:W3:Y:S01]  /*77e50*/  LDL.LU R5, [R1+0x3e4] ;  /* 0x0003e40001057983 */ /* 0x001ee20000300800 */
[----:B------:R-:W3:Y:S02]  /*77e60*/  LDL.LU R6, [R1+0x3e8] ;  /* 0x0003e80001067983 */ /* 0x000ee40000300800 */
[----:B------:R-:W3:Y:S02]  /*77e70*/  LDL.LU R7, [R1+0x3ec] ;  /* 0x0003ec0001077983 */ /* 0x000ee40000300800 */
[----:B------:R0:W-:Y:S01]  /*77e80*/  STL.64 [R1+0x12a0], R16 ;  /* 0x0012a01001007387 */ /* 0x0001e20000100a00 */
[----:B------:R-:W-:Y:S01]  /*77e90*/  STL.64 [R1+0x12a8], R18 ;  /* 0x0012a81201007387 */ /* 0x000fe20000100a00 */
[----:B------:R-:W2:Y:S02]  /*77ea0*/  LDL.LU.64 R20, [R1+0x1da0] ;  /* 0x001da00001147983 */ /* 0x000ea40000300a00 */
[----:B0-----:R-:W-:-:S02]  /*77eb0*/  IMAD.MOV.U32 R17, RZ, RZ, R22 ;  /* 0x000000ffff117224 */ /* 0x001fc400078e0016 */
[----:B------:R-:W-:Y:S01]  /*77ec0*/  IMAD.MOV.U32 R16, RZ, RZ, R23 ;  /* 0x000000ffff107224 */ /* 0x000fe200078e0017 */
[----:B--2---:R0:W-:Y:S04]  /*77ed0*/  STL.64 [R1+0x3258], R20 ;  /* 0x0032581401007387 */ /* 0x0041e80000100a00 */
[----:B0-----:R-:W2:Y:S01]  /*77ee0*/  LDL.LU R20, [R1+0xf0] ;  /* 0x0000f00001147983 */ /* 0x001ea20000300800 */
[----:B------:R-:W2:Y:S02]  /*77ef0*/  LDL.LU R21, [R1+0xf4] ;  /* 0x0000f40001157983 */ /* 0x000ea40000300800 */
[----:B------:R-:W2:Y:S02]  /*77f00*/  LDL.LU R22, [R1+0xf8] ;  /* 0x0000f80001167983 */ /* 0x000ea40000300800 */
[----:B------:R-:W2:Y:S01]  /*77f10*/  LDL.LU R23, [R1+0xfc] ;  /* 0x0000fc0001177983 */ /* 0x000ea20000300800 */
[C---:B------:R-:W-:Y:S01]  /*77f20*/  HMMA.16816.F32 R12, R24.reuse, R10, R12 ;  /* 0x0000000a180c723c */ /* 0x040fe2000000180c */
[----:B--2---:R0:W-:Y:S01]  /*77f30*/  STL.64 [R1+0x3268], R22 ;  /* 0x0032681601007387 */ /* 0x0041e20000100a00 */
[----:B------:R1:W-:Y:S03]  /*77f40*/  STL.64 [R1+0x3260], R20 ;  /* 0x0032601401007387 */ /* 0x0003e60000100a00 */
[----:B0-----:R-:W2:Y:S01]  /*77f50*/  LDL.LU R22, [R1+0x8] ;  /* 0x0000080001167983 */ /* 0x001ea20000300800 */
[----:B------:R-:W2:Y:S11]  /*77f60*/  LDL.LU R23, [R1+0xc] ;  /* 0x00000c0001177983 */ /* 0x000eb60000300800 */
[----:B------:R-:W-:Y:S06]  /*77f70*/  @!UPT UIADD3 URZ, URZ, URZ, URZ ;  /* 0x0000003f3f3ff290 */ /* 0x000fec000fffe03f */
[----:B------:R-:W-:Y:S02]  /*77f80*/  STL.64 [R1+0x1290], R12 ;  /* 0x0012900c01007387 */ /* 0x000fe40000100a00 */
[----:B------:R0:W-:Y:S02]  /*77f90*/  STL.64 [R1+0x1298], R14 ;  /* 0x0012980e01007387 */ /* 0x0001e40000100a00 */
[----:B-1----:R-:W-:Y:S02]  /*77fa0*/  IMAD.MOV.U32 R21, RZ, RZ, R10 ;  /* 0x000000ffff157224 */ /* 0x002fe400078e000a */
[----:B------:R-:W-:Y:S01]  /*77fb0*/  IMAD.MOV.U32 R20, RZ, RZ, R11 ;  /* 0x000000ffff147224 */ /* 0x000fe200078e000b */
        /* <DEDUP_REMOVED lines=12> */
[C---:B---3--:R-:W-:Y:S11]  /*78080*/  HMMA.16816.F32 R4, R24.reuse, R10, R4 ;  /* 0x0000000a1804723c */ /* 0x048ff60000001804 */
[----:B------:R-:W-:Y:S11]  /*78090*/  @!UPT UIADD3 URZ, URZ, URZ, URZ ;  /* 0x0000003f3f3ff290 */ /* 0x000ff6000fffe03f */
[----:B------:R-:W-:Y:S01]  /*780a0*/  @!UPT UIADD3 URZ, URZ, URZ, URZ ;  /* 0x0000003f3f3ff290 */ /* 0x000fe2000fffe03f */
[----:B------:R0:W-:Y:S01]  /*780b0*/  STL.64 [R1+0x1270], R4 ;  /* 0x0012700401007387 */ /* 0x0001e20000100a00 */
[----:B------:R1:W-:Y:S02]  /*780c0*/  STL.64 [R1+0x1278], R6 ;  /* 0x0012780601007387 */ /* 0x0003e40000100a00 */
[----:B0-----:R-:W-:Y:S01]  /*780d0*/  IMAD.MOV.U32 R4, RZ, RZ, R11 ;  /* 0x000000ffff047224 */ /* 0x001fe200078e000b */
[----:B-1----:R-:W3:Y:S01]  /*780e0*/  LDL.LU R6, [R1+0x3414] ;  /* 0x0034140001067983 */ /* 0x002ee20000300800 */
[----:B------:R-:W2:Y:S02]  /*780f0*/  LDL.LU R5, [R1+0x3410] ;  /* 0x0034100001057983 */ /* 0x000ea40000300800 */
        /* <DEDUP_REMOVED lines=11> */
[----:B0-----:R-:W-:Y:S02]  /*781b0*/  IMAD.MOV.U32 R22, RZ, RZ, R7 ;  /* 0x000000ffff167224 */ /* 0x001fe400078e0007 */
[----:B------:R-:W-:Y:S01]  /*781c0*/  IMAD.MOV.U32 R23, RZ, RZ, R4 ;  /* 0x000000ffff177224 */ /* 0x000fe200078e0004 */
[----:B------:R-:W2:Y:S01]  /*781d0*/  LDL.LU R7, [R1+0x33ec] ;  /* 0x0033ec0001077983 */ /* 0x000ea20000300800 */
[----:B------:R-:W2:Y:S03]  /*781e0*/  LDL.LU R4, [R1+0x33e8] ;  /* 0x0033e80001047983 */ /* 0x000ea60000300800 */
[----:B------:R0:W-:Y:S02]  /*781f0*/  STL.64 [R1+0x3290], R22 ;  /* 0x0032901601007387 */ /* 0x0001e40000100a00 */
[----:B0-----:R-:W-:-:S02]  /*78200*/  IMAD.MOV.U32 R22, RZ, RZ, R18 ;  /* 0x000000ffff167224 */ /* 0x001fc400078e0012 */
[----:B------:R-:W-:Y:S01]  /*78210*/  IMAD.MOV.U32 R23, RZ, RZ, R19 ;  /* 0x000000ffff177224 */ /* 0x000fe200078e0013 */
[----:B------:R-:W2:Y:S01]  /*78220*/  LDL.LU R18, [R1+0x33e4] ;  /* 0x0033e40001127983 */ /* 0x000ea20000300800 */
[----:B------:R-:W2:Y:S03]  /*78230*/  LDL.LU R19, [R1+0x33e0] ;  /* 0x0033e00001137983 */ /* 0x000ea60000300800 */
[----:B------:R0:W-:Y:S02]  /*78240*/  STL.64 [R1+0x32a8], R22 ;  /* 0x0032a81601007387 */ /* 0x0001e40000100a00 */
[----:B0-----:R-:W-:Y:S02]  /*78250*/  IMAD.MOV.U32 R22, RZ, RZ, R21 ;  /* 0x000000ffff167224 */ /* 0x001fe400078e0015 */
[----:B------:R-:W-:-:S05]  /*78260*/  IMAD.MOV.U32 R23, RZ, RZ, R20 ;  /* 0x000000ffff177224 */ /* 0x000fca00078e0014 */
[----:B------:R0:W-:Y:S01]  /*78270*/  STL.64 [R1+0x32c0], R22 ;  /* 0x0032c01601007387 */ /* 0x0001e20000100a00 */
[----:B------:R-:W2:Y:S02]  /*78280*/  LDL.LU R20, [R1+0x3c0] ;  /* 0x0003c00001147983 */ /* 0x000ea40000300800 */
[----:B------:R-:W2:Y:S01]  /*78290*/  LDL.LU R21, [R1+0x3c4] ;  /* 0x0003c40001157983 */ /* 0x000ea20000300800 */
[----:B0-----:R-:W2:Y:S01]  /*782a0*/  LDL.LU R22, [R1+0x3c8] ;  /* 0x0003c80001167983 */ /* 0x001ea20000300800 */
[----:B------:R-:W2:Y:S02]  /*782b0*/  LDL.LU R23, [R1+0x3cc] ;  /* 0x0003cc0001177983 */ /* 0x000ea40000300800 */
[----:B--2---:R-:W-:Y:S11]  /*782c0*/  HMMA.16816.F32 R20, R24, R18, R20 ;  /* 0x000000121814723c */ /* 0x004ff60000001814 */
[----:B------:R-:W-:Y:S11]  /*782d0*/  @!UPT UIADD3 URZ, URZ, URZ, URZ ;  /* 0x0000003f3f3ff290 */ /* 0x000ff6000fffe03f */
[----:B------:R-:W-:Y:S01]  /*782e0*/  @!UPT UIADD3 URZ, URZ, URZ, URZ ;  /* 0x0000003f3f3ff290 */ /* 0x000fe2000fffe03f */
        /* <DEDUP_REMOVED lines=57> */
[----:B------:R-:W4:Y:S04]  /*78680*/  LDL.LU R28, [R1+0x33c4] ;  /* 0x0033c400011c7983 */ /* 0x000f280000300800 */
        /* <DEDUP_REMOVED lines=15> */
[----:B----4-:R-:W-:-:S02]  /*78780*/  IMAD.MOV.U32 R19, RZ, RZ, R28 ;  /* 0x000000ffff137224 */ /* 0x010fc400078e001c */
[----:B------:R-:W4:Y:S01]  /*78790*/  LDL.LU R28, [R1+0x33c0] ;  /* 0x0033c000011c7983 */ /* 0x000f220000300800 */
[----:B------:R-:W-:-:S03]  /*787a0*/  IMAD.MOV.U32 R23, RZ, RZ, R4 ;  /* 0x000000ffff177224 */ /* 0x000fc600078e0004 */
[----:B---3--:R-:W-:Y:S01]  /*787b0*/  STL.64 [R1+0x3318], R18 ;  /* 0x0033181201007387 */ /* 0x008fe20000100a00 */
[----:B--2---:R0:W-:Y:S03]  /*787c0*/  STL.64 [R1+0x3310], R16 ;  /* 0x0033101001007387 */ /* 0x0041e60000100a00 */
[----:B0-----:R-:W2:Y:S01]  /*787d0*/  LDL.LU R16, [R1+0x170] ;  /* 0x0001700001107983 */ /* 0x001ea20000300800 */
[----:B------:R-:W2:Y:S02]  /*787e0*/  LDL.LU R17, [R1+0x174] ;  /* 0x0001740001117983 */ /* 0x000ea40000300800 */
[----:B------:R-:W3:Y:S02]  /*787f0*/  LDL.LU R18, [R1+0x178] ;  /* 0x0001780001127983 */ /* 0x000ee40000300800 */
[----:B------:R-:W3:Y:S02]  /*78800*/  LDL.LU R19, [R1+0x17c] ;  /* 0x00017c0001137983 */ /* 0x000ee40000300800 */
        /* <DEDUP_REMOVED lines=14> */
[----:B----4-:R-:W-:-:S02]  /*788f0*/  IMAD.MOV.U32 R19, RZ, RZ, R28 ;  /* 0x000000ffff137224 */ /* 0x010fc400078e001c */
[----:B------:R-:W4:Y:S04]  /*78900*/  LDL.LU R28, [R1+0x33bc] ;  /* 0x0033bc00011c7983 */ /* 0x000f280000300800 */
        /* <DEDUP_REMOVED lines=11> */
[----:B----4-:R-:W-:-:S02]  /*789c0*/  IMAD.MOV.U32 R19, RZ, RZ, R28 ;  /* 0x000000ffff137224 */ /* 0x010fc400078e001c */
[----:B------:R-:W4:Y:S01]  /*789d0*/  LDL.LU R28, [R1+0x33b8] ;  /* 0x0033b800011c7983 */ /* 0x000f220000300800 */
[C---:B------:R-:W-:Y:S03]  /*789e0*/  HMMA.16816.F32 R8, R24.reuse, R14, R8 ;  /* 0x0000000e1808723c */ /* 0x040fe60000001808 */
        /* <DEDUP_REMOVED lines=11> */
[----:B------:R-:W-:Y:S01]  /*78aa0*/  STL.64 [R1+0x1240], R8 ;  /* 0x0012400801007387 */ /* 0x000fe20000100a00 */
[----:B------:R0:W-:Y:S04]  /*78ab0*/  STL.64 [R1+0x1248], R10 ;  /* 0x0012480a01007387 */ /* 0x0001e80000100a00 */
[----:B0-----:R-:W3:Y:S01]  /*78ac0*/  LDL.LU.64 R10, [R1+0x33b0] ;  /* 0x0033b000010a7983 */ /* 0x001ee20000300a00 */
[----:B------:R-:W2:Y:S02]  /*78ad0*/  LDL.LU.64 R8, [R1+0x33a8] ;  /* 0x0033a80001087983 */ /* 0x000ea40000300a00 */
[----:B----4-:R-:W-:Y:S01]  /*78ae0*/  IMAD.MOV.U32 R19, RZ, RZ, R28 ;  /* 0x000000ffff137224 */ /* 0x010fe200078e001c */
[----:B---3--:R-:W-:Y:S01]  /*78af0*/  HMMA.16816.F32 R24, R24, R10, R4 ;  /* 0x0000000a1818723c */ /* 0x008fe20000001804 */
[----:B------:R-:W2:Y:S01]  /*78b00*/  LDL.LU.64 R6, [R1+0x33a0] ;  /* 0x0033a00001067983 */ /* 0x000ea20000300a00 */
[----:B------:R-:W2:Y:S11]  /*78b10*/  LDL.LU.64 R4, [R1+0x3398] ;  /* 0x0033980001047983 */ /* 0x000eb60000300a00 */
[----:B------:R-:W-:Y:S10]  /*78b20*/  @!UPT UIADD3 URZ, URZ, URZ, URZ ;  /* 0x0000003f3f3ff290 */ /* 0x000ff4000fffe03f */
[----:B------:R-:W-:Y:S01]  /*78b30*/  STL.64 [R1+0x10f0], R24 ;  /* 0x0010f01801007387 */ /* 0x000fe20000100a00 */
[----:B------:R0:W-:Y:S03]  /*78b40*/  STL.64 [R1+0x10f8], R26 ;  /* 0x0010f81a01007387 */ /* 0x0001e60000100a00 */
[----:B0-----:R-:W3:Y:S01]  /*78b50*/  LDL.LU.64 R26, [R1+0x1db8] ;  /* 0x001db800011a7983 */ /* 0x001ee20000300a00 */
        /* <DEDUP_REMOVED lines=89> */
[----:B0-----:R-:W2:Y:S01]  /*790f0*/  LDL.LU.64 R22, [R1+0x3268] ;  /* 0x0032680001167983 */ /* 0x001ea20000300a00 */
[----:B------:R-:W2:Y:S02]  /*79100*/  LDL.LU.64 R20, [R1+0x3260] ;  /* 0x0032600001147983 */ /* 0x000ea40000300a00 */
[----:B------:R-:W-:-:S04]  /*79110*/  IMAD.MOV.U32 R28, RZ, RZ, c[0x0][0x188] ;  /* 0x00006200ff1c7624 */ /* 0x000fc800078e00ff */
[----:B------:R-:W-:-:S04]  /*79120*/  IMAD.SHL.U32 R28, R28, 0x40, RZ ;  /* 0x000000401c1c7824 */ /* 0x000fc800078e00ff */
[----:B------:R-:W-:Y:S01]  /*79130*/  IMAD.SHL.U32 R28, R28, 0x2, RZ ;  /* 0x000000021c1c7824 */ /* 0x000fe200078e00ff */
[----:B--2---:R-:W-:Y:S01]  /*79140*/  HMMA.16816.F32 R16, R4, R18, R20 ;  /* 0x000000120410723c */ /* 0x004fe20000001814 */
[----:B------:R-:W2:Y:S11]  /*79150*/  LDL.LU.64 R20, [R1+0x3258] ;  /* 0x0032580001147983 */ /* 0x000eb60000300a00 */
[----:B------:R-:W-:Y:S11]  /*79160*/  @!UPT UIADD3 URZ, URZ, URZ, URZ ;  /* 0x0000003f3f3ff290 */ /* 0x000ff6000fffe03f */
[----:B------:R0:W-:Y:S01]  /*79170*/  STL.64 [R1+0x430], R16 ;  /* 0x0004301001007387 */ /* 0x0001e20000100a00 */
[----:B------:R-:W-:Y:S01]  /*79180*/  STL.64 [R1+0x438], R18 ;  /* 0x0004381201007387 */ /* 0x000fe20000100a00 */
[----:B0-----:R-:W-:-:S05]  /*79190*/  IADD3 R16, P0, R2, R28, RZ ;  /* 0x0000001c02107210 */ /* 0x001fca0007f1e0ff */
[----:B------:R0:W-:Y:S02]  /*791a0*/  STL [R1+0x3230], R16 ;  /* 0x0032301001007387 */ /* 0x0001e40000100800 */
[----:B0-----:R-:W-:Y:S02]  /*791b0*/  IMAD.MOV.U32 R16, RZ, RZ, R0 ;  /* 0x000000ffff107224 */ /* 0x001fe400078e0000 */
[----:B------:R-:W4:Y:S01]  /*791c0*/  LDL.LU R0, [R1+0x3250] ;  /* 0x0032500001007983 */ /* 0x000f220000300800 */
[----:B------:R-:W2:Y:S02]  /*791d0*/  LDL.LU R17, [R1+0xe4] ;  /* 0x0000e40001117983 */ /* 0x000ea40000300800 */
[----:B------:R-:W2:Y:S02]  /*791e0*/  LDL.LU R18, [R1+0xe8] ;  /* 0x0000e80001127983 */ /* 0x000ea40000300800 */
[----:B------:R-:W-:Y:S01]  /*791f0*/  IMAD.MOV.U32 R19, RZ, RZ, R13 ;  /* 0x000000ffff137224 */ /* 0x000fe200078e000d */
[----:B------:R-:W-:-:S05]  /*79200*/  IADD3 R13, P1, R8, R28, RZ ;  /* 0x0000001c080d7210 */ /* 0x000fca0007f3e0ff */
[----:B------:R-:W-:Y:S01]  /*79210*/  STL [R1+0x3234], R13 ;  /* 0x0032340d01007387 */ /* 0x000fe20000100800 */
[----:B--2---:R-:W-:Y:S01]  /*79220*/  HMMA.16816.F32 R16, R4, R14, R16 ;  /* 0x0000000e0410723c */ /* 0x004fe20000001810 */
[----:B----4-:R-:W-:-:S06]  /*79230*/  IMAD.X R3, R3, 0x1, R0, P0 ;  /* 0x0000000103037824 */ /* 0x010fcc00000e0600 */
[-C--:B---3--:R-:W-:Y:S02]  /*79240*/  IADD3 R14, P0, R26, R28.reuse, RZ ;  /* 0x0000001c1a0e7210 */ /* 0x088fe40007f1e0ff */
[----:B------:R-:W-:Y:S11]  /*79250*/  IADD3 R15, P2, R20, R28, RZ ;  /* 0x0000001c140f7210 */ /* 0x000ff60007f5e0ff */
[----:B------:R-:W-:Y:S03]  /*79260*/  @!UPT UIADD3 URZ, URZ, URZ, URZ ;  /* 0x0000003f3f3ff290 */ /* 0x000fe6000fffe03f */
[----:B------:R-:W-:Y:S01]  /*79270*/  STL.64 [R1+0x230], R16 ;  /* 0x0002301001007387 */ /* 0x000fe20000100a00 */
[----:B------:R-:W-:Y:S02]  /*79280*/  STL.64 [R1+0x238], R18 ;  /* 0x0002381201007387 */ /* 0x000fe40000100a00 */
[----:B------:R-:W-:Y:S02]  /*79290*/  STL [R1+0x3238], R3 ;  /* 0x0032380301007387 */ /* 0x000fe40000100800 */
[----:B------:R-:W-:Y:S01]  /*792a0*/  STL [R1+0x3200], R14 ;  /* 0x0032000e01007387 */ /* 0x000fe20000100800 */
[----:B------:R-:W2:Y:S01]  /*792b0*/  LDL.LU R28, [R1+0x1de8] ;  /* 0x001de800011c7983 */ /* 0x000ea20000300800 */
[----:B------:R0:W-:Y:S02]  /*792c0*/  STL [R1+0x3204], R15 ;  /* 0x0032040f01007387 */ /* 0x0001e40000100800 */
[--C-:B------:R-:W-:Y:S01]  /*792d0*/  IMAD.X R8, R9, 0x1, R0.reuse, P1 ;  /* 0x0000000109087824 */ /* 0x100fe200008e0600 */
[----:B0-----:R-:W3:Y:S01]  /*792e0*/  LDL.LU R15, [R1+0x25bc] ;  /* 0x0025bc00010f7983 */ /* 0x001ee20000300800 */
[----:B------:R-:W4:Y:S02]  /*792f0*/  LDL.LU R14, [R1+0x25b4] ;  /* 0x0025b400010e7983 */ /* 0x000f240000300800 */
[----:B------:R-:W3:Y:S02]  /*79300*/  LDL.LU R3, [R1+0x25ac] ;  /* 0x0025ac0001037983 */ /* 0x000ee40000300800 */
[----:B------:R-:W3:Y:S01]  /*79310*/  LDL.LU R13, [R1+0x25a4] ;  /* 0x0025a400010d7983 */ /* 0x000ee20000300800 */
[----:B------:R-:W3:Y:S01]  /*79320*/  LDL.LU R22, [R1+0x25c8] ;  /* 0x0025c80001167983 */ /* 0x000ee20000300800 */
[----:B------:R-:W3:Y:S02]  /*79330*/  LDL.LU R2, [R1+0x259c] ;  /* 0x00259c0001027983 */ /* 0x000ee40000300800 */
[----:B------:R0:W-:Y:S02]  /*79340*/  STL [R1+0x323c], R8 ;  /* 0x00323c0801007387 */ /* 0x0001e40000100800 */
[----:B------:R-:W-:Y:S01]  /*79350*/  IMAD.X R9, R27, 0x1, R0, P0 ;  /* 0x000000011b097824 */ /* 0x000fe200000e0600 */
[----:B0-----:R-:W3:Y:S01]  /*79360*/  LDL.LU R8, [R1+0x25c4] ;  /* 0x0025c40001087983 */ /* 0x001ee20000300800 */
[----:B------:R-:W3:Y:S02]  /*79370*/  LDL.LU R16, [R1+0x25c0] ;  /* 0x0025c00001107983 */ /* 0x000ee40000300800 */
[----:B------:R-:W3:Y:S01]  /*79380*/  LDL.LU R18, [R1+0x2594] ;  /* 0x0025940001127983 */ /* 0x000ee20000300800 */
[----:B--2---:R-:W-:-:S05]  /*79390*/  IADD3 R28, R28, 0x1, RZ ;  /* 0x000000011c1c7810 */ /* 0x004fca0007ffe0ff */
[----:B------:R-:W-:Y:S01]  /*793a0*/  STL [R1+0x1de8], R28 ;  /* 0x001de81c01007387 */ /* 0x000fe20000100800 */
[----:B------:R-:W2:Y:S02]  /*793b0*/  LDL.LU R19, [R1+0x25b8] ;  /* 0x0025b80001137983 */ /* 0x000ea40000300800 */
[----:B------:R-:W2:Y:S02]  /*793c0*/  LDL.LU R24, [R1+0x258c] ;  /* 0x00258c0001187983 */ /* 0x000ea40000300800 */
[----:B------:R-:W2:Y:S01]  /*793d0*/  LDL.LU R23, [R1+0x25b0] ;  /* 0x0025b00001177983 */ /* 0x000ea20000300800 */
[----:B------:R-:W2:Y:S01]  /*793e0*/  LDL.LU R25, [R1+0x2584] ;  /* 0x0025840001197983 */ /* 0x000ea20000300800 */
[----:B------:R-:W2:Y:S02]  /*793f0*/  LDL.LU R26, [R1+0x25a8] ;  /* 0x0025a800011a7983 */ /* 0x000ea40000300800 */
[----:B------:R-:W2:Y:S02]  /*79400*/  LDL.LU R27, [R1+0x257c] ;  /* 0x00257c00011b7983 */ /* 0x000ea40000300800 */
[----:B--2---:R-:W-:Y:S01]  /*79410*/  STL.64 [R1+0x3248], R26 ;  /* 0x0032481a01007387 */ /* 0x004fe20000100a00 */
[----:B------:R0:W-:Y:S03]  /*79420*/  STL.64 [R1+0x3240], R24 ;  /* 0x0032401801007387 */ /* 0x0001e60000100a00 */
[----:B0-----:R-:W2:Y:S01]  /*79430*/  LDL.LU R24, [R1+0xd0] ;  /* 0x0000d00001187983 */ /* 0x001ea20000300800 */
[----:B------:R-:W2:Y:S02]  /*79440*/  LDL.LU R25, [R1+0xd4] ;  /* 0x0000d40001197983 */ /* 0x000ea40000300800 */
[----:B------:R-:W2:Y:S02]  /*79450*/  LDL.LU R26, [R1+0xd8] ;  /* 0x0000d800011a7983 */ /* 0x000ea40000300800 */
[----:B------:R-:W-:Y:S01]  /*79460*/  IMAD.MOV.U32 R27, RZ, RZ, R12 ;  /* 0x000000ffff1b7224 */ /* 0x000fe200078e000c */
[----:B------:R-:W3:Y:S01]  /*79470*/  LDL.LU R17, [R1+0x25a0] ;  /* 0x0025a00001117983 */ /* 0x000ee20000300800 */
[----:B------:R0:W-:Y:S02]  /*79480*/  STL [R1+0x3208], R9 ;  /* 0x0032080901007387 */ /* 0x0001e40000100800 */
[----:B------:R-:W-:Y:S01]  /*79490*/  IMAD.X R12, R21, 0x1, R0, P2 ;  /* 0x00000001150c7824 */ /* 0x000fe200010e0600 */
[----:B0-----:R-:W3:Y:S01]  /*794a0*/  LDL.LU R9, [R1+0x25cc] ;  /* 0x0025cc0001097983 */ /* 0x001ee20000300800 */
[----:B------:R-:W3:Y:S02]  /*794b0*/  LDL.LU R20, [R1+0x2574] ;  /* 0x0025740001147983 */ /* 0x000ee40000300800 */
[----:B------:R-:W3:Y:S02]  /*794c0*/  LDL.LU R21, [R1+0x2598] ;  /* 0x0025980001157983 */ /* 0x000ee40000300800 */
[----:B------:R-:W3:Y:S01]  /*794d0*/  LDL.LU R29, [R1+0x256c] ;  /* 0x00256c00011d7983 */ /* 0x000ee20000300800 */
[----:B------:R0:W-:Y:S04]  /*794e0*/  STL [R1+0x320c], R12 ;  /* 0x00320c0c01007387 */ /* 0x0001e80000100800 */
[----:B0-----:R-:W3:Y:S01]  /*794f0*/  LDL R12, [R1+0x2de8] ;  /* 0x002de800010c7983 */ /* 0x001ee20000100800 */
[----:B--2---:R-:W-:Y:S11]  /*79500*/  HMMA.16816.F32 R24, R4, R10, R24 ;  /* 0x0000000a0418723c */ /* 0x004ff60000001818 */
[----:B------:R-:W-:Y:S11]  /*79510*/  @!UPT UIADD3 URZ, URZ, URZ, URZ ;  /* 0x0000003f3f3ff290 */ /* 0x000ff6000fffe03f */
[----:B------:R-:W-:Y:S01]  /*79520*/  @!UPT UIADD3 URZ, URZ, URZ, URZ ;  /* 0x0000003f3f3ff290 */ /* 0x000fe2000fffe03f */
[----:B------:R-:W-:Y:S01]  /*79530*/  STL.64 [R1+0x40], R24 ;  /* 0x0000401801007387 */ /* 0x000fe20000100a00 */
[----:B------:R-:W-:Y:S02]  /*79540*/  IMAD.MOV.U32 R5, RZ, RZ, R26 ;  /* 0x000000ffff057224 */ /* 0x000fe400078e001a */
[----:B------:R0:W-:Y:S02]  /*79550*/  STL.64 [R1+0x48], R26 ;  /* 0x0000481a01007387 */ /* 0x0001e40000100a00 */
[----:B------:R-:W-:Y:S01]  /*79560*/  IMAD.MOV.U32 R4, RZ, RZ, R27 ;  /* 0x000000ffff047224 */ /* 0x000fe200078e001b */
[----:B---3--:R-:W-:Y:S01]  /*79570*/  ISETP.NE.U32.AND P0, PT, R28, R12, PT ;  /* 0x0000000c1c00720c */ /* 0x008fe20003f05070 */
[----:B------:R-:W-:Y:S01]  /*79580*/  IMAD.MOV.U32 R28, RZ, RZ, c[0x0][0x188] ;  /* 0x00006200ff1c7624 */ /* 0x000fe200078e00ff */
[----:B0-----:R-:W2:Y:S01]  /*79590*/  LDL.LU.64 R26, [R1+0x3248] ;  /* 0x00324800011a7983 */ /* 0x001ea20000300a00 */
[----:B------:R-:W3:Y:S02]  /*795a0*/  LDL.LU.64 R24, [R1+0x3240] ;  /* 0x0032400001187983 */ /* 0x000ee40000300a00 */
[----:B------:R-:W-:-:S04]  /*795b0*/  IMAD.SHL.U32 R28, R28, 0x40, RZ ;  /* 0x000000401c1c7824 */ /* 0x000fc800078e00ff */
[----:B------:R-:W-:Y:S01]  /*795c0*/  IMAD.SHL.U32 R28, R28, 0x2, RZ ;  /* 0x000000021c1c7824 */ /* 0x000fe200078e00ff */
[----:B------:R-:W-:Y:S04]  /*795d0*/  STL [R1+0x3214], R4 ;  /* 0x0032140401007387 */ /* 0x000fe80000100800 */
[-C--:B------:R-:W-:Y:S02]  /*795e0*/  IADD3 R9, P2, R9, R28.reuse, RZ ;  /* 0x0000001c09097210 */ /* 0x080fe40007f5e0ff */
[-C--:B------:R-:W-:Y:S02]  /*795f0*/  IADD3 R8, P3, R8, R28.reuse, RZ ;  /* 0x0000001c08087210 */ /* 0x080fe40007f7e0ff */
[-C--:B------:R-:W-:Y:S02]  /*79600*/  IADD3 R15, P4, R15, R28.reuse, RZ ;  /* 0x0000001c0f0f7210 */ /* 0x080fe40007f9e0ff */
[-C--:B----4-:R-:W-:Y:S01]  /*79610*/  IADD3 R14, P5, R14, R28.reuse, RZ ;  /* 0x0000001c0e0e7210 */ /* 0x090fe20007fbe0ff */
[----:B------:R-:W-:Y:S01]  /*79620*/  STL [R1+0x3210], R5 ;  /* 0x0032100501007387 */ /* 0x000fe20000100800 */
[-C--:B------:R-:W-:Y:S01]  /*79630*/  IADD3 R3, P6, R3, R28.reuse, RZ ;  /* 0x0000001c03037210 */ /* 0x080fe20007fde0ff */
[----:B------:R-:W-:Y:S02]  /*79640*/  STL [R1+0x25cc], R9 ;  /* 0x0025cc0901007387 */ /* 0x000fe40000100800 */
[--C-:B------:R-:W-:Y:S01]  /*79650*/  IMAD.X R22, R22, 0x1, R0.reuse, P2 ;  /* 0x0000000116167824 */ /* 0x100fe200010e0600 */
[----:B------:R-:W-:Y:S01]  /*79660*/  STL [R1+0x25c4], R8 ;  /* 0x0025c40801007387 */ /* 0x000fe20000100800 */
[-C--:B------:R-:W-:Y:S01]  /*79670*/  IADD3 R13, P1, R13, R28.reuse, RZ ;  /* 0x0000001c0d0d7210 */ /* 0x080fe20007f3e0ff */
[----:B------:R-:W-:Y:S02]  /*79680*/  STL [R1+0x25bc], R15 ;  /* 0x0025bc0f01007387 */ /* 0x000fe40000100800 */
[----:B------:R-:W-:Y:S01]  /*79690*/  STL [R1+0x25b4], R14 ;  /* 0x0025b40e01007387 */ /* 0x000fe20000100800 */
[-C--:B------:R-:W-:Y:S01]  /*796a0*/  IADD3 R2, P2, R2, R28.reuse, RZ ;  /* 0x0000001c02027210 */ /* 0x080fe20007f5e0ff */
[----:B------:R-:W-:Y:S01]  /*796b0*/  STL [R1+0x25ac], R3 ;  /* 0x0025ac0301007387 */ /* 0x000fe20000100800 */
[----:B------:R0:W-:Y:S02]  /*796c0*/  STL [R1+0x25c8], R22 ;  /* 0x0025c81601007387 */ /* 0x0001e40000100800 */
[----:B------:R-:W-:Y:S01]  /*796d0*/  STL [R1+0x25a4], R13 ;  /* 0x0025a40d01007387 */ /* 0x000fe20000100800 */
[----:B0-----:R-:W4:Y:S01]  /*796e0*/  LDL.LU R22, [R1+0x2590] ;  /* 0x0025900001167983 */ /* 0x001f220000300800 */
[----:B------:R0:W-:Y:S03]  /*796f0*/  STL [R1+0x259c], R2 ;  /* 0x00259c0201007387 */ /* 0x0001e60000100800 */
[----:B0-----:R-:W4:Y:S01]  /*79700*/  LDL.LU R2, [R1+0x2564] ;  /* 0x0025640001027983 */ /* 0x001f220000300800 */
[--C-:B------:R-:W-:Y:S01]  /*79710*/  IMAD.X R16, R16, 0x1, R0.reuse, P3 ;  /* 0x0000000110107824 */ /* 0x100fe200018e0600 */
[----:B------:R-:W-:Y:S01]  /*79720*/  IADD3 R18, P3, R18, R28, RZ ;  /* 0x0000001c12127210 */ /* 0x000fe20007f7e0ff */
[----:B------:R-:W-:-:S02]  /*79730*/  IMAD.X R23, R23, 0x1, R0, P5 ;  /* 0x0000000117177824 */ /* 0x000fc400028e0600 */
[--C-:B------:R-:W-:Y:S01]  /*79740*/  IMAD.X R19, R19, 0x1, R0.reuse, P4 ;  /* 0x0000000113137824 */ /* 0x100fe200020e0600 */
[----:B------:R-:W-:Y:S01]  /*79750*/  STL [R1+0x25c0], R16 ;  /* 0x0025c01001007387 */ /* 0x000fe20000100800 */
[----:B------:R-:W-:Y:S02]  /*79760*/  STL [R1+0x2594], R18 ;  /* 0x0025941201007387 */ /* 0x000fe40000100800 */
[----:B------:R0:W-:Y:S02]  /*79770*/  STL [R1+0x25b0], R23 ;  /* 0x0025b01701007387 */ /* 0x0001e40000100800 */
[----:B------:R-:W-:Y:S02]  /*79780*/  STL [R1+0x25b8], R19 ;  /* 0x0025b81301007387 */ /* 0x000fe40000100800 */
[--C-:B------:R-:W-:Y:S01]  /*79790*/  IMAD.X R17, R17, 0x1, R0.reuse, P1 ;  /* 0x0000000111117824 */ /* 0x100fe200008e0600 */
[-C--:B------:R-:W-:Y:S01]  /*797a0*/  IADD3 R20, P1, R20, R28.reuse, RZ ;  /* 0x0000001c14147210 */ /* 0x080fe20007f3e0ff */
[----:B0-----:R-:W4:Y:S01]  /*797b0*/  LDL.LU R23, [R1+0x2588] ;  /* 0x0025880001177983 */ /* 0x001f220000300800 */
[----:B------:R-:W-:Y:S01]  /*797c0*/  IMAD.X R21, R21, 0x1, R0, P2 ;  /* 0x0000000115157824 */ /* 0x000fe200010e0600 */
[----:B------:R-:W-:-:S02]  /*797d0*/  IADD3 R29, P2, R29, R28, RZ ;  /* 0x0000001c1d1d7210 */ /* 0x000fc40007f5e0ff */
[-C--:B---3--:R-:W-:Y:S02]  /*797e0*/  IADD3 R24, P4, R24, R28.reuse, RZ ;  /* 0x0000001c18187210 */ /* 0x088fe40007f9e0ff */
[-C--:B------:R-:W-:Y:S01]  /*797f0*/  IADD3 R25, P5, R25, R28.reuse, RZ ;  /* 0x0000001c19197210 */ /* 0x080fe20007fbe0ff */
[--C-:B--2---:R-:W-:Y:S01]  /*79800*/  IMAD.X R26, R26, 0x1, R0.reuse, P6 ;  /* 0x000000011a1a7824 */ /* 0x104fe200030e0600 */
[-C--:B------:R-:W-:Y:S01]  /*79810*/  IADD3 R27, P6, R27, R28.reuse, RZ ;  /* 0x0000001c1b1b7210 */ /* 0x080fe20007fde0ff */
[----:B------:R-:W-:Y:S02]  /*79820*/  STL [R1+0x258c], R24 ;  /* 0x00258c1801007387 */ /* 0x000fe40000100800 */
[----:B------:R-:W-:Y:S02]  /*79830*/  STL [R1+0x2584], R25 ;  /* 0x0025841901007387 */ /* 0x000fe40000100800 */
[----:B------:R0:W-:Y:S02]  /*79840*/  STL [R1+0x25a0], R17 ;  /* 0x0025a01101007387 */ /* 0x0001e40000100800 */
[----:B------:R-:W-:Y:S01]  /*79850*/  STL [R1+0x25a8], R26 ;  /* 0x0025a81a01007387 */ /* 0x000fe20000100800 */
[----:B0-----:R-:W2:Y:S01]  /*79860*/  LDL.LU R17, [R1+0x255c] ;  /* 0x00255c0001117983 */ /* 0x001ea20000300800 */
[----:B------:R-:W-:Y:S02]  /*79870*/  STL [R1+0x257c], R27 ;  /* 0x00257c1b01007387 */ /* 0x000fe40000100800 */
[----:B------:R-:W3:Y:S02]  /*79880*/  LDL.LU R5, [R1+0x2580] ;  /* 0x0025800001057983 */ /* 0x000ee40000300800 */
[----:B------:R-:W-:Y:S01]  /*79890*/  STL [R1+0x2574], R20 ;  /* 0x0025741401007387 */ /* 0x000fe20000100800 */
[----:B------:R-:W3:Y:S01]  /*798a0*/  LDL.LU R4, [R1+0x2554] ;  /* 0x0025540001047983 */ /* 0x000ee20000300800 */
[----:B------:R0:W-:Y:S02]  /*798b0*/  STL [R1+0x2598], R21 ;  /* 0x0025981501007387 */ /* 0x0001e40000100800 */
[----:B------:R-:W3:Y:S02]  /*798c0*/  LDL.LU R6, [R1+0x2578] ;  /* 0x0025780001067983 */ /* 0x000ee40000300800 */
[----:B------:R1:W-:Y:S01]  /*798d0*/  STL [R1+0x256c], R29 ;  /* 0x00256c1d01007387 */ /* 0x0003e20000100800 */
        /* <DEDUP_REMOVED lines=10> */
[----:B0-----:R-:W3:Y:S02]  /*79980*/  LDL.LU R21, [R1+0x2524] ;  /* 0x0025240001157983 */ /* 0x001ee40000300800 */
[----:B-1----:R-:W3:Y:S02]  /*79990*/  LDL.LU R29, [R1+0x2548] ;  /* 0x00254800011d7983 */ /* 0x002ee40000300800 */
[----:B----4-:R-:W-:Y:S01]  /*799a0*/  IMAD.X R22, R22, 0x1, R0, P3 ;  /* 0x0000000116167824 */ /* 0x010fe200018e0600 */
[----:B------:R-:W4:Y:S01]  /*799b0*/  LDL.LU R16, [R1+0x251c] ;  /* 0x00251c0001107983 */ /* 0x000f220000300800 */
[----:B------:R-:W4:Y:S03]  /*799c0*/  LDL.LU R18, [R1+0x2540] ;  /* 0x0025400001127983 */ /* 0x000f260000300800 */
[----:B------:R-:W-:Y:S01]  /*799d0*/  STL [R1+0x2590], R22 ;  /* 0x0025901601007387 */ /* 0x000fe20000100800 */
[----:B------:R-:W4:Y:S01]  /*799e0*/  LDL.LU R19, [R1+0x2514] ;  /* 0x0025140001137983 */ /* 0x000f220000300800 */
[----:B------:R-:W-:-:S05]  /*799f0*/  IADD3 R2, P3, R2, R28, RZ ;  /* 0x0000001c02027210 */ /* 0x000fca0007f7e0ff */
[----:B------:R0:W-:Y:S01]  /*79a00*/  STL [R1+0x2564], R2 ;  /* 0x0025640201007387 */ /* 0x0001e20000100800 */
[----:B------:R-:W4:Y:S03]  /*79a10*/  LDL.LU R24, [R1+0x2538] ;  /* 0x0025380001187983 */ /* 0x000f260000300800 */
[----:B0-----:R-:W4:Y:S01]  /*79a20*/  LDL.LU R2, [R1+0x250c] ;  /* 0x00250c0001027983 */ /* 0x001f220000300800 */
[----:B------:R-:W4:Y:S02]  /*79a30*/  LDL.LU R25, [R1+0x2530] ;  /* 0x0025300001197983 */ /* 0x000f240000300800 */
[----:B------:R-:W4:Y:S02]  /*79a40*/  LDL.LU R26, [R1+0x2504] ;  /* 0x00250400011a7983 */ /* 0x000f240000300800 */
[--C-:B------:R-:W-:Y:S01]  /*79a50*/  IMAD.X R23, R23, 0x1, R0.reuse, P4 ;  /* 0x0000000117177824 */ /* 0x100fe200020e0600 */
[----:B------:R-:W4:Y:S04]  /*79a60*/  LDL.LU R27, [R1+0x2528] ;  /* 0x00252800011b7983 */ /* 0x000f280000300800 */
[----:B------:R0:W-:Y:S04]  /*79a70*/  STL [R1+0x2588], R23 ;  /* 0x0025881701007387 */ /* 0x0001e80000100800 */
[----:B0-----:R-:W4:Y:S01]  /*79a80*/  LDL.LU R23, [R1+0x24fc] ;  /* 0x0024fc0001177983 */ /* 0x001f220000300800 */
[----:B------:R-:W4:Y:S02]  /*79a90*/  LDL.LU R20, [R1+0x2520] ;  /* 0x0025200001147983 */ /* 0x000f240000300800 */
[----:B------:R-:W4:Y:S01]  /*79aa0*/  LDL.LU R22, [R1+0x24f4] ;  /* 0x0024f40001167983 */ /* 0x000f220000300800 */
[----:B--2---:R-:W-:Y:S01]  /*79ab0*/  IADD3 R17, P4, R17, R28, RZ ;  /* 0x0000001c11117210 */ /* 0x004fe20007f9e0ff */
[----:B---3--:R-:W-:-:S04]  /*79ac0*/  IMAD.X R5, R5, 0x1, R0, P5 ;  /* 0x0000000105057824 */ /* 0x008fc800028e0600 */
[----:B------:R0:W-:Y:S01]  /*79ad0*/  STL [R1+0x255c], R17 ;  /* 0x00255c1101007387 */ /* 0x0001e20000100800 */
[-C--:B------:R-:W-:Y:S01]  /*79ae0*/  IADD3 R4, P5, R4, R28.reuse, RZ ;  /* 0x0000001c04047210 */ /* 0x080fe20007fbe0ff */
[--C-:B------:R-:W-:Y:S01]  /*79af0*/  IMAD.X R6, R6, 0x1, R0.reuse, P6 ;  /* 0x0000000106067824 */ /* 0x100fe200030e0600 */
[-C--:B------:R-:W-:Y:S01]  /*79b00*/  IADD3 R7, P6, R7, R28.reuse, RZ ;  /* 0x0000001c07077210 */ /* 0x080fe20007fde0ff */
[--C-:B------:R-:W-:Y:S01]  /*79b10*/  IMAD.X R10, R10, 0x1, R0.reuse, P1 ;  /* 0x000000010a0a7824 */ /* 0x100fe200008e0600 */
[-C--:B------:R-:W-:Y:S01]  /*79b20*/  IADD3 R11, P1, R11, R28.reuse, RZ ;  /* 0x0000001c0b0b7210 */ /* 0x080fe20007f3e0ff */
[----:B0-----:R-:W2:Y:S01]  /*79b30*/  LDL.LU R17, [R1+0x2518] ;  /* 0x0025180001117983 */ /* 0x001ea20000300800 */
[----:B------:R-:W-:Y:S02]  /*79b40*/  STL [R1+0x2580], R5 ;  /* 0x0025800501007387 */ /* 0x000fe40000100800 */
[----:B------:R-:W-:Y:S02]  /*79b50*/  STL [R1+0x2554], R4 ;  /* 0x0025540401007387 */ /* 0x000fe40000100800 */
[--C-:B------:R-:W-:Y:S01]  /*79b60*/  IMAD.X R12, R12, 0x1, R0.reuse, P2 ;  /* 0x000000010c0c7824 */ /* 0x100fe200010e0600 */
[----:B------:R-:W-:Y:S01]  /*79b70*/  STL [R1+0x2578], R6 ;  /* 0x0025780601007387 */ /* 0x000fe20000100800 */
[-C--:B------:R-:W-:Y:S01]  /*79b80*/  IADD3 R9, P2, R9, R28.reuse, RZ ;  /* 0x0000001c09097210 */ /* 0x080fe20007f5e0ff */
[----:B------:R-:W-:Y:S02]  /*79b90*/  STL [R1+0x254c], R7 ;  /* 0x00254c0701007387 */ /* 0x000fe40000100800 */
[--C-:B------:R-:W-:Y:S01]  /*79ba0*/  IMAD.X R8, R8, 0x1, R0.reuse, P3 ;  /* 0x0000000108087824 */ /* 0x100fe200018e0600 */
[----:B------:R-:W-:Y:S01]  /*79bb0*/  STL [R1+0x2570], R10 ;  /* 0x0025700a01007387 */ /* 0x000fe20000100800 */
[-C--:B------:R-:W-:Y:S01]  /*79bc0*/  IADD3 R15, P3, R15, R28.reuse, RZ ;  /* 0x0000001c0f0f7210 */ /* 0x080fe20007f7e0ff */
[----:B------:R-:W-:Y:S02]  /*79bd0*/  STL [R1+0x2544], R11 ;  /* 0x0025440b01007387 */ /* 0x000fe40000100800 */
[--C-:B------:R-:W-:Y:S01]  /*79be0*/  IMAD.X R14, R14, 0x1, R0.reuse, P4 ;  /* 0x000000010e0e7824 */ /* 0x100fe200020e0600 */
[----:B------:R-:W-:Y:S01]  /*79bf0*/  STL [R1+0x2568], R12 ;  /* 0x0025680c01007387 */ /* 0x000fe20000100800 */
[----:B------:R-:W-:Y:S01]  /*79c00*/  IADD3 R3, P4, R3, R28, RZ ;  /* 0x0000001c03037210 */ /* 0x000fe20007f9e0ff */
[----:B------:R-:W-:-:S02]  /*79c10*/  IMAD.X R13, R13, 0x1, R0, P5 ;  /* 0x000000010d0d7824 */ /* 0x000fc400028e0600 */
[----:B------:R-:W-:Y:S01]  /*79c20*/  STL [R1+0x253c], R9 ;  /* 0x00253c0901007387 */ /* 0x000fe20000100800 */
[-C--:B------:R-:W-:Y:S01]  /*79c30*/  IADD3 R21, P5, R21, R28.reuse, RZ ;  /* 0x0000001c15157210 */ /* 0x080fe20007fbe0ff */
[----:B------:R-:W-:Y:S01]  /*79c40*/  STL [R1+0x2560], R8 ;  /* 0x0025600801007387 */ /* 0x000fe20000100800 */
[----:B------:R-:W-:Y:S02]  /*79c50*/  STL [R1+0x2534], R15 ;  /* 0x0025340f01007387 */ /* 0x000fe40000100800 */
[----:B------:R-:W-:Y:S02]  /*79c60*/  STL [R1+0x2558], R14 ;  /* 0x0025580e01007387 */ /* 0x000fe40000100800 */
[--C-:B------:R-:W-:Y:S01]  /*79c70*/  IMAD.X R29, R29, 0x1, R0.reuse, P6 ;  /* 0x000000011d1d7824 */ /* 0x100fe200030e0600 */
[----:B------:R-:W-:Y:S01]  /*79c80*/  STL [R1+0x252c], R3 ;  /* 0x00252c0301007387 */ /* 0x000fe20000100800 */
[----:B------:R0:W-:Y:S02]  /*79c90*/  STL [R1+0x2524], R21 ;  /* 0x0025241501007387 */ /* 0x0001e40000100800 */
[----:B------:R-:W-:Y:S01]  /*79ca0*/  STL [R1+0x2550], R13 ;  /* 0x0025500d01007387 */ /* 0x000fe20000100800 */
[----:B----4-:R-:W-:Y:S01]  /*79cb0*/  IADD3 R16, P6, R16, R28, RZ ;  /* 0x0000001c10107210 */ /* 0x010fe20007fde0ff */
[----:B------:R-:W-:-:S02]  /*79cc0*/  IMAD.X R18, R18, 0x1, R0, P1 ;  /* 0x0000000112127824 */ /* 0x000fc400008e0600 */
[--C-:B------:R-:W-:Y:S01]  /*79cd0*/  IMAD.X R24, R24, 0x1, R0.reuse, P2 ;  /* 0x0000000118187824 */ /* 0x100fe200010e0600 */
[----:B0-----:R-:W3:Y:S01]  /*79ce0*/  LDL.LU R21, [R1+0x24ec] ;  /* 0x0024ec0001157983 */ /* 0x001ee20000300800 */
[----:B------:R0:W-:Y:S01]  /*79cf0*/  STL [R1+0x2548], R29 ;  /* 0x0025481d01007387 */ /* 0x0001e20000100800 */
[-C--:B------:R-:W-:Y:S02]  /*79d00*/  IADD3 R2, P2, R2, R28.reuse, RZ ;  /* 0x0000001c02027210 */ /* 0x080fe40007f5e0ff */
[----:B------:R-:W-:Y:S01]  /*79d10*/  IADD3 R19, P1, R19, R28, RZ ;  /* 0x0000001c13137210 */ /* 0x000fe20007f3e0ff */
[----:B0-----:R-:W4:Y:S01]  /*79d20*/  LDL.LU R29, [R1+0x2510] ;  /* 0x00251000011d7983 */ /* 0x001f220000300800 */
[----:B------:R-:W-:Y:S02]  /*79d30*/  STL [R1+0x251c], R16 ;  /* 0x00251c1001007387 */ /* 0x000fe40000100800 */
[----:B------:R-:W-:Y:S02]  /*79d40*/  STL [R1+0x2540], R18 ;  /* 0x0025401201007387 */ /* 0x000fe40000100800 */
[----:B------:R0:W-:Y:S01]  /*79d50*/  STL [R1+0x250c], R2 ;  /* 0x00250c0201007387 */ /* 0x0001e20000100800 */
[----:B------:R-:W-:Y:S04]  /*79d60*/  STL [R1+0x2514], R19 ;  /* 0x0025141301007387 */ /* 0x000fe80000100800 */
[----:B0-----:R-:W4:Y:S01]  /*79d70*/  LDL.LU R2, [R1+0x24e4] ;  /* 0x0024e40001027983 */ /* 0x001f220000300800 */
[----:B------:R-:W-:-:S02]  /*79d80*/  IMAD.X R25, R25, 0x1, R0, P3 ;  /* 0x0000000119197824 */ /* 0x000fc400018e0600 */
[--C-:B------:R-:W-:Y:S01]  /*79d90*/  IMAD.X R27, R27, 0x1, R0.reuse, P4 ;  /* 0x000000011b1b7824 */ /* 0x100fe200020e0600 */
[-C--:B------:R-:W-:Y:S02]  /*79da0*/  IADD3 R23, P4, R23, R28.reuse, RZ ;  /* 0x0000001c17177210 */ /* 0x080fe40007f9e0ff */
[-C--:B------:R-:W-:Y:S01]  /*79db0*/  IADD3 R26, P3, R26, R28.reuse, RZ ;  /* 0x0000001c1a1a7210 */ /* 0x080fe20007f7e0ff */
[----:B------:R-:W-:Y:S01]  /*79dc0*/  STL [R1+0x2538], R24 ;  /* 0x0025381801007387 */ /* 0x000fe20000100800 */
[----:B------:R-:W-:Y:S02]  /*79dd0*/  STL [R1+0x2530], R25 ;  /* 0x0025301901007387 */ /* 0x000fe40000100800 */
[----:B------:R0:W-:Y:S02]  /*79de0*/  STL [R1+0x24fc], R23 ;  /* 0x0024fc1701007387 */ /* 0x0001e40000100800 */
[----:B------:R-:W-:Y:S01]  /*79df0*/  IMAD.X R20, R20, 0x1, R0, P5 ;  /* 0x0000000114147824 */ /* 0x000fe200028e0600 */
[----:B------:R-:W-:Y:S01]  /*79e00*/  STL [R1+0x2504], R26 ;  /* 0x0025041a01007387 */ /* 0x000fe20000100800 */
[----:B------:R-:W-:-:S03]  /*79e10*/  IADD3 R22, P5, R22, R28, RZ ;  /* 0x0000001c16167210 */ /* 0x000fc60007fbe0ff */
[----:B0-----:R-:W4:Y:S01]  /*79e20*/  LDL.LU R23, [R1+0x2508] ;  /* 0x0025080001177983 */ /* 0x001f220000300800 */
[----:B------:R-:W-:Y:S02]  /*79e30*/  STL [R1+0x2528], R27 ;  /* 0x0025281b01007387 */ /* 0x000fe40000100800 */
[----:B------:R-:W4:Y:S02]  /*79e40*/  LDL.LU R5, [R1+0x24dc] ;  /* 0x0024dc0001057983 */ /* 0x000f240000300800 */
[----:B------:R-:W-:Y:S01]  /*79e50*/  STL [R1+0x2520], R20 ;  /* 0x0025201401007387 */ /* 0x000fe20000100800 */
[----:B------:R-:W4:Y:S01]  /*79e60*/  LDL.LU R4, [R1+0x2500] ;  /* 0x0025000001047983 */ /* 0x000f220000300800 */
[----:B------:R0:W-:Y:S02]  /*79e70*/  STL [R1+0x24f4], R22 ;  /* 0x0024f41601007387 */ /* 0x0001e40000100800 */
[----:B------:R-:W4:Y:S02]  /*79e80*/  LDL.LU R6, [R1+0x24d4] ;  /* 0x0024d40001067983 */ /* 0x000f240000300800 */
[----:B--2---:R-:W-:-:S05]  /*79e90*/  IMAD.X R17, R17, 0x1, R0, P6 ;  /* 0x0000000111117824 */ /* 0x004fca00030e0600 */
[----:B------:R1:W-:Y:S01]  /*79ea0*/  STL [R1+0x2518], R17 ;  /* 0x0025181101007387 */ /* 0x0003e20000100800 */
        /* <DEDUP_REMOVED lines=10> */
[----:B0-----:R-:W2:Y:S01]  /*79f50*/  LDL.LU R22, [R1+0x24d0] ;  /* 0x0024d00001167983 */ /* 0x001ea20000300800 */
[----:B-1----:R-:W2:Y:S01]  /*79f60*/  LDL.LU R17, [R1+0x24a4] ;  /* 0x0024a40001117983 */ /* 0x002ea20000300800 */
[----:B------:R-:W2:Y:S02]  /*79f70*/  LDL.LU R16, [R1+0x24c8] ;  /* 0x0024c80001107983 */ /* 0x000ea40000300800 */
[----:B------:R-:W2:Y:S01]  /*79f80*/  LDL.LU R18, [R1+0x249c] ;  /* 0x00249c0001127983 */ /* 0x000ea20000300800 */
[----:B---3--:R-:W-:-:S05]  /*79f90*/  IADD3 R21, P6, R21, R28, RZ ;  /* 0x0000001c15157210 */ /* 0x008fca0007fde0ff */
[----:B------:R-:W-:Y:S01]  /*79fa0*/  STL [R1+0x24ec], R21 ;  /* 0x0024ec1501007387 */ /* 0x000fe20000100800 */
[----:B------:R-:W3:Y:S02]  /*79fb0*/  LDL.LU R19, [R1+0x24c0] ;  /* 0x0024c00001137983 */ /* 0x000ee40000300800 */
[----:B----4-:R-:W-:-:S05]  /*79fc0*/  IMAD.X R29, R29, 0x1, R0, P1 ;  /* 0x000000011d1d7824 */ /* 0x010fca00008e0600 */
[----:B------:R0:W-:Y:S01]  /*79fd0*/  STL [R1+0x2510], R29 ;  /* 0x0025101d01007387 */ /* 0x0001e20000100800 */
[----:B------:R-:W4:Y:S03]  /*79fe0*/  LDL.LU R24, [R1+0x2494] ;  /* 0x0024940001187983 */ /* 0x000f260000300800 */
[----:B0-----:R-:W4:Y:S01]  /*79ff0*/  LDL.LU R29, [R1+0x24b8] ;  /* 0x0024b800011d7983 */ /* 0x001f220000300800 */
[----:B------:R-:W-:Y:S01]  /*7a000*/  IADD3 R2, P1, R2, R28, RZ ;  /* 0x0000001c02027210 */ /* 0x000fe20007f3e0ff */
[----:B------:R-:W4:Y:S02]  /*7a010*/  LDL.LU R25, [R1+0x248c] ;  /* 0x00248c0001197983 */ /* 0x000f240000300800 */
[----:B------:R-:W4:Y:S01]  /*7a020*/  LDL.LU R26, [R1+0x24b0] ;  /* 0x0024b000011a7983 */ /* 0x000f220000300800 */
[----:B------:R-:W4:Y:S01]  /*7a030*/  LDL.LU R27, [R1+0x2484] ;  /* 0x00248400011b7983 */ /* 0x000f220000300800 */
[----:B------:R0:W-:Y:S03]  /*7a040*/  STL [R1+0x24e4], R2 ;  /* 0x0024e40201007387 */ /* 0x0001e60000100800 */
[----:B0-----:R-:W4:Y:S01]  /*7a050*/  LDL.LU R2, [R1+0x24a8] ;  /* 0x0024a80001027983 */ /* 0x001f220000300800 */
[----:B------:R-:W-:-:S02]  /*7a060*/  IMAD.X R23, R23, 0x1, R0, P2 ;  /* 0x0000000117177824 */ /* 0x000fc400010e0600 */
[----:B------:R-:W4:Y:S02]  /*7a070*/  LDL.LU R20, [R1+0x247c] ;  /* 0x00247c0001147983 */ /* 0x000f240000300800 */
[----:B------:R-:W4:Y:S01]  /*7a080*/  LDL.LU R21, [R1+0x24a0] ;  /* 0x0024a00001157983 */ /* 0x000f220000300800 */
[-C--:B------:R-:W-:Y:S01]  /*7a090*/  IADD3 R5, P2, R5, R28.reuse, RZ ;  /* 0x0000001c05057210 */ /* 0x080fe20007f5e0ff */
[----:B------:R0:W-:Y:S01]  /*7a0a0*/  STL [R1+0x2508], R23 ;  /* 0x0025081701007387 */ /* 0x0001e20000100800 */
[--C-:B------:R-:W-:Y:S01]  /*7a0b0*/  IMAD.X R4, R4, 0x1, R0.reuse, P3 ;  /* 0x0000000104047824 */ /* 0x100fe200018e0600 */
[-C--:B------:R-:W-:Y:S02]  /*7a0c0*/  IADD3 R6, P3, R6, R28.reuse, RZ ;  /* 0x0000001c06067210 */ /* 0x080fe40007f7e0ff */
[----:B0-----:R-:W4:Y:S01]  /*7a0d0*/  LDL.LU R23, [R1+0x2474] ;  /* 0x0024740001177983 */ /* 0x001f220000300800 */
[----:B------:R-:W-:Y:S02]  /*7a0e0*/  STL [R1+0x24dc], R5 ;  /* 0x0024dc0501007387 */ /* 0x000fe40000100800 */
[----:B------:R-:W-:Y:S02]  /*7a0f0*/  STL [R1+0x2500], R4 ;  /* 0x0025000401007387 */ /* 0x000fe40000100800 */
[----:B------:R-:W-:Y:S02]  /*7a100*/  STL [R1+0x24d4], R6 ;  /* 0x0024d40601007387 */ /* 0x000fe40000100800 */
[--C-:B--2---:R-:W-:Y:S01]  /*7a110*/  IMAD.X R7, R7, 0x1, R0.reuse, P4 ;  /* 0x0000000107077824 */ /* 0x104fe200020e0600 */
[-C--:B------:R-:W-:Y:S01]  /*7a120*/  IADD3 R10, P4, R10, R28.reuse, RZ ;  /* 0x0000001c0a0a7210 */ /* 0x080fe20007f9e0ff */
[--C-:B------:R-:W-:Y:S01]  /*7a130*/  IMAD.X R11, R11, 0x1, R0.reuse, P5 ;  /* 0x000000010b0b7824 */ /* 0x100fe200028e0600 */
[-C--:B------:R-:W-:Y:S01]  /*7a140*/  IADD3 R12, P5, R12, R28.reuse, RZ ;  /* 0x0000001c0c0c7210 */ /* 0x080fe20007fbe0ff */
[--C-:B------:R-:W-:Y:S01]  /*7a150*/  IMAD.X R9, R9, 0x1, R0.reuse, P6 ;  /* 0x0000000109097824 */ /* 0x100fe200030e0600 */
[----:B------:R-:W-:Y:S01]  /*7a160*/  STL [R1+0x24f8], R7 ;  /* 0x0024f80701007387 */ /* 0x000fe20000100800 */
[-C--:B------:R-:W-:Y:S01]  /*7a170*/  IADD3 R8, P6, R8, R28.reuse, RZ ;  /* 0x0000001c08087210 */ /* 0x080fe20007fde0ff */
[----:B------:R-:W-:Y:S02]  /*7a180*/  STL [R1+0x24cc], R10 ;  /* 0x0024cc0a01007387 */ /* 0x000fe40000100800 */
[--C-:B------:R-:W-:Y:S01]  /*7a190*/  IMAD.X R15, R15, 0x1, R0.reuse, P1 ;  /* 0x000000010f0f7824 */ /* 0x100fe200008e0600 */
[----:B------:R-:W-:Y:S01]  /*7a1a0*/  STL [R1+0x24f0], R11 ;  /* 0x0024f00b01007387 */ /* 0x000fe20000100800 */
[----:B------:R-:W-:Y:S01]  /*7a1b0*/  IADD3 R14, P1, R14, R28, RZ ;  /* 0x0000001c0e0e7210 */ /* 0x000fe20007f3e0ff */
[----:B------:R-:W-:Y:S02]  /*7a1c0*/  STL [R1+0x24c4], R12 ;  /* 0x0024c40c01007387 */ /* 0x000fe40000100800 */
[--C-:B------:R-:W-:Y:S01]  /*7a1d0*/  IMAD.X R3, R3, 0x1, R0.reuse, P2 ;  /* 0x0000000103037824 */ /* 0x100fe200010e0600 */
[----:B------:R-:W-:Y:S01]  /*7a1e0*/  STL [R1+0x24e8], R9 ;  /* 0x0024e80901007387 */ /* 0x000fe20000100800 */
[----:B------:R-:W-:-:S02]  /*7a1f0*/  IMAD.X R22, R22, 0x1, R0, P3 ;  /* 0x0000000116167824 */ /* 0x000fc400018e0600 */
[----:B------:R-:W-:Y:S01]  /*7a200*/  STL [R1+0x24bc], R8 ;  /* 0x0024bc0801007387 */ /* 0x000fe20000100800 */
[-C--:B------:R-:W-:Y:S01]  /*7a210*/  IADD3 R13, P2, R13, R28.reuse, RZ ;  /* 0x0000001c0d0d7210 */ /* 0x080fe20007f5e0ff */
[----:B------:R-:W-:Y:S01]  /*7a220*/  STL [R1+0x24e0], R15 ;  /* 0x0024e00f01007387 */ /* 0x000fe20000100800 */
[----:B------:R-:W-:Y:S01]  /*7a230*/  STL [R1+0x24b4], R14 ;  /* 0x0024b40e01007387 */ /* 0x000fe20000100800 */
[-C--:B------:R-:W-:Y:S01]  /*7a240*/  IADD3 R17, P3, R17, R28.reuse, RZ ;  /* 0x0000001c11117210 */ /* 0x080fe20007f7e0ff */
[----:B------:R-:W-:Y:S01]  /*7a250*/  STL [R1+0x24d8], R3 ;  /* 0x0024d80301007387 */ /* 0x000fe20000100800 */
[----:B------:R0:W-:Y:S01]  /*7a260*/  STL [R1+0x24d0], R22 ;  /* 0x0024d01601007387 */ /* 0x0001e20000100800 */
[----:B------:R-:W-:Y:S02]  /*7a270*/  STL [R1+0x24ac], R13 ;  /* 0x0024ac0d01007387 */ /* 0x000fe40000100800 */
[--C-:B------:R-:W-:Y:S01]  /*7a280*/  IMAD.X R16, R16, 0x1, R0.reuse, P4 ;  /* 0x0000000110107824 */ /* 0x100fe200020e0600 */
[-C--:B------:R-:W-:Y:S01]  /*7a290*/  IADD3 R18, P4, R18, R28.reuse, RZ ;  /* 0x0000001c12127210 */ /* 0x080fe20007f9e0ff */
[----:B0-----:R-:W2:Y:S01]  /*7a2a0*/  LDL.LU R22, [R1+0x2498] ;  /* 0x0024980001167983 */ /* 0x001ea20000300800 */
[----:B------:R0:W-:Y:S02]  /*7a2b0*/  STL [R1+0x24a4], R17 ;  /* 0x0024a41101007387 */ /* 0x0001e40000100800 */
[--C-:B---3--:R-:W-:Y:S01]  /*7a2c0*/  IMAD.X R19, R19, 0x1, R0.reuse, P5 ;  /* 0x0000000113137824 */ /* 0x108fe200028e0600 */
[----:B0-----:R-:W3:Y:S01]  /*7a2d0*/  LDL.LU R17, [R1+0x246c] ;  /* 0x00246c0001117983 */ /* 0x001ee20000300800 */
[----:B------:R-:W-:Y:S02]  /*7a2e0*/  STL [R1+0x24c8], R16 ;  /* 0x0024c81001007387 */ /* 0x000fe40000100800 */
[----:B------:R-:W-:Y:S01]  /*7a2f0*/  STL [R1+0x249c], R18 ;  /* 0x00249c1201007387 */ /* 0x000fe20000100800 */
[-C--:B----4-:R-:W-:Y:S01]  /*7a300*/  IADD3 R24, P5, R24, R28.reuse, RZ ;  /* 0x0000001c18187210 */ /* 0x090fe20007fbe0ff */
[----:B------:R-:W-:Y:S01]  /*7a310*/  IMAD.X R29, R29, 0x1, R0, P6 ;  /* 0x000000011d1d7824 */ /* 0x000fe200030e0600 */
[----:B------:R-:W-:-:S04]  /*7a320*/  IADD3 R25, P6, R25, R28, RZ ;  /* 0x0000001c19197210 */ /* 0x000fc80007fde0ff */
[----:B------:R0:W-:Y:S01]  /*7a330*/  STL [R1+0x24b8], R29 ;  /* 0x0024b81d01007387 */ /* 0x0001e20000100800 */
[----:B------:R-:W-:Y:S02]  /*7a340*/  STL [R1+0x24c0], R19 ;  /* 0x0024c01301007387 */ /* 0x000fe40000100800 */
[--C-:B------:R-:W-:Y:S01]  /*7a350*/  IMAD.X R26, R26, 0x1, R0.reuse, P1 ;  /* 0x000000011a1a7824 */ /* 0x100fe200008e0600 */
[----:B0-----:R-:W4:Y:S01]  /*7a360*/  LDL.LU R29, [R1+0x2490] ;  /* 0x00249000011d7983 */ /* 0x001f220000300800 */
[----:B------:R-:W-:Y:S02]  /*7a370*/  IMAD.X R2, R2, 0x1, R0, P2 ;  /* 0x0000000102027824 */ /* 0x000fe400010e0600 */
[----:B------:R-:W-:Y:S02]  /*7a380*/  STL [R1+0x2494], R24 ;  /* 0x0024941801007387 */ /* 0x000fe40000100800 */
[----:B------:R-:W-:Y:S01]  /*7a390*/  STL [R1+0x248c], R25 ;  /* 0x00248c1901007387 */ /* 0x000fe20000100800 */
[----:B------:R0:W-:Y:S01]  /*7a3a0*/  STL [R1+0x24a8], R2 ;  /* 0x0024a80201007387 */ /* 0x0001e20000100800 */
[----:B------:R-:W-:Y:S03]  /*7a3b0*/  STL [R1+0x24b0], R26 ;  /* 0x0024b01a01007387 */ /* 0x000fe60000100800 */
[----:B0-----:R-:W4:Y:S01]  /*7a3c0*/  LDL.LU R2, [R1+0x2464] ;  /* 0x0024640001027983 */ /* 0x001f220000300800 */
[----:B------:R-:W-:-:S02]  /*7a3d0*/  IADD3 R27, P1, R27, R28, RZ ;  /* 0x0000001c1b1b7210 */ /* 0x000fc40007f3e0ff */
[-C--:B------:R-:W-:Y:S01]  /*7a3e0*/  IADD3 R20, P2, R20, R28.reuse, RZ ;  /* 0x0000001c14147210 */ /* 0x080fe20007f5e0ff */
[--C-:B------:R-:W-:Y:S01]  /*7a3f0*/  IMAD.X R21, R21, 0x1, R0.reuse, P3 ;  /* 0x0000000115157824 */ /* 0x100fe200018e0600 */
[----:B------:R-:W-:Y:S01]  /*7a400*/  IADD3 R23, P3, R23, R28, RZ ;  /* 0x0000001c17177210 */ /* 0x000fe20007f7e0ff */
[----:B------:R-:W-:Y:S01]  /*7a410*/  STL [R1+0x2484], R27 ;  /* 0x0024841b01007387 */ /* 0x000fe20000100800 */
[----:B------:R-:W4:Y:S02]  /*7a420*/  LDL.LU R5, [R1+0x2488] ;  /* 0x0024880001057983 */ /* 0x000f240000300800 */
[----:B------:R-:W-:Y:S02]  /*7a430*/  STL [R1+0x247c], R20 ;  /* 0x00247c1401007387 */ /* 0x000fe40000100800 */
[----:B------:R-:W4:Y:S01]  /*7a440*/  LDL.LU R4, [R1+0x245c] ;  /* 0x00245c0001047983 */ /* 0x000f220000300800 */
[----:B------:R0:W-:Y:S01]  /*7a450*/  STL [R1+0x24a0], R21 ;  /* 0x0024a01501007387 */ /* 0x0001e20000100800 */
[----:B------:R-:W4:Y:S02]  /*7a460*/  LDL.LU R6, [R1+0x2480] ;  /* 0x0024800001067983 */ /* 0x000f240000300800 */
[----:B------:R1:W-:Y:S02]  /*7a470*/  STL [R1+0x2474], R23 ;  /* 0x0024741701007387 */ /* 0x0003e40000100800 */
        /* <DEDUP_REMOVED lines=10> */
[----:B0-----:R-:W4:Y:S02]  /*7a520*/  LDL.LU R21, [R1+0x242c] ;  /* 0x00242c0001157983 */ /* 0x001f240000300800 */
[----:B-1----:R-:W4:Y:S02]  /*7a530*/  LDL.LU R23, [R1+0x2450] ;  /* 0x0024500001177983 */ /* 0x002f240000300800 */
[----:B------:R-:W4:Y:S01]  /*7a540*/  LDL.LU R16, [R1+0x2424] ;  /* 0x0024240001107983 */ /* 0x000f220000300800 */
[----:B------:R-:W4:Y:S01]  /*7a550*/  LDL.LU R18, [R1+0x2448] ;  /* 0x0024480001127983 */ /* 0x000f220000300800 */
[----:B--2---:R-:W-:-:S05]  /*7a560*/  IMAD.X R22, R22, 0x1, R0, P4 ;  /* 0x0000000116167824 */ /* 0x004fca00020e0600 */
[----:B------:R-:W-:Y:S01]  /*7a570*/  STL [R1+0x2498], R22 ;  /* 0x0024981601007387 */ /* 0x000fe20000100800 */
[----:B------:R-:W2:Y:S01]  /*7a580*/  LDL.LU R19, [R1+0x241c] ;  /* 0x00241c0001137983 */ /* 0x000ea20000300800 */
[----:B---3--:R-:W-:-:S05]  /*7a590*/  IADD3 R17, P4, R17, R28, RZ ;  /* 0x0000001c11117210 */ /* 0x008fca0007f9e0ff */
[----:B------:R0:W-:Y:S01]  /*7a5a0*/  STL [R1+0x246c], R17 ;  /* 0x00246c1101007387 */ /* 0x0001e20000100800 */
[----:B------:R-:W3:Y:S03]  /*7a5b0*/  LDL.LU R24, [R1+0x2440] ;  /* 0x0024400001187983 */ /* 0x000ee60000300800 */
[----:B0-----:R-:W3:Y:S01]  /*7a5c0*/  LDL.LU R17, [R1+0x2414] ;  /* 0x0024140001117983 */ /* 0x001ee20000300800 */
[----:B------:R-:W3:Y:S02]  /*7a5d0*/  LDL.LU R25, [R1+0x2438] ;  /* 0x0024380001197983 */ /* 0x000ee40000300800 */
[----:B------:R-:W3:Y:S02]  /*7a5e0*/  LDL.LU R26, [R1+0x240c] ;  /* 0x00240c00011a7983 */ /* 0x000ee40000300800 */
[----:B------:R-:W3:Y:S02]  /*7a5f0*/  LDL.LU R27, [R1+0x2430] ;  /* 0x00243000011b7983 */ /* 0x000ee40000300800 */
[----:B----4-:R-:W-:-:S05]  /*7a600*/  IMAD.X R29, R29, 0x1, R0, P5 ;  /* 0x000000011d1d7824 */ /* 0x010fca00028e0600 */
[----:B------:R0:W-:Y:S04]  /*7a610*/  STL [R1+0x2490], R29 ;  /* 0x0024901d01007387 */ /* 0x0001e80000100800 */
[----:B0-----:R-:W4:Y:S01]  /*7a620*/  LDL.LU R29, [R1+0x2404] ;  /* 0x00240400011d7983 */ /* 0x001f220000300800 */
[-C--:B------:R-:W-:Y:S01]  /*7a630*/  IADD3 R2, P5, R2, R28.reuse, RZ ;  /* 0x0000001c02027210 */ /* 0x080fe20007fbe0ff */
[----:B------:R-:W4:Y:S02]  /*7a640*/  LDL.LU R20, [R1+0x2428] ;  /* 0x0024280001147983 */ /* 0x000f240000300800 */
[----:B------:R-:W4:Y:S02]  /*7a650*/  LDL.LU R22, [R1+0x23fc] ;  /* 0x0023fc0001167983 */ /* 0x000f240000300800 */
[----:B------:R0:W-:Y:S04]  /*7a660*/  STL [R1+0x2464], R2 ;  /* 0x0024640201007387 */ /* 0x0001e80000100800 */
[----:B0-----:R-:W4:Y:S01]  /*7a670*/  LDL.LU R2, [R1+0x2420] ;  /* 0x0024200001027983 */ /* 0x001f220000300800 */
[--C-:B------:R-:W-:Y:S01]  /*7a680*/  IMAD.X R5, R5, 0x1, R0.reuse, P6 ;  /* 0x0000000105057824 */ /* 0x100fe200030e0600 */
        /* <DEDUP_REMOVED lines=28> */
[-C--:B------:R-:W-:Y:S01]  /*7a850*/  IADD3 R16, P1, R16, R28.reuse, RZ ;  /* 0x0000001c10107210 */ /* 0x080fe20007f3e0ff */
[--C-:B------:R-:W-:Y:S01]  /*7a860*/  IMAD.X R18, R18, 0x1, R0.reuse, P2 ;  /* 0x0000000112127824 */ /* 0x100fe200010e0600 */
[----:B0-----:R-:W4:Y:S01]  /*7a870*/  LDL.LU R21, [R1+0x23f4] ;  /* 0x0023f40001157983 */ /* 0x001f220000300800 */
[----:B------:R0:W-:Y:S03]  /*7a880*/  STL [R1+0x2450], R23 ;  /* 0x0024501701007387 */ /* 0x0001e60000100800 */
[----:B0-----:R-:W4:Y:S01]  /*7a890*/  LDL.LU R23, [R1+0x2418] ;  /* 0x0024180001177983 */ /* 0x001f220000300800 */
[----:B------:R-:W-:Y:S02]  /*7a8a0*/  STL [R1+0x2424], R16 ;  /* 0x0024241001007387 */ /* 0x000fe40000100800 */
[----:B------:R-:W-:Y:S01]  /*7a8b0*/  STL [R1+0x2448], R18 ;  /* 0x0024481201007387 */ /* 0x000fe20000100800 */
[-C--:B--2---:R-:W-:Y:S01]  /*7a8c0*/  IADD3 R19, P2, R19, R28.reuse, RZ ;  /* 0x0000001c13137210 */ /* 0x084fe20007f5e0ff */
[--C-:B---3--:R-:W-:Y:S01]  /*7a8d0*/  IMAD.X R24, R24, 0x1, R0.reuse, P3 ;  /* 0x0000000118187824 */ /* 0x108fe200018e0600 */
[----:B------:R-:W-:Y:S01]  /*7a8e0*/  IADD3 R17, P3, R17, R28, RZ ;  /* 0x0000001c11117210 */ /* 0x000fe20007f7e0ff */
[----:B------:R-:W-:-:S04]  /*7a8f0*/  IMAD.X R25, R25, 0x1, R0, P4 ;  /* 0x0000000119197824 */ /* 0x000fc800020e0600 */
[----:B------:R0:W-:Y:S01]  /*7a900*/  STL [R1+0x2414], R17 ;  /* 0x0024141101007387 */ /* 0x0001e20000100800 */
[----:B------:R-:W-:Y:S02]  /*7a910*/  STL [R1+0x241c], R19 ;  /* 0x00241c1301007387 */ /* 0x000fe40000100800 */
[--C-:B------:R-:W-:Y:S01]  /*7a920*/  IMAD.X R27, R27, 0x1, R0.reuse, P5 ;  /* 0x000000011b1b7824 */ /* 0x100fe200028e0600 */
[-C--:B------:R-:W-:Y:S01]  /*7a930*/  IADD3 R26, P4, R26, R28.reuse, RZ ;  /* 0x0000001c1a1a7210 */ /* 0x080fe20007f9e0ff */
[----:B0-----:R-:W2:Y:S01]  /*7a940*/  LDL.LU R17, [R1+0x23ec] ;  /* 0x0023ec0001117983 */ /* 0x001ea20000300800 */
[----:B------:R-:W-:Y:S02]  /*7a950*/  STL [R1+0x2440], R24 ;  /* 0x0024401801007387 */ /* 0x000fe40000100800 */
[----:B------:R-:W-:Y:S01]  /*7a960*/  STL [R1+0x2438], R25 ;  /* 0x0024381901007387 */ /* 0x000fe20000100800 */
[-C--:B----4-:R-:W-:Y:S01]  /*7a970*/  IADD3 R29, P5, R29, R28.reuse, RZ ;  /* 0x0000001c1d1d7210 */ /* 0x090fe20007fbe0ff */
[----:B------:R-:W-:Y:S01]  /*7a980*/  IMAD.X R20, R20, 0x1, R0, P6 ;  /* 0x0000000114147824 */ /* 0x000fe200030e0600 */
[----:B------:R-:W-:-:S03]  /*7a990*/  IADD3 R22, P6, R22, R28, RZ ;  /* 0x0000001c16167210 */ /* 0x000fc60007fde0ff */
[----:B------:R0:W-:Y:S01]  /*7a9a0*/  STL [R1+0x2404], R29 ;  /* 0x0024041d01007387 */ /* 0x0001e20000100800 */
[----:B------:R-:W-:Y:S03]  /*7a9b0*/  STL [R1+0x240c], R26 ;  /* 0x00240c1a01007387 */ /* 0x000fe60000100800 */
[----:B0-----:R-:W3:Y:S01]  /*7a9c0*/  LDL.LU R29, [R1+0x2410] ;  /* 0x00241000011d7983 */ /* 0x001ee20000300800 */
[----:B------:R-:W-:Y:S02]  /*7a9d0*/  STL [R1+0x2430], R27 ;  /* 0x0024301b01007387 */ /* 0x000fe40000100800 */
[----:B------:R-:W-:Y:S02]  /*7a9e0*/  IMAD.X R2, R2, 0x1, R0, P1 ;  /* 0x0000000102027824 */ /* 0x000fe400008e0600 */
[----:B------:R-:W4:Y:S01]  /*7a9f0*/  LDL.LU R5, [R1+0x23e4] ;  /* 0x0023e40001057983 */ /* 0x000f220000300800 */
[----:B------:R-:W-:Y:S01]  /*7aa00*/  STL [R1+0x2428], R20 ;  /* 0x0024281401007387 */ /* 0x000fe20000100800 */
[----:B------:R-:W4:Y:S02]  /*7aa10*/  LDL.LU R4, [R1+0x2408] ;  /* 0x0024080001047983 */ /* 0x000f240000300800 */
[----:B------:R0:W-:Y:S02]  /*7aa20*/  STL [R1+0x23fc], R22 ;  /* 0x0023fc1601007387 */ /* 0x0001e40000100800 */
[----:B------:R-:W4:Y:S01]  /*7aa30*/  LDL.LU R6, [R1+0x23dc] ;  /* 0x0023dc0001067983 */ /* 0x000f220000300800 */
[----:B------:R1:W-:Y:S01]  /*7aa40*/  STL [R1+0x2420], R2 ;  /* 0x0024200201007387 */ /* 0x0003e20000100800 */
        /* <DEDUP_REMOVED lines=10> */
[----:B0-----:R-:W4:Y:S01]  /*7aaf0*/  LDL.LU R22, [R1+0x23d8] ;  /* 0x0023d80001167983 */ /* 0x001f220000300800 */
[----:B-1----:R-:W4:Y:S01]  /*7ab00*/  LDL.LU R2, [R1+0x23ac] ;  /* 0x0023ac0001027983 */ /* 0x002f220000300800 */
[----:B------:R-:W4:Y:S02]  /*7ab10*/  LDL.LU R16, [R1+0x23d0] ;  /* 0x0023d00001107983 */ /* 0x000f240000300800 */
[----:B------:R-:W4:Y:S01]  /*7ab20*/  LDL.LU R18, [R1+0x23a4] ;  /* 0x0023a40001127983 */ /* 0x000f220000300800 */
[----:B------:R-:W-:-:S05]  /*7ab30*/  IADD3 R21, P1, R21, R28, RZ ;  /* 0x0000001c15157210 */ /* 0x000fca0007f3e0ff */
[----:B------:R-:W-:Y:S01]  /*7ab40*/  STL [R1+0x23f4], R21 ;  /* 0x0023f41501007387 */ /* 0x000fe20000100800 */
[----:B------:R-:W4:Y:S02]  /*7ab50*/  LDL.LU R19, [R1+0x23c8] ;  /* 0x0023c80001137983 */ /* 0x000f240000300800 */
[----:B------:R-:W-:-:S05]  /*7ab60*/  IMAD.X R23, R23, 0x1, R0, P2 ;  /* 0x0000000117177824 */ /* 0x000fca00010e0600 */
[----:B------:R0:W-:Y:S01]  /*7ab70*/  STL [R1+0x2418], R23 ;  /* 0x0024181701007387 */ /* 0x0001e20000100800 */
[----:B------:R-:W4:Y:S03]  /*7ab80*/  LDL.LU R24, [R1+0x239c] ;  /* 0x00239c0001187983 */ /* 0x000f260000300800 */
[----:B0-----:R-:W4:Y:S01]  /*7ab90*/  LDL.LU R23, [R1+0x23c0] ;  /* 0x0023c00001177983 */ /* 0x001f220000300800 */
[----:B------:R-:W4:Y:S02]  /*7aba0*/  LDL.LU R25, [R1+0x2394] ;  /* 0x0023940001197983 */ /* 0x000f240000300800 */
[----:B------:R-:W4:Y:S02]  /*7abb0*/  LDL.LU R26, [R1+0x23b8] ;  /* 0x0023b800011a7983 */ /* 0x000f240000300800 */
[----:B------:R-:W4:Y:S01]  /*7abc0*/  LDL.LU R27, [R1+0x238c] ;  /* 0x00238c00011b7983 */ /* 0x000f220000300800 */
[----:B--2---:R-:W-:-:S05]  /*7abd0*/  IADD3 R17, P2, R17, R28, RZ ;  /* 0x0000001c11117210 */ /* 0x004fca0007f5e0ff */
[----:B------:R0:W-:Y:S04]  /*7abe0*/  STL [R1+0x23ec], R17 ;  /* 0x0023ec1101007387 */ /* 0x0001e80000100800 */
[----:B0-----:R-:W2:Y:S01]  /*7abf0*/  LDL.LU R17, [R1+0x23b0] ;  /* 0x0023b00001117983 */ /* 0x001ea20000300800 */
[----:B------:R-:W2:Y:S02]  /*7ac00*/  LDL.LU R20, [R1+0x2384] ;  /* 0x0023840001147983 */ /* 0x000ea40000300800 */
[----:B------:R-:W2:Y:S02]  /*7ac10*/  LDL.LU R21, [R1+0x23a8] ;  /* 0x0023a80001157983 */ /* 0x000ea40000300800 */
[----:B---3--:R-:W-:Y:S01]  /*7ac20*/  IMAD.X R29, R29, 0x1, R0, P3 ;  /* 0x000000011d1d7824 */ /* 0x008fe200018e0600 */
[----:B----4-:R-:W-:-:S04]  /*7ac30*/  IADD3 R5, P3, R5, R28, RZ ;  /* 0x0000001c05057210 */ /* 0x010fc80007f7e0ff */
[----:B------:R0:W-:Y:S01]  /*7ac40*/  STL [R1+0x2410], R29 ;  /* 0x0024101d01007387 */ /* 0x0001e20000100800 */
[--C-:B------:R-:W-:Y:S01]  /*7ac50*/  IMAD.X R4, R4, 0x1, R0.reuse, P4 ;  /* 0x0000000104047824 */ /* 0x100fe200020e0600 */
[-C--:B------:R-:W-:Y:S01]  /*7ac60*/  IADD3 R6, P4, R6, R28.reuse, RZ ;  /* 0x0000001c06067210 */ /* 0x080fe20007f9e0ff */
[--C-:B------:R-:W-:Y:S01]  /*7ac70*/  IMAD.X R7, R7, 0x1, R0.reuse, P5 ;  /* 0x0000000107077824 */ /* 0x100fe200028e0600 */
[-C--:B------:R-:W-:Y:S01]  /*7ac80*/  IADD3 R10, P5, R10, R28.reuse, RZ ;  /* 0x0000001c0a0a7210 */ /* 0x080fe20007fbe0ff */
[----:B0-----:R-:W3:Y:S01]  /*7ac90*/  LDL.LU R29, [R1+0x237c] ;  /* 0x00237c00011d7983 */ /* 0x001ee20000300800 */
[----:B------:R-:W-:Y:S02]  /*7aca0*/  STL [R1+0x23e4], R5 ;  /* 0x0023e40501007387 */ /* 0x000fe40000100800 */
[--C-:B------:R-:W-:Y:S02]  /*7acb0*/  IMAD.X R11, R11, 0x1, R0.reuse, P6 ;  /* 0x000000010b0b7824 */ /* 0x100fe400030e0600 */
[----:B------:R-:W-:Y:S01]  /*7acc0*/  STL [R1+0x2408], R4 ;  /* 0x0024080401007387 */ /* 0x000fe20000100800 */
[----:B------:R-:W-:Y:S01]  /*7acd0*/  IADD3 R12, P6, R12, R28, RZ ;  /* 0x0000001c0c0c7210 */ /* 0x000fe20007fde0ff */
[----:B------:R-:W-:Y:S01]  /*7ace0*/  STL [R1+0x23dc], R6 ;  /* 0x0023dc0601007387 */ /* 0x000fe20000100800 */
[----:B------:R-:W-:-:S02]  /*7acf0*/  IMAD.X R9, R9, 0x1, R0, P1 ;  /* 0x0000000109097824 */ /* 0x000fc400008e0600 */
[----:B------:R-:W-:Y:S01]  /*7ad00*/  STL [R1+0x2400], R7 ;  /* 0x0024000701007387 */ /* 0x000fe20000100800 */
[-C--:B------:R-:W-:Y:S01]  /*7ad10*/  IADD3 R8, P1, R8, R28.reuse, RZ ;  /* 0x0000001c08087210 */ /* 0x080fe20007f3e0ff */
[----:B------:R-:W-:Y:S01]  /*7ad20*/  STL [R1+0x23d4], R10 ;  /* 0x0023d40a01007387 */ /* 0x000fe20000100800 */
[--C-:B------:R-:W-:Y:S02]  /*7ad30*/  IMAD.X R15, R15, 0x1, R0.reuse, P2 ;  /* 0x000000010f0f7824 */ /* 0x100fe400010e0600 */
[----:B------:R-:W-:Y:S01]  /*7ad40*/  STL [R1+0x23f8], R11 ;  /* 0x0023f80b01007387 */ /* 0x000fe20000100800 */
[-C--:B------:R-:W-:Y:S01]  /*7ad50*/  IADD3 R14, P2, R14, R28.reuse, RZ ;  /* 0x0000001c0e0e7210 */ /* 0x080fe20007f5e0ff */
[----:B------:R-:W-:Y:S01]  /*7ad60*/  STL [R1+0x23cc], R12 ;  /* 0x0023cc0c01007387 */ /* 0x000fe20000100800 */
[--C-:B------:R-:W-:Y:S02]  /*7ad70*/  IMAD.X R3, R3, 0x1, R0.reuse, P3 ;  /* 0x0000000103037824 */ /* 0x100fe400018e0600 */
        /* <DEDUP_REMOVED lines=18> */
[----:B------:R-:W-:Y:S01]  /*7aea0*/  STL [R1+0x23a4], R18 ;  /* 0x0023a41201007387 */ /* 0x000fe20000100800 */
[-C--:B------:R-:W-:Y:S02]  /*7aeb0*/  IADD3 R24, P6, R24, R28.reuse, RZ ;  /* 0x0000001c18187210 */ /* 0x080fe40007fde0ff */
[----:B------:R0:W-:Y:S01]  /*7aec0*/  STL [R1+0x23c0], R23 ;  /* 0x0023c01701007387 */ /* 0x0001e20000100800 */
[----:B------:R-:W-:Y:S01]  /*7aed0*/  STL [R1+0x23c8], R19 ;  /* 0x0023c81301007387 */ /* 0x000fe20000100800 */
[-C--:B------:R-:W-:Y:S01]  /*7aee0*/  IADD3 R25, P1, R25, R28.reuse, RZ ;  /* 0x0000001c19197210 */ /* 0x080fe20007f3e0ff */
[--C-:B------:R-:W-:Y:S01]  /*7aef0*/  IMAD.X R26, R26, 0x1, R0.reuse, P2 ;  /* 0x000000011a1a7824 */ /* 0x100fe200010e0600 */
[-C--:B------:R-:W-:Y:S01]  /*7af00*/  IADD3 R27, P2, R27, R28.reuse, RZ ;  /* 0x0000001c1b1b7210 */ /* 0x080fe20007f5e0ff */
[----:B0-----:R-:W4:Y:S01]  /*7af10*/  LDL.LU R23, [R1+0x2398] ;  /* 0x0023980001177983 */ /* 0x001f220000300800 */
[----:B------:R-:W-:Y:S02]  /*7af20*/  STL [R1+0x239c], R24 ;  /* 0x00239c1801007387 */ /* 0x000fe40000100800 */
[----:B------:R-:W-:Y:S02]  /*7af30*/  STL [R1+0x2394], R25 ;  /* 0x0023941901007387 */ /* 0x000fe40000100800 */
[--C-:B--2---:R-:W-:Y:S01]  /*7af40*/  IMAD.X R17, R17, 0x1, R0.reuse, P3 ;  /* 0x0000000111117824 */ /* 0x104fe200018e0600 */
[----:B------:R-:W-:Y:S01]  /*7af50*/  IADD3 R20, P3, R20, R28, RZ ;  /* 0x0000001c14147210 */ /* 0x000fe20007f7e0ff */
[----:B------:R-:W-:-:S03]  /*7af60*/  IMAD.X R21, R21, 0x1, R0, P4 ;  /* 0x0000000115157824 */ /* 0x000fc600020e0600 */
[----:B------:R0:W-:Y:S01]  /*7af70*/  STL [R1+0x23b0], R17 ;  /* 0x0023b01101007387 */ /* 0x0001e20000100800 */
[----:B------:R-:W-:Y:S03]  /*7af80*/  STL [R1+0x23b8], R26 ;  /* 0x0023b81a01007387 */ /* 0x000fe60000100800 */
[----:B0-----:R-:W2:Y:S01]  /*7af90*/  LDL.LU R17, [R1+0x236c] ;  /* 0x00236c0001117983 */ /* 0x001ea20000300800 */
[----:B------:R-:W-:Y:S02]  /*7afa0*/  STL [R1+0x238c], R27 ;  /* 0x00238c1b01007387 */ /* 0x000fe40000100800 */
[----:B------:R-:W2:Y:S02]  /*7afb0*/  LDL.LU R5, [R1+0x2390] ;  /* 0x0023900001057983 */ /* 0x000ea40000300800 */
[----:B------:R-:W-:Y:S01]  /*7afc0*/  STL [R1+0x2384], R20 ;  /* 0x0023841401007387 */ /* 0x000fe20000100800 */
[----:B------:R-:W2:Y:S01]  /*7afd0*/  LDL.LU R4, [R1+0x2364] ;  /* 0x0023640001047983 */ /* 0x000ea20000300800 */
[----:B------:R0:W-:Y:S02]  /*7afe0*/  STL [R1+0x23a8], R21 ;  /* 0x0023a81501007387 */ /* 0x0001e40000100800 */
[----:B------:R-:W2:Y:S01]  /*7aff0*/  LDL.LU R6, [R1+0x2388] ;  /* 0x0023880001067983 */ /* 0x000ea20000300800 */
[----:B---3--:R-:W-:-:S05]  /*7b000*/  IADD3 R29, P4, R29, R28, RZ ;  /* 0x0000001c1d1d7210 */ /* 0x008fca0007f9e0ff */
[----:B------:R1:W-:Y:S01]  /*7b010*/  STL [R1+0x237c], R29 ;  /* 0x00237c1d01007387 */ /* 0x0003e20000100800 */
        /* <DEDUP_REMOVED lines=10> */
[----:B0-----:R-:W3:Y:S01]  /*7b0c0*/  LDL.LU R21, [R1+0x2334] ;  /* 0x0023340001157983 */ /* 0x001ee20000300800 */
[----:B-1----:R-:W3:Y:S01]  /*7b0d0*/  LDL.LU R29, [R1+0x2358] ;  /* 0x00235800011d7983 */ /* 0x002ee20000300800 */
[----:B------:R-:W3:Y:S02]  /*7b0e0*/  LDL.LU R16, [R1+0x232c] ;  /* 0x00232c0001107983 */ /* 0x000ee40000300800 */
[----:B------:R-:W3:Y:S02]  /*7b0f0*/  LDL.LU R18, [R1+0x2350] ;  /* 0x0023500001127983 */ /* 0x000ee40000300800 */
[----:B----4-:R-:W-:-:S05]  /*7b100*/  IMAD.X R22, R22, 0x1, R0, P5 ;  /* 0x0000000116167824 */ /* 0x010fca00028e0600 */
        /* <DEDUP_REMOVED lines=8> */
[----:B------:R-:W4:Y:S02]  /*7b190*/  LDL.LU R27, [R1+0x2338] ;  /* 0x00233800011b7983 */ /* 0x000f240000300800 */
[----:B------:R-:W-:-:S05]  /*7b1a0*/  IMAD.X R23, R23, 0x1, R0, P6 ;  /* 0x0000000117177824 */ /* 0x000fca00030e0600 */
[----:B------:R0:W-:Y:S04]  /*7b1b0*/  STL [R1+0x2398], R23 ;  /* 0x0023981701007387 */ /* 0x0001e80000100800 */
[----:B0-----:R-:W4:Y:S01]  /*7b1c0*/  LDL.LU R23, [R1+0x230c] ;  /* 0x00230c0001177983 */ /* 0x001f220000300800 */
[----:B------:R-:W4:Y:S02]  /*7b1d0*/  LDL.LU R20, [R1+0x2330] ;  /* 0x0023300001147983 */ /* 0x000f240000300800 */
[----:B------:R-:W4:Y:S01]  /*7b1e0*/  LDL.LU R22, [R1+0x2304] ;  /* 0x0023040001167983 */ /* 0x000f220000300800 */
[----:B--2---:R-:W-:Y:S01]  /*7b1f0*/  IADD3 R17, P6, R17, R28, RZ ;  /* 0x0000001c11117210 */ /* 0x004fe20007fde0ff */
[----:B------:R-:W-:-:S04]  /*7b200*/  IMAD.X R5, R5, 0x1, R0, P1 ;  /* 0x0000000105057824 */ /* 0x000fc800008e0600 */
[----:B------:R0:W-:Y:S01]  /*7b210*/  STL [R1+0x236c], R17 ;  /* 0x00236c1101007387 */ /* 0x0001e20000100800 */
[-C--:B------:R-:W-:Y:S01]  /*7b220*/  IADD3 R4, P1, R4, R28.reuse, RZ ;  /* 0x0000001c04047210 */ /* 0x080fe20007f3e0ff */
[--C-:B------:R-:W-:Y:S02]  /*7b230*/  IMAD.X R6, R6, 0x1, R0.reuse, P2 ;  /* 0x0000000106067824 */ /* 0x100fe400010e0600 */
[----:B0-----:R-:W2:Y:S01]  /*7b240*/  LDL.LU R17, [R1+0x2328] ;  /* 0x0023280001117983 */ /* 0x001ea20000300800 */
[-C--:B---3--:R-:W-:Y:S01]  /*7b250*/  IADD3 R7, P2, R7, R28.reuse, RZ ;  /* 0x0000001c07077210 */ /* 0x088fe20007f5e0ff */
[----:B------:R-:W-:Y:S02]  /*7b260*/  IMAD.X R10, R10, 0x1, R0, P3 ;  /* 0x000000010a0a7824 */ /* 0x000fe400018e0600 */
[----:B------:R-:W-:Y:S01]  /*7b270*/  STL [R1+0x2390], R5 ;  /* 0x0023900501007387 */ /* 0x000fe20000100800 */
[----:B------:R-:W-:-:S03]  /*7b280*/  IADD3 R11, P3, R11, R28, RZ ;  /* 0x0000001c0b0b7210 */ /* 0x000fc60007f7e0ff */
[----:B------:R-:W-:Y:S01]  /*7b290*/  STL [R1+0x2364], R4 ;  /* 0x0023640401007387 */ /* 0x000fe20000100800 */
[--C-:B------:R-:W-:Y:S02]  /*7b2a0*/  IMAD.X R12, R12, 0x1, R0.reuse, P4 ;  /* 0x000000010c0c7824 */ /* 0x100fe400020e0600 */
[----:B------:R-:W-:Y:S01]  /*7b2b0*/  STL [R1+0x2388], R6 ;  /* 0x0023880601007387 */ /* 0x000fe20000100800 */
[-C--:B------:R-:W-:Y:S01]  /*7b2c0*/  IADD3 R9, P4, R9, R28.reuse, RZ ;  /* 0x0000001c09097210 */ /* 0x080fe20007f9e0ff */
[----:B------:R-:W-:Y:S01]  /*7b2d0*/  STL [R1+0x235c], R7 ;  /* 0x00235c0701007387 */ /* 0x000fe20000100800 */
[--C-:B------:R-:W-:Y:S02]  /*7b2e0*/  IMAD.X R8, R8, 0x1, R0.reuse, P5 ;  /* 0x0000000108087824 */ /* 0x100fe400028e0600 */
[----:B------:R-:W-:Y:S01]  /*7b2f0*/  STL [R1+0x2380], R10 ;  /* 0x0023800a01007387 */ /* 0x000fe20000100800 */
[----:B------:R-:W-:Y:S01]  /*7b300*/  IADD3 R15, P5, R15, R28, RZ ;  /* 0x0000001c0f0f7210 */ /* 0x000fe20007fbe0ff */
[----:B------:R-:W-:Y:S01]  /*7b310*/  STL [R1+0x2354], R11 ;  /* 0x0023540b01007387 */ /* 0x000fe20000100800 */
[----:B------:R-:W-:-:S02]  /*7b320*/  IMAD.X R14, R14, 0x1, R0, P6 ;  /* 0x000000010e0e7824 */ /* 0x000fc400030e0600 */
[----:B------:R-:W-:Y:S01]  /*7b330*/  STL [R1+0x2378], R12 ;  /* 0x0023780c01007387 */ /* 0x000fe20000100800 */
[-C--:B------:R-:W-:Y:S01]  /*7b340*/  IADD3 R3, P6, R3, R28.reuse, RZ ;  /* 0x0000001c03037210 */ /* 0x080fe20007fde0ff */
[--C-:B------:R-:W-:Y:S01]  /*7b350*/  IMAD.X R13, R13, 0x1, R0.reuse, P1 ;  /* 0x000000010d0d7824 */ /* 0x100fe200008e0600 */
[----:B------:R-:W-:Y:S01]  /*7b360*/  STL [R1+0x234c], R9 ;  /* 0x00234c0901007387 */ /* 0x000fe20000100800 */
[-C--:B------:R-:W-:Y:S01]  /*7b370*/  IADD3 R21, P1, R21, R28.reuse, RZ ;  /* 0x0000001c15157210 */ /* 0x080fe20007f3e0ff */
[----:B------:R-:W-:Y:S02]  /*7b380*/  STL [R1+0x2370], R8 ;  /* 0x0023700801007387 */ /* 0x000fe40000100800 */
[----:B------:R-:W-:Y:S01]  /*7b390*/  STL [R1+0x2344], R15 ;  /* 0x0023440f01007387 */ /* 0x000fe20000100800 */
[----:B------:R-:W-:Y:S01]  /*7b3a0*/  STL [R1+0x2368], R14 ;  /* 0x0023680e01007387 */ /* 0x000fe20000100800 */
[--C-:B------:R-:W-:Y:S02]  /*7b3b0*/  IMAD.X R29, R29, 0x1, R0.reuse, P2 ;  /* 0x000000011d1d7824 */ /* 0x100fe400010e0600 */
[----:B------:R-:W-:Y:S02]  /*7b3c0*/  STL [R1+0x233c], R3 ;  /* 0x00233c0301007387 */ /* 0x000fe40000100800 */
[----:B------:R0:W-:Y:S01]  /*7b3d0*/  STL [R1+0x2334], R21 ;  /* 0x0023341501007387 */ /* 0x0001e20000100800 */
[----:B------:R-:W-:Y:S01]  /*7b3e0*/  STL [R1+0x2360], R13 ;  /* 0x0023600d01007387 */ /* 0x000fe20000100800 */
[----:B------:R-:W-:Y:S01]  /*7b3f0*/  IADD3 R16, P2, R16, R28, RZ ;  /* 0x0000001c10107210 */ /* 0x000fe20007f5e0ff */
[----:B------:R-:W-:-:S02]  /*7b400*/  IMAD.X R18, R18, 0x1, R0, P3 ;  /* 0x0000000112127824 */ /* 0x000fc400018e0600 */
[----:B0-----:R-:W3:Y:S01]  /*7b410*/  LDL.LU R21, [R1+0x22fc] ;  /* 0x0022fc0001157983 */ /* 0x001ee20000300800 */
[----:B------:R0:W-:Y:S01]  /*7b420*/  STL [R1+0x2358], R29 ;  /* 0x0023581d01007387 */ /* 0x0001e20000100800 */
[-C--:B----4-:R-:W-:Y:S02]  /*7b430*/  IADD3 R19, P3, R19, R28.reuse, RZ ;  /* 0x0000001c13137210 */ /* 0x090fe40007f7e0ff */
[----:B0-----:R-:W4:Y:S01]  /*7b440*/  LDL.LU R29, [R1+0x2320] ;  /* 0x00232000011d7983 */ /* 0x001f220000300800 */
[----:B------:R-:W-:Y:S02]  /*7b450*/  IMAD.X R24, R24, 0x1, R0, P4 ;  /* 0x0000000118187824 */ /* 0x000fe400020e0600 */
[----:B------:R-:W-:Y:S02]  /*7b460*/  STL [R1+0x232c], R16 ;  /* 0x00232c1001007387 */ /* 0x000fe40000100800 */
[----:B------:R-:W-:Y:S01]  /*7b470*/  STL [R1+0x2350], R18 ;  /* 0x0023501201007387 */ /* 0x000fe20000100800 */
[----:B------:R-:W-:-:S05]  /*7b480*/  IADD3 R2, P4, R2, R28, RZ ;  /* 0x0000001c02027210 */ /* 0x000fca0007f9e0ff */
[----:B------:R0:W-:Y:S01]  /*7b490*/  STL [R1+0x231c], R2 ;  /* 0x00231c0201007387 */ /* 0x0001e20000100800 */
[----:B------:R-:W-:Y:S03]  /*7b4a0*/  STL [R1+0x2324], R19 ;  /* 0x0023241301007387 */ /* 0x000fe60000100800 */
[----:B0-----:R-:W4:Y:S01]  /*7b4b0*/  LDL.LU R2, [R1+0x22f4] ;  /* 0x0022f40001027983 */ /* 0x001f220000300800 */
[--C-:B------:R-:W-:Y:S02]  /*7b4c0*/  IMAD.X R25, R25, 0x1, R0.reuse, P5 ;  /* 0x0000000119197824 */ /* 0x100fe400028e0600 */
[--C-:B------:R-:W-:Y:S01]  /*7b4d0*/  IMAD.X R27, R27, 0x1, R0.reuse, P6 ;  /* 0x000000011b1b7824 */ /* 0x100fe200030e0600 */
[-C--:B------:R-:W-:Y:S02]  /*7b4e0*/  IADD3 R26, P5, R26, R28.reuse, RZ ;  /* 0x0000001c1a1a7210 */ /* 0x080fe40007fbe0ff */
[-C--:B------:R-:W-:Y:S01]  /*7b4f0*/  IADD3 R23, P6, R23, R28.reuse, RZ ;  /* 0x0000001c17177210 */ /* 0x080fe20007fde0ff */
[----:B------:R-:W-:Y:S01]  /*7b500*/  STL [R1+0x2348], R24 ;  /* 0x0023481801007387 */ /* 0x000fe20000100800 */
[----:B------:R-:W-:Y:S02]  /*7b510*/  STL [R1+0x2340], R25 ;  /* 0x0023401901007387 */ /* 0x000fe40000100800 */
[----:B------:R-:W-:Y:S01]  /*7b520*/  IMAD.X R20, R20, 0x1, R0, P1 ;  /* 0x0000000114147824 */ /* 0x000fe200008e0600 */
[----:B------:R0:W-:Y:S01]  /*7b530*/  STL [R1+0x230c], R23 ;  /* 0x00230c1701007387 */ /* 0x0001e20000100800 */
[----:B------:R-:W-:Y:S01]  /*7b540*/  STL [R1+0x2314], R26 ;  /* 0x0023141a01007387 */ /* 0x000fe20000100800 */
[----:B------:R-:W-:-:S02]  /*7b550*/  IADD3 R22, P1, R22, R28, RZ ;  /* 0x0000001c16167210 */ /* 0x000fc40007f3e0ff */
        /* <DEDUP_REMOVED lines=30> */
[----:B------:R-:W4:Y:S02]  /*7b740*/  LDL.LU R25, [R1+0x229c] ;  /* 0x00229c0001197983 */ /* 0x000f240000300800 */
[----:B------:R-:W4:Y:S02]  /*7b750*/  LDL.LU R26, [R1+0x22c0] ;  /* 0x0022c000011a7983 */ /* 0x000f240000300800 */
[----:B------:R-:W4:Y:S01]  /*7b760*/  LDL.LU R27, [R1+0x2294] ;  /* 0x00229400011b7983 */ /* 0x000f220000300800 */
[----:B------:R-:W-:-:S05]  /*7b770*/  IADD3 R2, P3, R2, R28, RZ ;  /* 0x0000001c02027210 */ /* 0x000fca0007f7e0ff */
[----:B------:R0:W-:Y:S04]  /*7b780*/  STL [R1+0x22f4], R2 ;  /* 0x0022f40201007387 */ /* 0x0001e80000100800 */
[----:B0-----:R-:W4:Y:S01]  /*7b790*/  LDL.LU R2, [R1+0x22b8] ;  /* 0x0022b80001027983 */ /* 0x001f220000300800 */
[----:B------:R-:W4:Y:S02]  /*7b7a0*/  LDL.LU R20, [R1+0x228c] ;  /* 0x00228c0001147983 */ /* 0x000f240000300800 */
[----:B------:R-:W4:Y:S02]  /*7b7b0*/  LDL.LU R21, [R1+0x22b0] ;  /* 0x0022b00001157983 */ /* 0x000f240000300800 */
[----:B------:R-:W-:Y:S01]  /*7b7c0*/  IMAD.X R23, R23, 0x1, R0, P4 ;  /* 0x0000000117177824 */ /* 0x000fe200020e0600 */
[----:B------:R-:W-:-:S04]  /*7b7d0*/  IADD3 R5, P4, R5, R28, RZ ;  /* 0x0000001c05057210 */ /* 0x000fc80007f9e0ff */
        /* <DEDUP_REMOVED lines=45> */
[----:B------:R-:W-:Y:S02]  /*7bab0*/  STL [R1+0x22a4], R24 ;  /* 0x0022a41801007387 */ /* 0x000fe40000100800 */
[----:B------:R-:W-:Y:S02]  /*7bac0*/  STL [R1+0x229c], R25 ;  /* 0x00229c1901007387 */ /* 0x000fe40000100800 */
[----:B------:R-:W-:-:S05]  /*7bad0*/  IMAD.X R2, R2, 0x1, R0, P4 ;  /* 0x0000000102027824 */ /* 0x000fca00020e0600 */
[----:B------:R0:W-:Y:S01]  /*7bae0*/  STL [R1+0x22b8], R2 ;  /* 0x0022b80201007387 */ /* 0x0001e20000100800 */
[----:B------:R-:W-:Y:S03]  /*7baf0*/  STL [R1+0x22c0], R26 ;  /* 0x0022c01a01007387 */ /* 0x000fe60000100800 */
[----:B0-----:R-:W4:Y:S01]  /*7bb00*/  LDL.LU R2, [R1+0x2274] ;  /* 0x0022740001027983 */ /* 0x001f220000300800 */
[-C--:B------:R-:W-:Y:S02]  /*7bb10*/  IADD3 R27, P3, R27, R28.reuse, RZ ;  /* 0x0000001c1b1b7210 */ /* 0x080fe40007f7e0ff */
[-C--:B------:R-:W-:Y:S01]  /*7bb20*/  IADD3 R20, P4, R20, R28.reuse, RZ ;  /* 0x0000001c14147210 */ /* 0x080fe20007f9e0ff */
[--C-:B------:R-:W-:Y:S02]  /*7bb30*/  IMAD.X R21, R21, 0x1, R0.reuse, P5 ;  /* 0x0000000115157824 */ /* 0x100fe400028e0600 */
[----:B------:R-:W-:Y:S01]  /*7bb40*/  STL [R1+0x2294], R27 ;  /* 0x0022941b01007387 */ /* 0x000fe20000100800 */
[----:B------:R-:W-:Y:S01]  /*7bb50*/  IADD3 R23, P5, R23, R28, RZ ;  /* 0x0000001c17177210 */ /* 0x000fe20007fbe0ff */
[----:B------:R-:W4:Y:S02]  /*7bb60*/  LDL.LU R5, [R1+0x2298] ;  /* 0x0022980001057983 */ /* 0x000f240000300800 */
[----:B------:R-:W-:Y:S01]  /*7bb70*/  STL [R1+0x228c], R20 ;  /* 0x00228c1401007387 */ /* 0x000fe20000100800 */
[----:B------:R-:W4:Y:S01]  /*7bb80*/  LDL.LU R4, [R1+0x226c] ;  /* 0x00226c0001047983 */ /* 0x000f220000300800 */
[----:B------:R0:W-:Y:S02]  /*7bb90*/  STL [R1+0x22b0], R21 ;  /* 0x0022b01501007387 */ /* 0x0001e40000100800 */
[----:B------:R-:W4:Y:S02]  /*7bba0*/  LDL.LU R6, [R1+0x2290] ;  /* 0x0022900001067983 */ /* 0x000f240000300800 */
[----:B------:R1:W-:Y:S01]  /*7bbb0*/  STL [R1+0x2284], R23 ;  /* 0x0022841701007387 */ /* 0x0003e20000100800 */
        /* <DEDUP_REMOVED lines=10> */
[----:B0-----:R-:W4:Y:S02]  /*7bc60*/  LDL.LU R21, [R1+0x223c] ;  /* 0x00223c0001157983 */ /* 0x001f240000300800 */
[----:B-1----:R-:W4:Y:S01]  /*7bc70*/  LDL.LU R23, [R1+0x2260] ;  /* 0x0022600001177983 */ /* 0x002f220000300800 */
[----:B------:R-:W4:Y:S01]  /*7bc80*/  LDL.LU R16, [R1+0x2234] ;  /* 0x0022340001107983 */ /* 0x000f220000300800 */
[----:B------:R-:W4:Y:S02]  /*7bc90*/  LDL.LU R18, [R1+0x2258] ;  /* 0x0022580001127983 */ /* 0x000f240000300800 */
        /* <DEDUP_REMOVED lines=13> */
[----:B------:R-:W4:Y:S02]  /*7bd70*/  LDL.LU R20, [R1+0x2238] ;  /* 0x0022380001147983 */ /* 0x000f240000300800 */
[----:B------:R-:W4:Y:S01]  /*7bd80*/  LDL.LU R22, [R1+0x220c] ;  /* 0x00220c0001167983 */ /* 0x000f220000300800 */
[----:B------:R-:W-:-:S05]  /*7bd90*/  IADD3 R2, P1, R2, R28, RZ ;  /* 0x0000001c02027210 */ /* 0x000fca0007f3e0ff */
        /* <DEDUP_REMOVED lines=56> */
[----:B------:R-:W4:Y:S02]  /*7c120*/  LDL.LU R5, [R1+0x21f4] ;  /* 0x0021f40001057983 */ /* 0x000f240000300800 */
[----:B------:R-:W-:Y:S01]  /*7c130*/  STL [R1+0x2238], R20 ;  /* 0x0022381401007387 */ /* 0x000fe20000100800 */
[----:B------:R-:W4:Y:S01]  /*7c140*/  LDL.LU R4, [R1+0x2218] ;  /* 0x0022180001047983 */ /* 0x000f220000300800 */
[----:B------:R0:W-:Y:S02]  /*7c150*/  STL [R1+0x220c], R22 ;  /* 0x00220c1601007387 */ /* 0x0001e40000100800 */
[----:B------:R-:W4:Y:S02]  /*7c160*/  LDL.LU R6, [R1+0x21ec] ;  /* 0x0021ec0001067983 */ /* 0x000f240000300800 */
[----:B------:R-:W-:-:S05]  /*7c170*/  IMAD.X R2, R2, 0x1, R0, P3 ;  /* 0x0000000102027824 */ /* 0x000fca00018e0600 */
        /* <DEDUP_REMOVED lines=34> */
[-C--:B------:R-:W-:Y:S02]  /*7c3a0*/  IADD3 R6, P6, R6, R28.reuse, RZ ;  /* 0x0000001c06067210 */ /* 0x080fe40007fde0ff */
[----:B0-----:R-:W3:Y:S01]  /*7c3b0*/  LDL.LU R29, [R1+0x218c] ;  /* 0x00218c00011d7983 */ /* 0x001ee20000300800 */
[--C-:B------:R-:W-:Y:S01]  /*7c3c0*/  IMAD.X R7, R7, 0x1, R0.reuse, P1 ;  /* 0x0000000107077824 */ /* 0x100fe200008e0600 */
        /* <DEDUP_REMOVED lines=24> */
[----:B------:R-:W-:Y:S03]  /*7c550*/  STL [R1+0x21c4], R13 ;  /* 0x0021c40d01007387 */ /* 0x000fe60000100800 */
[----:B0-----:R-:W4:Y:S01]  /*7c560*/  LDL.LU R22, [R1+0x21b0] ;  /* 0x0021b00001167983 */ /* 0x001f220000300800 */
[----:B------:R0:W-:Y:S03]  /*7c570*/  STL [R1+0x21bc], R2 ;  /* 0x0021bc0201007387 */ /* 0x0001e60000100800 */
[----:B0-----:R-:W4:Y:S01]  /*7c580*/  LDL.LU R2, [R1+0x2184] ;  /* 0x0021840001027983 */ /* 0x001f220000300800 */
[--C-:B------:R-:W-:Y:S01]  /*7c590*/  IMAD.X R16, R16, 0x1, R0.reuse, P1 ;  /* 0x0000000110107824 */ /* 0x100fe200008e0600 */
[----:B------:R-:W-:Y:S01]  /*7c5a0*/  IADD3 R18, P1, R18, R28, RZ ;  /* 0x0000001c12127210 */ /* 0x000fe20007f3e0ff */
[----:B------:R-:W-:-:S03]  /*7c5b0*/  IMAD.X R19, R19, 0x1, R0, P2 ;  /* 0x0000000113137824 */ /* 0x000fc600010e0600 */
[----:B------:R-:W-:Y:S01]  /*7c5c0*/  STL [R1+0x21e0], R16 ;  /* 0x0021e01001007387 */ /* 0x000fe20000100800 */
[----:B------:R-:W-:Y:S02]  /*7c5d0*/  STL [R1+0x21b4], R18 ;  /* 0x0021b41201007387 */ /* 0x000fe40000100800 */
[--C-:B------:R-:W-:Y:S01]  /*7c5e0*/  IMAD.X R23, R23, 0x1, R0.reuse, P3 ;  /* 0x0000000117177824 */ /* 0x100fe200018e0600 */
[-C--:B------:R-:W-:Y:S02]  /*7c5f0*/  IADD3 R24, P2, R24, R28.reuse, RZ ;  /* 0x0000001c18187210 */ /* 0x080fe40007f5e0ff */
[-C--:B------:R-:W-:Y:S02]  /*7c600*/  IADD3 R25, P3, R25, R28.reuse, RZ ;  /* 0x0000001c19197210 */ /* 0x080fe40007f7e0ff */
[----:B------:R0:W-:Y:S01]  /*7c610*/  STL [R1+0x21d0], R23 ;  /* 0x0021d01701007387 */ /* 0x0001e20000100800 */
[----:B------:R-:W-:Y:S02]  /*7c620*/  STL [R1+0x21d8], R19 ;  /* 0x0021d81301007387 */ /* 0x000fe40000100800 */
        /* <DEDUP_REMOVED lines=54> */
[----:B------:R-:W-:Y:S01]  /*7c990*/  STL [R1+0x21a0], R5 ;  /* 0x0021a00501007387 */ /* 0x000fe20000100800 */
[-C--:B---3--:R-:W-:Y:S01]  /*7c9a0*/  IADD3 R7, P4, R7, R28.reuse, RZ ;  /* 0x0000001c07077210 */ /* 0x088fe20007f9e0ff */
[--C-:B------:R-:W-:Y:S01]  /*7c9b0*/  IMAD.X R10, R10, 0x1, R0.reuse, P5 ;  /* 0x000000010a0a7824 */ /* 0x100fe200028e0600 */
        /* <DEDUP_REMOVED lines=11> */
[----:B------:R-:W-:Y:S01]  /*7ca70*/  STL [R1+0x2188], R12 ;  /* 0x0021880c01007387 */ /* 0x000fe20000100800 */
[-C--:B------:R-:W-:Y:S01]  /*7ca80*/  IADD3 R3, P2, R3, R28.reuse, RZ ;  /* 0x0000001c03037210 */ /* 0x080fe20007f5e0ff */
[--C-:B------:R-:W-:Y:S01]  /*7ca90*/  IMAD.X R13, R13, 0x1, R0.reuse, P3 ;  /* 0x000000010d0d7824 */ /* 0x100fe200018e0600 */
[----:B------:R-:W-:Y:S01]  /*7caa0*/  STL [R1+0x215c], R9 ;  /* 0x00215c0901007387 */ /* 0x000fe20000100800 */
[----:B------:R-:W-:Y:S01]  /*7cab0*/  IADD3 R21, P3, R21, R28, RZ ;  /* 0x0000001c15157210 */ /* 0x000fe20007f7e0ff */
[----:B------:R-:W-:Y:S02]  /*7cac0*/  STL [R1+0x2180], R8 ;  /* 0x0021800801007387 */ /* 0x000fe40000100800 */
[----:B------:R-:W-:Y:S01]  /*7cad0*/  STL [R1+0x2154], R15 ;  /* 0x0021540f01007387 */ /* 0x000fe20000100800 */
[----:B------:R-:W-:Y:S01]  /*7cae0*/  STL [R1+0x2178], R14 ;  /* 0x0021780e01007387 */ /* 0x000fe20000100800 */
[----:B------:R-:W-:-:S02]  /*7caf0*/  IMAD.X R29, R29, 0x1, R0, P4 ;  /* 0x000000011d1d7824 */ /* 0x000fc400020e0600 */
[----:B------:R-:W-:Y:S02]  /*7cb00*/  STL [R1+0x214c], R3 ;  /* 0x00214c0301007387 */ /* 0x000fe40000100800 */
[----:B------:R0:W-:Y:S01]  /*7cb10*/  STL [R1+0x2144], R21 ;  /* 0x0021441501007387 */ /* 0x0001e20000100800 */
[----:B------:R-:W-:Y:S01]  /*7cb20*/  STL [R1+0x2170], R13 ;  /* 0x0021700d01007387 */ /* 0x000fe20000100800 */
[-C--:B------:R-:W-:Y:S01]  /*7cb30*/  IADD3 R16, P4, R16, R28.reuse, RZ ;  /* 0x0000001c10107210 */ /* 0x080fe20007f9e0ff */
[--C-:B------:R-:W-:Y:S02]  /*7cb40*/  IMAD.X R18, R18, 0x1, R0.reuse, P5 ;  /* 0x0000000112127824 */ /* 0x100fe400028e0600 */
[----:B0-----:R-:W3:Y:S01]  /*7cb50*/  LDL.LU R21, [R1+0x210c] ;  /* 0x00210c0001157983 */ /* 0x001ee20000300800 */
[----:B------:R0:W-:Y:S01]  /*7cb60*/  STL [R1+0x2168], R29 ;  /* 0x0021681d01007387 */ /* 0x0001e20000100800 */
[----:B----4-:R-:W-:Y:S02]  /*7cb70*/  IADD3 R19, P5, R19, R28, RZ ;  /* 0x0000001c13137210 */ /* 0x010fe40007fbe0ff */
[----:B0-----:R-:W4:Y:S01]  /*7cb80*/  LDL.LU R29, [R1+0x2130] ;  /* 0x00213000011d7983 */ /* 0x001f220000300800 */
[----:B------:R-:W-:-:S02]  /*7cb90*/  IMAD.X R24, R24, 0x1, R0, P6 ;  /* 0x0000000118187824 */ /* 0x000fc400030e0600 */
[----:B------:R-:W-:Y:S01]  /*7cba0*/  STL [R1+0x213c], R16 ;  /* 0x00213c1001007387 */ /* 0x000fe20000100800 */
[----:B------:R-:W-:Y:S01]  /*7cbb0*/  STL [R1+0x2160], R18 ;  /* 0x0021601201007387 */ /* 0x000fe20000100800 */
[----:B------:R-:W-:-:S05]  /*7cbc0*/  IADD3 R2, P6, R2, R28, RZ ;  /* 0x0000001c02027210 */ /* 0x000fca0007fde0ff */
[----:B------:R0:W-:Y:S01]  /*7cbd0*/  STL [R1+0x212c], R2 ;  /* 0x00212c0201007387 */ /* 0x0001e20000100800 */
[----:B------:R-:W-:Y:S03]  /*7cbe0*/  STL [R1+0x2134], R19 ;  /* 0x0021341301007387 */ /* 0x000fe60000100800 */
[----:B0-----:R-:W4:Y:S01]  /*7cbf0*/  LDL.LU R2, [R1+0x2104] ;  /* 0x0021040001027983 */ /* 0x001f220000300800 */
[--C-:B------:R-:W-:Y:S02]  /*7cc00*/  IMAD.X R25, R25, 0x1, R0.reuse, P1 ;  /* 0x0000000119197824 */ /* 0x100fe400008e0600 */
[--C-:B------:R-:W-:Y:S01]  /*7cc10*/  IMAD.X R27, R27, 0x1, R0.reuse, P2 ;  /* 0x000000011b1b7824 */ /* 0x100fe200010e0600 */
[-C--:B------:R-:W-:Y:S01]  /*7cc20*/  IADD3 R26, P1, R26, R28.reuse, RZ ;  /* 0x0000001c1a1a7210 */ /* 0x080fe20007f3e0ff */
[----:B------:R-:W-:Y:S01]  /*7cc30*/  STL [R1+0x2158], R24 ;  /* 0x0021581801007387 */ /* 0x000fe20000100800 */
[----:B------:R-:W-:Y:S01]  /*7cc40*/  STL [R1+0x2150], R25 ;  /* 0x0021501901007387 */ /* 0x000fe20000100800 */
[-C--:B------:R-:W-:Y:S01]  /*7cc50*/  IADD3 R23, P2, R23, R28.reuse, RZ ;  /* 0x0000001c17177210 */ /* 0x080fe20007f5e0ff */
[----:B------:R-:W-:Y:S01]  /*7cc60*/  IMAD.X R20, R20, 0x1, R0, P3 ;  /* 0x0000000114147824 */ /* 0x000fe200018e0600 */
[----:B------:R-:W-:-:S03]  /*7cc70*/  IADD3 R22, P3, R22, R28, RZ ;  /* 0x0000001c16167210 */ /* 0x000fc60007f7e0ff */
[----:B------:R0:W-:Y:S01]  /*7cc80*/  STL [R1+0x211c], R23 ;  /* 0x00211c1701007387 */ /* 0x0001e20000100800 */
[----:B------:R-:W-:Y:S03]  /*7cc90*/  STL [R1+0x2124], R26 ;  /* 0x0021241a01007387 */ /* 0x000fe60000100800 */
        /* <DEDUP_REMOVED lines=95> */
[----:B------:R-:W4:Y:S02]  /*7d290*/  LDL.LU R5, [R1+0x20a8] ;  /* 0x0020a80001057983 */ /* 0x000f240000300800 */
[----:B------:R-:W-:Y:S02]  /*7d2a0*/  STL [R1+0x209c], R20 ;  /* 0x00209c1401007387 */ /* 0x000fe40000100800 */
[----:B------:R-:W4:Y:S01]  /*7d2b0*/  LDL.LU R4, [R1+0x207c] ;  /* 0x00207c0001047983 */ /* 0x000f220000300800 */
[----:B------:R-:W-:Y:S01]  /*7d2c0*/  IADD3 R23, P1, R23, R28, RZ ;  /* 0x0000001c17177210 */ /* 0x000fe20007f3e0ff */
[----:B------:R0:W-:Y:S01]  /*7d2d0*/  STL [R1+0x20c0], R21 ;  /* 0x0020c01501007387 */ /* 0x0001e20000100800 */
[----:B------:R-:W4:Y:S03]  /*7d2e0*/  LDL.LU R6, [R1+0x20a0] ;  /* 0x0020a00001067983 */ /* 0x000f260000300800 */
        /* <DEDUP_REMOVED lines=130> */
[-C--:B------:R-:W-:Y:S02]  /*7db10*/  IADD3 R10, P3, R10, R28.reuse, RZ ;  /* 0x0000001c0a0a7210 */ /* 0x080fe40007f7e0ff */
        /* <DEDUP_REMOVED lines=81> */
[----:B------:R0:W-:Y:S01]  /*7e030*/  STL [R1+0x1fb8], R23 ;  /* 0x001fb81701007387 */ /* 0x0001e20000100800 */
[----:B------:R-:W4:Y:S02]  /*7e040*/  LDL.LU R22, [R1+0x1f2c] ;  /* 0x001f2c0001167983 */ /* 0x000f240000300800 */
[----:B------:R-:W4:Y:S01]  /*7e050*/  LDL.LU R20, [R1+0x1f50] ;  /* 0x001f500001147983 */ /* 0x000f220000300800 */
[----:B0-----:R-:W4:Y:S01]  /*7e060*/  LDL.LU R23, [R1+0x1f24] ;  /* 0x001f240001177983 */ /* 0x001f220000300800 */
[----:B--2---:R-:W-:Y:S01]  /*7e070*/  IADD3 R17, P4, R17, R28, RZ ;  /* 0x0000001c11117210 */ /* 0x004fe20007f9e0ff */
[----:B------:R-:W-:-:S04]  /*7e080*/  IMAD.X R5, R5, 0x1, R0, P5 ;  /* 0x0000000105057824 */ /* 0x000fc800028e0600 */
[----:B------:R0:W-:Y:S01]  /*7e090*/  STL [R1+0x1f8c], R17 ;  /* 0x001f8c1101007387 */ /* 0x0001e20000100800 */
[-C--:B------:R-:W-:Y:S01]  /*7e0a0*/  IADD3 R4, P5, R4, R28.reuse, RZ ;  /* 0x0000001c04047210 */ /* 0x080fe20007fbe0ff */
[--C-:B------:R-:W-:Y:S02]  /*7e0b0*/  IMAD.X R6, R6, 0x1, R0.reuse, P6 ;  /* 0x0000000106067824 */ /* 0x100fe400030e0600 */
[----:B0-----:R-:W2:Y:S01]  /*7e0c0*/  LDL.LU R17, [R1+0x1f48] ;  /* 0x001f480001117983 */ /* 0x001ea20000300800 */
[----:B------:R-:W-:Y:S02]  /*7e0d0*/  STL [R1+0x1fb0], R5 ;  /* 0x001fb00501007387 */ /* 0x000fe40000100800 */
[----:B------:R-:W-:Y:S01]  /*7e0e0*/  STL [R1+0x1f84], R4 ;  /* 0x001f840401007387 */ /* 0x000fe20000100800 */
[-C--:B---3--:R-:W-:Y:S01]  /*7e0f0*/  IADD3 R7, P6, R7, R28.reuse, RZ ;  /* 0x0000001c07077210 */ /* 0x088fe20007fde0ff */
        /* <DEDUP_REMOVED lines=24> */
[----:B------:R-:W-:Y:S01]  /*7e280*/  IMAD.X R18, R18, 0x1, R0, P1 ;  /* 0x0000000112127824 */ /* 0x000fe200008e0600 */
[----:B0-----:R-:W3:Y:S01]  /*7e290*/  LDL.LU R21, [R1+0x1f1c] ;  /* 0x001f1c0001157983 */ /* 0x001ee20000300800 */
[----:B------:R0:W-:Y:S01]  /*7e2a0*/  STL [R1+0x1f78], R29 ;  /* 0x001f781d01007387 */ /* 0x0001e20000100800 */
[----:B----4-:R-:W-:-:S02]  /*7e2b0*/  IADD3 R19, P1, R19, R28, RZ ;  /* 0x0000001c13137210 */ /* 0x010fc40007f3e0ff */
[----:B0-----:R-:W4:Y:S01]  /*7e2c0*/  LDL.LU R29, [R1+0x1f40] ;  /* 0x001f4000011d7983 */ /* 0x001f220000300800 */
[----:B------:R-:W-:-:S03]  /*7e2d0*/  IMAD.X R24, R24, 0x1, R0, P2 ;  /* 0x0000000118187824 */ /* 0x000fc600010e0600 */
        /* <DEDUP_REMOVED lines=54> */
[--C-:B------:R-:W-:Y:S01]  /*7e640*/  IMAD.X R22, R22, 0x1, R0.reuse, P2 ;  /* 0x0000000116167824 */ /* 0x100fe200010e0600 */
[----:B------:R-:W-:Y:S01]  /*7e650*/  IADD3 R5, P2, R5, R28, RZ ;  /* 0x0000001c05057210 */ /* 0x000fe20007f5e0ff */
[----:B------:R-:W-:-:S03]  /*7e660*/  IMAD.X R4, R4, 0x1, R0, P3 ;  /* 0x0000000104047824 */ /* 0x000fc600018e0600 */
[----:B------:R0:W-:Y:S01]  /*7e670*/  STL [R1+0x1f38], R22 ;  /* 0x001f381601007387 */ /* 0x0001e20000100800 */
[----:B------:R-:W-:-:S03]  /*7e680*/  IADD3 R6, P3, R6, R28, RZ ;  /* 0x0000001c06067210 */ /* 0x000fc60007f7e0ff */
        /* <DEDUP_REMOVED lines=170> */
[----:B------:R-:W-:Y:S01]  /*7f130*/  STL [R1+0x1e48], R22 ;  /* 0x001e481601007387 */ /* 0x000fe20000100800 */
[----:B------:R-:W4:Y:S02]  /*7f140*/  LDL.LU R24, [R1+0x2cd8] ;  /* 0x002cd80001187983 */ /* 0x000f240000300800 */
[----:B------:R-:W4:Y:S02]  /*7f150*/  LDL.LU R25, [R1+0x1df0] ;  /* 0x001df00001197983 */ /* 0x000f240000300800 */
[----:B------:R-:W4:Y:S01]  /*7f160*/  LDL.LU R26, [R1+0x2cd4] ;  /* 0x002cd400011a7983 */ /* 0x000f220000300800 */
[----:B------:R-:W4:Y:S01]  /*7f170*/  LDL.LU R27, [R1+0x25e8] ;  /* 0x0025e800011b7983 */ /* 0x000f220000300800 */
        /* <DEDUP_REMOVED lines=12> */
[----:B------:R0:W-:Y:S02]  /*7f240*/  STL [R1+0x1e14], R8 ;  /* 0x001e140801007387 */ /* 0x0001e40000100800 */
[--C-:B------:R-:W-:Y:S01]  /*7f250*/  IMAD.X R6, R6, 0x1, R0.reuse, P5 ;  /* 0x0000000106067824 */ /* 0x100fe200028e0600 */
[-C--:B------:R-:W-:Y:S01]  /*7f260*/  IADD3 R7, P5, R7, R28.reuse, RZ ;  /* 0x0000001c07077210 */ /* 0x080fe20007fbe0ff */
[--C-:B------:R-:W-:Y:S01]  /*7f270*/  IMAD.X R10, R10, 0x1, R0.reuse, P6 ;  /* 0x000000010a0a7824 */ /* 0x100fe200030e0600 */
[-C--:B------:R-:W-:Y:S01]  /*7f280*/  IADD3 R11, P6, R11, R28.reuse, RZ ;  /* 0x0000001c0b0b7210 */ /* 0x080fe20007fde0ff */
[--C-:B------:R-:W-:Y:S01]  /*7f290*/  IMAD.X R12, R12, 0x1, R0.reuse, P1 ;  /* 0x000000010c0c7824 */ /* 0x100fe200008e0600 */
[----:B0-----:R-:W4:Y:S01]  /*7f2a0*/  LDL.LU R8, [R1+0x323c] ;  /* 0x00323c0001087983 */ /* 0x001f220000300800 */
[----:B------:R-:W-:Y:S02]  /*7f2b0*/  STL [R1+0x1e38], R5 ;  /* 0x001e380501007387 */ /* 0x000fe40000100800 */
[----:B------:R-:W-:Y:S02]  /*7f2c0*/  STL [R1+0x1e0c], R4 ;  /* 0x001e0c0401007387 */ /* 0x000fe40000100800 */
[----:B------:R-:W-:Y:S01]  /*7f2d0*/  STL [R1+0x1e30], R6 ;  /* 0x001e300601007387 */ /* 0x000fe20000100800 */
[----:B------:R-:W-:Y:S01]  /*7f2e0*/  IADD3 R9, P1, R9, R28, RZ ;  /* 0x0000001c09097210 */ /* 0x000fe20007f3e0ff */
[----:B------:R-:W-:Y:S01]  /*7f2f0*/  STL [R1+0x1e04], R7 ;  /* 0x001e040701007387 */ /* 0x000fe20000100800 */
[----:B------:R-:W-:-:S02]  /*7f300*/  IMAD.X R15, R15, 0x1, R0, P2 ;  /* 0x000000010f0f7824 */ /* 0x000fc400010e0600 */
[----:B------:R-:W-:Y:S01]  /*7f310*/  STL [R1+0x1e28], R10 ;  /* 0x001e280a01007387 */ /* 0x000fe20000100800 */
[----:B------:R-:W-:Y:S01]  /*7f320*/  IADD3 R14, P2, R14, UR8, RZ ;  /* 0x000000080e0e7c10 */ /* 0x000fe2000ff5e0ff */
[----:B------:R-:W-:Y:S01]  /*7f330*/  STL [R1+0x1dfc], R11 ;  /* 0x001dfc0b01007387 */ /* 0x000fe20000100800 */
[--C-:B------:R-:W-:Y:S02]  /*7f340*/  IMAD.X R3, R3, 0x1, R0.reuse, P3 ;  /* 0x0000000103037824 */ /* 0x100fe400018e0600 */
[----:B------:R-:W-:Y:S02]  /*7f350*/  STL [R1+0x1e20], R12 ;  /* 0x001e200c01007387 */ /* 0x000fe40000100800 */
[--C-:B------:R-:W-:Y:S01]  /*7f360*/  IMAD.X R23, R23, 0x1, R0.reuse, P4 ;  /* 0x0000000117177824 */ /* 0x100fe200020e0600 */
[----:B------:R-:W-:Y:S01]  /*7f370*/  STL [R1+0x1df4], R9 ;  /* 0x001df40901007387 */ /* 0x000fe20000100800 */
[----:B------:R-:W-:Y:S01]  /*7f380*/  IADD3 R13, P3, R13, UR8, RZ ;  /* 0x000000080d0d7c10 */ /* 0x000fe2000ff7e0ff */
[----:B------:R-:W-:Y:S02]  /*7f390*/  STL [R1+0x1e18], R15 ;  /* 0x001e180f01007387 */ /* 0x000fe40000100800 */
[----:B------:R-:W-:Y:S01]  /*7f3a0*/  STL [R1+0x2ce4], R14 ;  /* 0x002ce40e01007387 */ /* 0x000fe20000100800 */
[----:B------:R-:W-:Y:S01]  /*7f3b0*/  IADD3 R2, P4, R2, UR8, RZ ;  /* 0x0000000802027c10 */ /* 0x000fe2000ff9e0ff */
[----:B------:R-:W-:Y:S01]  /*7f3c0*/  STL [R1+0x1e10], R3 ;  /* 0x001e100301007387 */ /* 0x000fe20000100800 */
[----:B------:R0:W-:Y:S02]  /*7f3d0*/  STL [R1+0x1e08], R23 ;  /* 0x001e081701007387 */ /* 0x0001e40000100800 */
[----:B------:R-:W-:Y:S01]  /*7f3e0*/  STL [R1+0x25e4], R13 ;  /* 0x0025e40d01007387 */ /* 0x000fe20000100800 */
[----:B0-----:R-:W4:Y:S01]  /*7f3f0*/  LDL.LU R23, [R1+0x25dc] ;  /* 0x0025dc0001177983 */ /* 0x001f220000300800 */
[----:B------:R0:W-:Y:S03]  /*7f400*/  STL [R1+0x2ce0], R2 ;  /* 0x002ce00201007387 */ /* 0x0001e60000100800 */
[----:B0-----:R-:W4:Y:S01]  /*7f410*/  LDL.LU R2, [R1+0x2cbc] ;  /* 0x002cbc0001027983 */ /* 0x001f220000300800 */
[--C-:B------:R-:W-:Y:S01]  /*7f420*/  IMAD.X R16, R16, 0x1, R0.reuse, P5 ;  /* 0x0000000110107824 */ /* 0x100fe200028e0600 */
[----:B------:R-:W-:Y:S01]  /*7f430*/  IADD3 R18, P5, R18, UR8, RZ ;  /* 0x0000000812127c10 */ /* 0x000fe2000ffbe0ff */
[--C-:B------:R-:W-:Y:S01]  /*7f440*/  IMAD.X R19, R19, 0x1, R0.reuse, P6 ;  /* 0x0000000113137824 */ /* 0x100fe200030e0600 */
[----:B------:R-:W-:Y:S01]  /*7f450*/  IADD3 R24, P6, R24, UR8, RZ ;  /* 0x0000000818187c10 */ /* 0x000fe2000ffde0ff */
[----:B------:R-:W-:Y:S01]  /*7f460*/  IMAD.X R25, R25, 0x1, R0, P1 ;  /* 0x0000000119197824 */ /* 0x000fe200008e0600 */
[----:B------:R-:W-:Y:S01]  /*7f470*/  STL [R1+0x1e00], R16 ;  /* 0x001e001001007387 */ /* 0x000fe20000100800 */
[----:B------:R-:W-:Y:S01]  /*7f480*/  STL [R1+0x2cdc], R18 ;  /* 0x002cdc1201007387 */ /* 0x000fe20000100800 */
[----:B------:R-:W-:Y:S01]  /*7f490*/  IADD3 R26, P1, R26, UR8, RZ ;  /* 0x000000081a1a7c10 */ /* 0x000fe2000ff3e0ff */
[----:B------:R-:W-:Y:S01]  /*7f4a0*/  STL [R1+0x3218], R0 ;  /* 0x0032180001007387 */ /* 0x000fe20000100800 */
[----:B------:R-:W-:Y:S01]  /*7f4b0*/  STL [R1+0x1df8], R19 ;  /* 0x001df81301007387 */ /* 0x000fe20000100800 */
[----:B------:R-:W-:Y:S01]  /*7f4c0*/  IADD3.X R27, R27, UR5, RZ, P2, !PT ;  /* 0x000000051b1b7c10 */ /* 0x000fe200097fe4ff */
[----:B------:R-:W-:Y:S02]  /*7f4d0*/  STL [R1+0x2cd8], R24 ;  /* 0x002cd81801007387 */ /* 0x000fe40000100800 */
[----:B------:R-:W-:Y:S01]  /*7f4e0*/  STL [R1+0x1df0], R25 ;  /* 0x001df01901007387 */ /* 0x000fe20000100800 */
[----:B------:R-:W-:Y:S01]  /*7f4f0*/  IADD3 R20, P2, R20, UR8, RZ ;  /* 0x0000000814147c10 */ /* 0x000fe2000ff5e0ff */
[----:B------:R-:W-:Y:S01]  /*7f500*/  STL [R1+0x2cd4], R26 ;  /* 0x002cd41a01007387 */ /* 0x000fe20000100800 */
[----:B--2---:R-:W-:Y:S01]  /*7f510*/  IADD3.X R17, R17, UR5, RZ, P3, !PT ;  /* 0x0000000511117c10 */ /* 0x004fe20009ffe4ff */
[----:B------:R-:W-:Y:S01]  /*7f520*/  IADD3 R21, P3, R21, UR8, RZ ;  /* 0x0000000815157c10 */ /* 0x000fe2000ff7e0ff */
[----:B------:R-:W-:-:S03]  /*7f530*/  IADD3.X R22, R22, UR5, RZ, P4, !PT ;  /* 0x0000000516167c10 */ /* 0x000fc6000a7fe4ff */
        /* <DEDUP_REMOVED lines=9> */
[----:B---3--:R-:W-:-:S05]  /*7f5d0*/  IADD3 R29, P4, R29, UR8, RZ ;  /* 0x000000081d1d7c10 */ /* 0x008fca000ff9e0ff */
        /* <DEDUP_REMOVED lines=14> */
[----:B------:R-:W3:Y:S01]  /*7f6c0*/  LDL.LU R16, [R1+0x2c74] ;  /* 0x002c740001107983 */ /* 0x000ee20000300800 */
[----:B----4-:R-:W-:-:S05]  /*7f6d0*/  IADD3.X R23, R23, UR5, RZ, P5, !PT ;  /* 0x0000000517177c10 */ /* 0x010fca000affe4ff */
[----:B------:R-:W-:Y:S01]  /*7f6e0*/  STL [R1+0x25dc], R23 ;  /* 0x0025dc1701007387 */ /* 0x000fe20000100800 */
[----:B------:R-:W4:Y:S01]  /*7f6f0*/  LDL.LU R18, [R1+0x2c98] ;  /* 0x002c980001127983 */ /* 0x000f220000300800 */
[----:B------:R-:W-:-:S05]  /*7f700*/  IADD3 R2, P5, R2, UR8, RZ ;  /* 0x0000000802027c10 */ /* 0x000fca000ffbe0ff */
[----:B------:R0:W-:Y:S01]  /*7f710*/  STL [R1+0x2cbc], R2 ;  /* 0x002cbc0201007387 */ /* 0x0001e20000100800 */
[----:B------:R-:W4:Y:S02]  /*7f720*/  LDL.LU R19, [R1+0x2c6c] ;  /* 0x002c6c0001137983 */ /* 0x000f240000300800 */
[----:B------:R-:W4:Y:S02]  /*7f730*/  LDL.LU R24, [R1+0x2c90] ;  /* 0x002c900001187983 */ /* 0x000f240000300800 */
[----:B------:R-:W4:Y:S01]  /*7f740*/  LDL.LU R25, [R1+0x2c64] ;  /* 0x002c640001197983 */ /* 0x000f220000300800 */
[----:B------:R-:W4:Y:S01]  /*7f750*/  LDL.LU R26, [R1+0x2c88] ;  /* 0x002c8800011a7983 */ /* 0x000f220000300800 */
[----:B------:R-:W4:Y:S02]  /*7f760*/  LDL.LU R27, [R1+0x2c5c] ;  /* 0x002c5c00011b7983 */ /* 0x000f240000300800 */
[----:B------:R-:W4:Y:S01]  /*7f770*/  LDL.LU R20, [R1+0x2c80] ;  /* 0x002c800001147983 */ /* 0x000f220000300800 */
[----:B0-----:R-:W4:Y:S01]  /*7f780*/  LDL.LU R2, [R1+0x2c54] ;  /* 0x002c540001027983 */ /* 0x001f220000300800 */
[----:B------:R-:W4:Y:S02]  /*7f790*/  LDL.LU R21, [R1+0x2c78] ;  /* 0x002c780001157983 */ /* 0x000f240000300800 */
[----:B------:R-:W4:Y:S01]  /*7f7a0*/  LDL.LU R23, [R1+0x2c4c] ;  /* 0x002c4c0001177983 */ /* 0x000f220000300800 */
[----:B--2---:R-:W-:-:S02]  /*7f7b0*/  IADD3.X R17, R17, UR5, RZ, P6, !PT ;  /* 0x0000000511117c10 */ /* 0x004fc4000b7fe4ff */
[----:B------:R-:W-:-:S03]  /*7f7c0*/  IADD3 R0, P6, R0, UR8, RZ ;  /* 0x0000000800007c10 */ /* 0x000fc6000ffde0ff */
[----:B------:R0:W-:Y:S01]  /*7f7d0*/  STL [R1+0x25d8], R17 ;  /* 0x0025d81101007387 */ /* 0x0001e20000100800 */
[----:B------:R-:W-:Y:S01]  /*7f7e0*/  IADD3.X R28, R28, UR5, RZ, P1, !PT ;  /* 0x000000051c1c7c10 */ /* 0x000fe20008ffe4ff */
[----:B------:R-:W-:Y:S02]  /*7f7f0*/  IADD3 R5, P1, R5, UR8, RZ ;  /* 0x0000000805057c10 */ /* 0x000fe4000ff3e0ff */
[----:B0-----:R-:W2:Y:S01]  /*7f800*/  LDL.LU R17, [R1+0x2c70] ;  /* 0x002c700001117983 */ /* 0x001ea20000300800 */
[----:B------:R-:W-:Y:S02]  /*7f810*/  STL [R1+0x2cb4], R0 ;  /* 0x002cb40001007387 */ /* 0x000fe40000100800 */
[----:B------:R-:W-:Y:S02]  /*7f820*/  STL [R1+0x25d4], R28 ;  /* 0x0025d41c01007387 */ /* 0x000fe40000100800 */
[----:B------:R-:W-:Y:S01]  /*7f830*/  STL [R1+0x2cac], R5 ;  /* 0x002cac0501007387 */ /* 0x000fe20000100800 */
[----:B---3--:R-:W-:Y:S01]  /*7f840*/  IADD3.X R4, R4, UR5, RZ, P2, !PT ;  /* 0x0000000504047c10 */ /* 0x008fe200097fe4ff */
[----:B------:R-:W-:Y:S01]  /*7f850*/  IADD3 R6, P2, R6, UR8, RZ ;  /* 0x0000000806067c10 */ /* 0x000fe2000ff5e0ff */
[----:B------:R-:W-:Y:S01]  /*7f860*/  IADD3.X R7, R7, UR5, RZ, P3, !PT ;  /* 0x0000000507077c10 */ /* 0x000fe20009ffe4ff */
[----:B------:R-:W-:Y:S01]  /*7f870*/  IADD3 R10, P3, R10, UR8, RZ ;  /* 0x000000080a0a7c10 */ /* 0x000fe2000ff7e0ff */
[----:B------:R-:W-:Y:S01]  /*7f880*/  IADD3.X R11, R11, UR5, RZ, P4, !PT ;  /* 0x000000050b0b7c10 */ /* 0x000fe2000a7fe4ff */
[----:B------:R-:W-:Y:S01]  /*7f890*/  STL [R1+0x25d0], R4 ;  /* 0x0025d00401007387 */ /* 0x000fe20000100800 */
[----:B------:R-:W-:Y:S01]  /*7f8a0*/  IADD3 R12, P4, R12, UR8, RZ ;  /* 0x000000080c0c7c10 */ /* 0x000fe2000ff9e0ff */
[----:B------:R-:W-:Y:S01]  /*7f8b0*/  STL [R1+0x2ca4], R6 ;  /* 0x002ca40601007387 */ /* 0x000fe20000100800 */
[----:B------:R-:W-:Y:S01]  /*7f8c0*/  IADD3.X R9, R9, UR5, RZ, P5, !PT ;  /* 0x0000000509097c10 */ /* 0x000fe2000affe4ff */
[----:B------:R-:W-:Y:S01]  /*7f8d0*/  STL [R1+0x2cc8], R7 ;  /* 0x002cc80701007387 */ /* 0x000fe20000100800 */
[----:B------:R-:W-:Y:S01]  /*7f8e0*/  IADD3 R15, P5, R15, UR8, RZ ;  /* 0x000000080f0f7c10 */ /* 0x000fe2000ffbe0ff */
[----:B------:R-:W-:Y:S01]  /*7f8f0*/  STL [R1+0x2c9c], R10 ;  /* 0x002c9c0a01007387 */ /* 0x000fe20000100800 */
[----:B------:R-:W-:Y:S01]  /*7f900*/  IADD3.X R14, R14, UR5, RZ, P6, !PT ;  /* 0x000000050e0e7c10 */ /* 0x000fe2000b7fe4ff */
[----:B------:R-:W-:Y:S01]  /*7f910*/  STL [R1+0x2cc0], R11 ;  /* 0x002cc00b01007387 */ /* 0x000fe20000100800 */
[----:B------:R-:W-:Y:S01]  /*7f920*/  IADD3.X R22, R22, UR5, RZ, P1, !PT ;  /* 0x0000000516167c10 */ /* 0x000fe20008ffe4ff */
[----:B------:R-:W-:Y:S01]  /*7f930*/  STL [R1+0x2c94], R12 ;  /* 0x002c940c01007387 */ /* 0x000fe20000100800 */
[----:B------:R-:W-:Y:S01]  /*7f940*/  IADD3 R3, P6, R3, UR8, RZ ;  /* 0x0000000803037c10 */ /* 0x000fe2000ffde0ff */
[----:B------:R-:W-:Y:S01]  /*7f950*/  STL [R1+0x2cb8], R9 ;  /* 0x002cb80901007387 */ /* 0x000fe20000100800 */
[----:B------:R-:W-:Y:S01]  /*7f960*/  STL [R1+0x2c8c], R15 ;  /* 0x002c8c0f01007387 */ /* 0x000fe20000100800 */
[----:B------:R-:W-:Y:S01]  /*7f970*/  IADD3 R29, P1, R29, UR8, RZ ;  /* 0x000000081d1d7c10 */ /* 0x000fe2000ff3e0ff */
[----:B------:R-:W-:Y:S01]  /*7f980*/  STL [R1+0x2cb0], R14 ;  /* 0x002cb00e01007387 */ /* 0x000fe20000100800 */
[----:B------:R0:W-:Y:S01]  /*7f990*/  STL [R1+0x2ca8], R22 ;  /* 0x002ca81601007387 */ /* 0x0001e20000100800 */
[----:B------:R-:W-:Y:S01]  /*7f9a0*/  STL [R1+0x2c84], R3 ;  /* 0x002c840301007387 */ /* 0x000fe20000100800 */
[----:B------:R-:W-:Y:S01]  /*7f9b0*/  IADD3.X R13, R13, UR5, RZ, P2, !PT ;  /* 0x000000050d0d7c10 */ /* 0x000fe200097fe4ff */
[----:B------:R-:W-:Y:S01]  /*7f9c0*/  IADD3 R16, P2, R16, UR8, RZ ;  /* 0x0000000810107c10 */ /* 0x000fe2000ff5e0ff */
[----:B0-----:R-:W3:Y:S01]  /*7f9d0*/  LDL.LU R22, [R1+0x2c44] ;  /* 0x002c440001167983 */ /* 0x001ee20000300800 */
[----:B------:R0:W-:Y:S03]  /*7f9e0*/  STL [R1+0x2c7c], R29 ;  /* 0x002c7c1d01007387 */ /* 0x0001e60000100800 */
[----:B0-----:R-:W3:Y:S01]  /*7f9f0*/  LDL.LU R29, [R1+0x2c68] ;  /* 0x002c6800011d7983 */ /* 0x001ee20000300800 */
[----:B----4-:R-:W-:-:S03]  /*7fa00*/  IADD3.X R18, R18, UR5, RZ, P3, !PT ;  /* 0x0000000512127c10 */ /* 0x010fc60009ffe4ff */
[----:B------:R-:W-:Y:S01]  /*7fa10*/  STL [R1+0x2ca0], R13 ;  /* 0x002ca00d01007387 */ /* 0x000fe20000100800 */
[----:B------:R-:W-:Y:S01]  /*7fa20*/  STL [R1+0x2c74], R16 ;  /* 0x002c741001007387 */ /* 0x000fe20000100800 */
[----:B------:R-:W-:Y:S02]  /*7fa30*/  IADD3 R19, P3, R19, UR8, RZ ;  /* 0x0000000813137c10 */ /* 0x000fe4000ff7e0ff */
[----:B------:R-:W-:Y:S01]  /*7fa40*/  IADD3.X R24, R24, UR5, RZ, P4, !PT ;  /* 0x0000000518187c10 */ /* 0x000fe2000a7fe4ff */
[----:B------:R-:W-:Y:S01]  /*7fa50*/  IADD3 R25, P4, R25, UR8, RZ ;  /* 0x0000000819197c10 */ /* 0x000fe2000ff9e0ff */
[----:B------:R-:W-:Y:S01]  /*7fa60*/  IADD3.X R26, R26, UR5, RZ, P5, !PT ;  /* 0x000000051a1a7c10 */ /* 0x000fe2000affe4ff */
[----:B------:R-:W-:Y:S01]  /*7fa70*/  STL [R1+0x2c98], R18 ;  /* 0x002c981201007387 */ /* 0x000fe20000100800 */
[----:B------:R-:W-:Y:S01]  /*7fa80*/  IADD3.X R20, R20, UR5, RZ, P6, !PT ;  /* 0x0000000514147c10 */ /* 0x000fe2000b7fe4ff */
[----:B------:R-:W-:Y:S01]  /*7fa90*/  STL [R1+0x2c6c], R19 ;  /* 0x002c6c1301007387 */ /* 0x000fe20000100800 */
[----:B------:R-:W-:-:S02]  /*7faa0*/  IADD3 R27, P5, R27, UR8, RZ ;  /* 0x000000081b1b7c10 */ /* 0x000fc4000ffbe0ff */
[----:B------:R-:W-:Y:S01]  /*7fab0*/  IADD3 R2, P6, R2, UR8, RZ ;  /* 0x0000000802027c10 */ /* 0x000fe2000ffde0ff */
[----:B------:R-:W-:Y:S01]  /*7fac0*/  STL [R1+0x2c90], R24 ;  /* 0x002c901801007387 */ /* 0x000fe20000100800 */
[----:B------:R-:W-:Y:S02]  /*7fad0*/  STL [R1+0x2c64], R25 ;  /* 0x002c641901007387 */ /* 0x000fe40000100800 */
[----:B------:R-:W-:Y:S01]  /*7fae0*/  STL [R1+0x2c88], R26 ;  /* 0x002c881a01007387 */ /* 0x000fe20000100800 */
[----:B------:R0:W-:Y:S01]  /*7faf0*/  STL [R1+0x2c54], R2 ;  /* 0x002c540201007387 */ /* 0x0001e20000100800 */
[----:B------:R-:W-:Y:S03]  /*7fb00*/  STL [R1+0x2c5c], R27 ;  /* 0x002c5c1b01007387 */ /* 0x000fe60000100800 */
[----:B0-----:R-:W4:Y:S01]  /*7fb10*/  LDL.LU R2, [R1+0x2c3c] ;  /* 0x002c3c0001027983 */ /* 0x001f220000300800 */
[----:B------:R-:W-:Y:S01]  /*7fb20*/  IADD3.X R21, R21, UR5, RZ, P1, !PT ;  /* 0x0000000515157c10 */ /* 0x000fe20008ffe4ff */
[----:B------:R-:W-:-:S02]  /*7fb30*/  IADD3 R23, P1, R23, UR8, RZ ;  /* 0x0000000817177c10 */ /* 0x000fc4000ff3e0ff */
[----:B------:R-:W-:Y:S01]  /*7fb40*/  STL [R1+0x2c80], R20 ;  /* 0x002c801401007387 */ /* 0x000fe20000100800 */
[----:B------:R-:W4:Y:S01]  /*7fb50*/  LDL.LU R0, [R1+0x2c60] ;  /* 0x002c600001007983 */ /* 0x000f220000300800 */
[----:B------:R-:W-:Y:S02]  /*7fb60*/  STL [R1+0x2c78], R21 ;  /* 0x002c781501007387 */ /* 0x000fe40000100800 */
[----:B------:R-:W4:Y:S02]  /*7fb70*/  LDL.LU R28, [R1+0x2c34] ;  /* 0x002c3400011c7983 */ /* 0x000f240000300800 */
[----:B------:R0:W-:Y:S01]  /*7fb80*/  STL [R1+0x2c4c], R23 ;  /* 0x002c4c1701007387 */ /* 0x0001e20000100800 */
[----:B------:R-:W4:Y:S01]  /*7fb90*/  LDL.LU R5, [R1+0x2c58] ;  /* 0x002c580001057983 */ /* 0x000f220000300800 */
[----:B--2---:R-:W-:-:S05]  /*7fba0*/  IADD3.X R17, R17, UR5, RZ, P2, !PT ;  /* 0x0000000511117c10 */ /* 0x004fca00097fe4ff */
        /* <DEDUP_REMOVED lines=15> */
[----:B---3--:R-:W-:-:S05]  /*7fca0*/  IADD3 R22, P2, R22, UR8, RZ ;  /* 0x0000000816167c10 */ /* 0x008fca000ff5e0ff */
[----:B------:R-:W-:Y:S01]  /*7fcb0*/  STL [R1+0x2c44], R22 ;  /* 0x002c441601007387 */ /* 0x000fe20000100800 */
[----:B------:R-:W3:Y:S01]  /*7fcc0*/  LDL.LU R18, [R1+0x2bf4] ;  /* 0x002bf40001127983 */ /* 0x000ee20000300800 */
[----:B------:R-:W-:-:S05]  /*7fcd0*/  IADD3.X R29, R29, UR5, RZ, P3, !PT ;  /* 0x000000051d1d7c10 */ /* 0x000fca0009ffe4ff */
[----:B------:R0:W-:Y:S01]  /*7fce0*/  STL [R1+0x2c68], R29 ;  /* 0x002c681d01007387 */ /* 0x0001e20000100800 */
[----:B------:R-:W3:Y:S02]  /*7fcf0*/  LDL.LU R19, [R1+0x2c18] ;  /* 0x002c180001137983 */ /* 0x000ee40000300800 */
[----:B------:R-:W3:Y:S02]  /*7fd00*/  LDL.LU R24, [R1+0x2bec] ;  /* 0x002bec0001187983 */ /* 0x000ee40000300800 */
[----:B------:R-:W3:Y:S01]  /*7fd10*/  LDL.LU R25, [R1+0x2c10] ;  /* 0x002c100001197983 */ /* 0x000ee20000300800 */
[----:B------:R-:W3:Y:S01]  /*7fd20*/  LDL.LU R26, [R1+0x2be4] ;  /* 0x002be400011a7983 */ /* 0x000ee20000300800 */
[----:B------:R-:W3:Y:S02]  /*7fd30*/  LDL.LU R27, [R1+0x2c08] ;  /* 0x002c0800011b7983 */ /* 0x000ee40000300800 */
[----:B------:R-:W3:Y:S01]  /*7fd40*/  LDL.LU R20, [R1+0x2bdc] ;  /* 0x002bdc0001147983 */ /* 0x000ee20000300800 */
[----:B0-----:R-:W3:Y:S01]  /*7fd50*/  LDL.LU R29, [R1+0x2c00] ;  /* 0x002c0000011d7983 */ /* 0x001ee20000300800 */
[----:B------:R-:W3:Y:S02]  /*7fd60*/  LDL.LU R21, [R1+0x2bd4] ;  /* 0x002bd40001157983 */ /* 0x000ee40000300800 */
[----:B------:R-:W3:Y:S01]  /*7fd70*/  LDL.LU R22, [R1+0x2bf8] ;  /* 0x002bf80001167983 */ /* 0x000ee20000300800 */
[----:B----4-:R-:W-:-:S05]  /*7fd80*/  IADD3 R2, P3, R2, UR8, RZ ;  /* 0x0000000802027c10 */ /* 0x010fca000ff7e0ff */
[----:B------:R0:W-:Y:S04]  /*7fd90*/  STL [R1+0x2c3c], R2 ;  /* 0x002c3c0201007387 */ /* 0x0001e80000100800 */
[----:B0-----:R-:W4:Y:S01]  /*7fda0*/  LDL.LU R2, [R1+0x2bcc] ;  /* 0x002bcc0001027983 */ /* 0x001f220000300800 */
[----:B------:R-:W-:Y:S01]  /*7fdb0*/  IADD3.X R0, R0, UR5, RZ, P4, !PT ;  /* 0x0000000500007c10 */ /* 0x000fe2000a7fe4ff */
[----:B------:R-:W-:Y:S01]  /*7fdc0*/  IADD3 R28, P4, R28, UR8, RZ ;  /* 0x000000081c1c7c10 */ /* 0x000fe2000ff9e0ff */
[----:B------:R-:W-:-:S03]  /*7fdd0*/  IADD3.X R5, R5, UR5, RZ, P5, !PT ;  /* 0x0000000505057c10 */ /* 0x000fc6000affe4ff */
[----:B------:R-:W-:Y:S01]  /*7fde0*/  STL [R1+0x2c60], R0 ;  /* 0x002c600001007387 */ /* 0x000fe20000100800 */
[----:B------:R-:W-:Y:S02]  /*7fdf0*/  STL [R1+0x2c34], R28 ;  /* 0x002c341c01007387 */ /* 0x000fe40000100800 */
[----:B------:R-:W-:Y:S01]  /*7fe00*/  STL [R1+0x2c58], R5 ;  /* 0x002c580501007387 */ /* 0x000fe20000100800 */
[----:B--2---:R-:W-:Y:S02]  /*7fe10*/  IADD3 R4, P5, R4, UR8, RZ ;  /* 0x0000000804047c10 */ /* 0x004fe4000ffbe0ff */
[----:B------:R-:W-:Y:S01]  /*7fe20*/  IADD3.X R6, R6, UR5, RZ, P6, !PT ;  /* 0x0000000506067c10 */ /* 0x000fe2000b7fe4ff */
[----:B------:R-:W-:Y:S01]  /*7fe30*/  IADD3 R7, P6, R7, UR8, RZ ;  /* 0x0000000807077c10 */ /* 0x000fe2000ffde0ff */
[----:B------:R-:W-:Y:S01]  /*7fe40*/  IADD3.X R10, R10, UR5, RZ, P1, !PT ;  /* 0x000000050a0a7c10 */ /* 0x000fe20008ffe4ff */
        /* <DEDUP_REMOVED lines=8> */
[----:B------:R-:W-:-:S02]  /*7fed0*/  IADD3 R14, P3, R14, UR8, RZ ;  /* 0x000000080e0e7c10 */ /* 0x000fc4000ff7e0ff */
[----:B------:R-:W-:Y:S01]  /*7fee0*/  IADD3.X R3, R3, UR5, RZ, P4, !PT ;  /* 0x0000000503037c10 */ /* 0x000fe2000a7fe4ff */
[----:B------:R-:W-:Y:S01]  /*7fef0*/  STL [R1+0x2c1c], R11 ;  /* 0x002c1c0b01007387 */ /* 0x000fe20000100800 */
[----:B------:R-:W-:Y:S01]  /*7ff00*/  IADD3 R23, P4, R23, UR8, RZ ;  /* 0x0000000817177c10 */ /* 0x000fe2000ff9e0ff */
[----:B------:R-:W-:Y:S02]  /*7ff10*/  STL [R1+0x2c40], R12 ;  /* 0x002c400c01007387 */ /* 0x000fe40000100800 */
[----:B------:R-:W-:Y:S01]  /*7ff20*/  STL [R1+0x2c14], R9 ;  /* 0x002c140901007387 */ /* 0x000fe20000100800 */
[----:B------:R-:W-:Y:S01]  /*7ff30*/  STL [R1+0x2c38], R15 ;  /* 0x002c380f01007387 */ /* 0x000fe20000100800 */
[----:B------:R-:W-:Y:S01]  /*7ff40*/  IADD3.X R17, R17, UR5, RZ, P5, !PT ;  /* 0x0000000511117c10 */ /* 0x000fe2000affe4ff */
[----:B------:R-:W-:Y:S02]  /*7ff50*/  STL [R1+0x2c0c], R14 ;  /* 0x002c0c0e01007387 */ /* 0x000fe40000100800 */
[----:B------:R0:W-:Y:S01]  /*7ff60*/  STL [R1+0x2c04], R23 ;  /* 0x002c041701007387 */ /* 0x0001e20000100800 */
[----:B------:R-:W-:Y:S01]  /*7ff70*/  STL [R1+0x2c30], R3 ;  /* 0x002c300301007387 */ /* 0x000fe20000100800 */
[----:B------:R-:W-:-:S02]  /*7ff80*/  IADD3 R13, P5, R13, UR8, RZ ;  /* 0x000000080d0d7c10 */ /* 0x000fc4000ffbe0ff */
[----:B------:R-:W-:Y:S01]  /*7ff90*/  IADD3.X R16, R16, UR5, RZ, P6, !PT ;  /* 0x0000000510107c10 */ /* 0x000fe2000b7fe4ff */
[----:B0-----:R-:W2:Y:S01]  /*7ffa0*/  LDL.LU R23, [R1+0x2bf0] ;  /* 0x002bf00001177983 */ /* 0x001ea20000300800 */
[----:B------:R0:W-:Y:S01]  /*7ffb0*/  STL [R1+0x2c28], R17 ;  /* 0x002c281101007387 */ /* 0x0001e20000100800 */
[----:B---3--:R-:W-:Y:S02]  /*7ffc0*/  IADD3 R18, P6, R18, UR8, RZ ;  /* 0x0000000812127c10 */ /* 0x008fe4000ffde0ff */
[----:B0-----:R-:W3:Y:S01]  /*7ffd0*/  LDL.LU R17, [R1+0x2bc4] ;  /* 0x002bc40001117983 */ /* 0x001ee20000300800 */
[----:B------:R-:W-:Y:S02]  /*7ffe0*/  STL [R1+0x2bfc], R13 ;  /* 0x002bfc0d01007387 */ /* 0x000fe40000100800 */
[----:B------:R-:W-:Y:S01]  /*7fff0*/  STL [R1+0x2c20], R16 ;  /* 0x002c201001007387 */ /* 0x000fe20000100800 */
[----:B------:R-:W-:Y:S01]  /*80000*/  STL [R1+0x2bf4], R18 ;  /* 0x002bf41201007387 */ /* 0x000fe20000100800 */
[----:B------:R-:W-:Y:S01]  /*80010*/  IADD3.X R19, R19, UR5, RZ, P1, !PT ;  /* 0x0000000513137c10 */ /* 0x000fe20008ffe4ff */
[----:B------:R-:W-:Y:S01]  /*80020*/  IADD3 R24, P1, R24, UR8, RZ ;  /* 0x0000000818187c10 */ /* 0x000fe2000ff3e0ff */
[----:B------:R-:W-:Y:S01]  /*80030*/  IADD3.X R25, R25, UR5, RZ, P2, !PT ;  /* 0x0000000519197c10 */ /* 0x000fe200097fe4ff */
[----:B------:R-:W-:Y:S01]  /*80040*/  IADD3 R26, P2, R26, UR8, RZ ;  /* 0x000000081a1a7c10 */ /* 0x000fe2000ff5e0ff */
[----:B------:R-:W-:Y:S01]  /*80050*/  IADD3.X R27, R27, UR5, RZ, P3, !PT ;  /* 0x000000051b1b7c10 */ /* 0x000fe20009ffe4ff */
[----:B------:R-:W-:Y:S01]  /*80060*/  STL [R1+0x2c18], R19 ;  /* 0x002c181301007387 */ /* 0x000fe20000100800 */
[----:B------:R-:W-:Y:S01]  /*80070*/  STL [R1+0x2bec], R24 ;  /* 0x002bec1801007387 */ /* 0x000fe20000100800 */
[----:B------:R-:W-:-:S02]  /*80080*/  IADD3.X R29, R29, UR5, RZ, P4, !PT ;  /* 0x000000051d1d7c10 */ /* 0x000fc4000a7fe4ff */
[----:B------:R-:W-:Y:S01]  /*80090*/  IADD3 R20, P3, R20, UR8, RZ ;  /* 0x0000000814147c10 */ /* 0x000fe2000ff7e0ff */
[----:B------:R-:W-:Y:S01]  /*800a0*/  STL [R1+0x2c10], R25 ;  /* 0x002c101901007387 */ /* 0x000fe20000100800 */
[----:B------:R-:W-:Y:S02]  /*800b0*/  STL [R1+0x2be4], R26 ;  /* 0x002be41a01007387 */ /* 0x000fe40000100800 */
[----:B------:R0:W-:Y:S01]  /*800c0*/  STL [R1+0x2c00], R29 ;  /* 0x002c001d01007387 */ /* 0x0001e20000100800 */
[----:B------:R-:W-:Y:S01]  /*800d0*/  IADD3 R21, P4, R21, UR8, RZ ;  /* 0x0000000815157c10 */ /* 0x000fe2000ff9e0ff */
[----:B------:R-:W-:Y:S01]  /*800e0*/  STL [R1+0x2c08], R27 ;  /* 0x002c081b01007387 */ /* 0x000fe20000100800 */
[----:B------:R-:W-:-:S03]  /*800f0*/  IADD3.X R22, R22, UR5, RZ, P5, !PT ;  /* 0x0000000516167c10 */ /* 0x000fc6000affe4ff */
[----:B0-----:R-:W3:Y:S01]  /*80100*/  LDL.LU R29, [R1+0x2be8] ;  /* 0x002be800011d7983 */ /* 0x001ee20000300800 */
[----:B------:R-:W-:Y:S02]  /*80110*/  STL [R1+0x2bdc], R20 ;  /* 0x002bdc1401007387 */ /* 0x000fe40000100800 */
[----:B------:R-:W3:Y:S02]  /*80120*/  LDL.LU R0, [R1+0x2bbc] ;  /* 0x002bbc0001007983 */ /* 0x000ee40000300800 */
[----:B------:R-:W-:Y:S01]  /*80130*/  STL [R1+0x2bd4], R21 ;  /* 0x002bd41501007387 */ /* 0x000fe20000100800 */
[----:B------:R-:W3:Y:S01]  /*80140*/  LDL.LU R28, [R1+0x2be0] ;  /* 0x002be000011c7983 */ /* 0x000ee20000300800 */
[----:B------:R0:W-:Y:S02]  /*80150*/  STL [R1+0x2bf8], R22 ;  /* 0x002bf81601007387 */ /* 0x0001e40000100800 */
[----:B------:R-:W3:Y:S01]  /*80160*/  LDL.LU R5, [R1+0x2bb4] ;  /* 0x002bb40001057983 */ /* 0x000ee20000300800 */
[----:B----4-:R-:W-:-:S05]  /*80170*/  IADD3 R2, P5, R2, UR8, RZ ;  /* 0x0000000802027c10 */ /* 0x010fca000ffbe0ff */
        /* <DEDUP_REMOVED lines=15> */
[----:B--2---:R-:W-:-:S05]  /*80270*/  IADD3.X R23, R23, UR5, RZ, P6, !PT ;  /* 0x0000000517177c10 */ /* 0x004fca000b7fe4ff */
[----:B------:R-:W-:Y:S01]  /*80280*/  STL [R1+0x2bf0], R23 ;  /* 0x002bf01701007387 */ /* 0x000fe20000100800 */
        /* <DEDUP_REMOVED lines=12> */
[----:B------:R-:W-:-:S02]  /*80350*/  IADD3.X R29, R29, UR5, RZ, P1, !PT ;  /* 0x000000051d1d7c10 */ /* 0x000fc40008ffe4ff */
[----:B------:R-:W-:-:S03]  /*80360*/  IADD3 R0, P1, R0, UR8, RZ ;  /* 0x0000000800007c10 */ /* 0x000fc6000ff3e0ff */
[----:B------:R0:W-:Y:S01]  /*80370*/  STL [R1+0x2be8], R29 ;  /* 0x002be81d01007387 */ /* 0x0001e20000100800 */
[----:B------:R-:W-:Y:S01]  /*80380*/  IADD3.X R28, R28, UR5, RZ, P2, !PT ;  /* 0x000000051c1c7c10 */ /* 0x000fe200097fe4ff */
[----:B------:R-:W-:Y:S02]  /*80390*/  IADD3 R5, P2, R5, UR8, RZ ;  /* 0x0000000805057c10 */ /* 0x000fe4000ff5e0ff */
[----:B0-----:R-:W3:Y:S01]  /*803a0*/  LDL.LU R29, [R1+0x2b78] ;  /* 0x002b7800011d7983 */ /* 0x001ee20000300800 */
[----:B------:R-:W-:Y:S02]  /*803b0*/  STL [R1+0x2bbc], R0 ;  /* 0x002bbc0001007387 */ /* 0x000fe40000100800 */
[----:B------:R-:W-:Y:S02]  /*803c0*/  STL [R1+0x2be0], R28 ;  /* 0x002be01c01007387 */ /* 0x000fe40000100800 */
[----:B------:R-:W-:Y:S01]  /*803d0*/  STL [R1+0x2bb4], R5 ;  /* 0x002bb40501007387 */ /* 0x000fe20000100800 */
[----:B----4-:R-:W-:Y:S01]  /*803e0*/  IADD3.X R4, R4, UR5, RZ, P3, !PT ;  /* 0x0000000504047c10 */ /* 0x010fe20009ffe4ff */
        /* <DEDUP_REMOVED lines=21> */
[----:B------:R-:W-:Y:S03]  /*80540*/  STL [R1+0x2b8c], R3 ;  /* 0x002b8c0301007387 */ /* 0x000fe60000100800 */
[----:B0-----:R-:W4:Y:S01]  /*80550*/  LDL.LU R22, [R1+0x2b4c] ;  /* 0x002b4c0001167983 */ /* 0x001f220000300800 */
[----:B------:R0:W-:Y:S03]  /*80560*/  STL [R1+0x2b84], R2 ;  /* 0x002b840201007387 */ /* 0x0001e60000100800 */
[----:B0-----:R-:W4:Y:S01]  /*80570*/  LDL.LU R2, [R1+0x2b70] ;  /* 0x002b700001027983 */ /* 0x001f220000300800 */
[----:B------:R-:W-:Y:S01]  /*80580*/  IADD3.X R13, R13, UR5, RZ, P3, !PT ;  /* 0x000000050d0d7c10 */ /* 0x000fe20009ffe4ff */
[----:B------:R-:W-:-:S04]  /*80590*/  IADD3 R16, P3, R16, UR8, RZ ;  /* 0x0000000810107c10 */ /* 0x000fc8000ff7e0ff */
[----:B------:R-:W-:Y:S01]  /*805a0*/  STL [R1+0x2ba8], R13 ;  /* 0x002ba80d01007387 */ /* 0x000fe20000100800 */
[----:B------:R-:W-:Y:S01]  /*805b0*/  STL [R1+0x2b7c], R16 ;  /* 0x002b7c1001007387 */ /* 0x000fe20000100800 */
[----:B--2---:R-:W-:-:S05]  /*805c0*/  IADD3.X R18, R18, UR5, RZ, P4, !PT ;  /* 0x0000000512127c10 */ /* 0x004fca000a7fe4ff */
[----:B------:R-:W-:Y:S01]  /*805d0*/  STL [R1+0x2ba0], R18 ;  /* 0x002ba01201007387 */ /* 0x000fe20000100800 */
[----:B---3--:R-:W-:Y:S02]  /*805e0*/  IADD3 R19, P4, R19, UR8, RZ ;  /* 0x0000000813137c10 */ /* 0x008fe4000ff9e0ff */
[----:B------:R-:W-:Y:S01]  /*805f0*/  IADD3.X R24, R24, UR5, RZ, P5, !PT ;  /* 0x0000000518187c10 */ /* 0x000fe2000affe4ff */
[----:B------:R-:W-:Y:S01]  /*80600*/  IADD3 R25, P5, R25, UR8, RZ ;  /* 0x0000000819197c10 */ /* 0x000fe2000ffbe0ff */
[----:B------:R-:W-:Y:S02]  /*80610*/  IADD3.X R26, R26, UR5, RZ, P6, !PT ;  /* 0x000000051a1a7c10 */ /* 0x000fe4000b7fe4ff */
[----:B------:R-:W-:Y:S01]  /*80620*/  IADD3.X R20, R20, UR5, RZ, P1, !PT ;  /* 0x0000000514147c10 */ /* 0x000fe20008ffe4ff */
[----:B------:R-:W-:Y:S01]  /*80630*/  STL [R1+0x2b74], R19 ;  /* 0x002b741301007387 */ /* 0x000fe20000100800 */
[----:B------:R-:W-:Y:S02]  /*80640*/  IADD3 R27, P6, R27, UR8, RZ ;  /* 0x000000081b1b7c10 */ /* 0x000fe4000ffde0ff */
[----:B------:R-:W-:Y:S01]  /*80650*/  IADD3 R17, P1, R17, UR8, RZ ;  /* 0x0000000811117c10 */ /* 0x000fe2000ff3e0ff */
[----:B------:R-:W-:Y:S01]  /*80660*/  STL [R1+0x2b98], R24 ;  /* 0x002b981801007387 */ /* 0x000fe20000100800 */
[----:B------:R-:W-:Y:S02]  /*80670*/  STL [R1+0x2b6c], R25 ;  /* 0x002b6c1901007387 */ /* 0x000fe40000100800 */
[----:B------:R-:W-:Y:S01]  /*80680*/  STL [R1+0x2b90], R26 ;  /* 0x002b901a01007387 */ /* 0x000fe20000100800 */
[----:B------:R-:W-:Y:S01]  /*80690*/  IADD3.X R21, R21, UR5, RZ, P2, !PT ;  /* 0x0000000515157c10 */ /* 0x000fe200097fe4ff */
[----:B------:R0:W-:Y:S01]  /*806a0*/  STL [R1+0x2b5c], R17 ;  /* 0x002b5c1101007387 */ /* 0x0001e20000100800 */
[----:B------:R-:W-:Y:S01]  /*806b0*/  STL [R1+0x2b64], R27 ;  /* 0x002b641b01007387 */ /* 0x000fe20000100800 */
[----:B------:R-:W-:-:S02]  /*806c0*/  IADD3 R23, P2, R23, UR8, RZ ;  /* 0x0000000817177c10 */ /* 0x000fc4000ff5e0ff */
[----:B0-----:R-:W2:Y:S01]  /*806d0*/  LDL.LU R17, [R1+0x2b44] ;  /* 0x002b440001117983 */ /* 0x001ea20000300800 */
[----:B------:R-:W-:Y:S02]  /*806e0*/  STL [R1+0x2b88], R20 ;  /* 0x002b881401007387 */ /* 0x000fe40000100800 */
[----:B------:R-:W3:Y:S02]  /*806f0*/  LDL.LU R0, [R1+0x2b68] ;  /* 0x002b680001007983 */ /* 0x000ee40000300800 */
[----:B------:R-:W-:Y:S01]  /*80700*/  STL [R1+0x2b80], R21 ;  /* 0x002b801501007387 */ /* 0x000fe20000100800 */
[----:B------:R-:W3:Y:S01]  /*80710*/  LDL.LU R28, [R1+0x2b3c] ;  /* 0x002b3c00011c7983 */ /* 0x000ee20000300800 */
[----:B------:R0:W-:Y:S02]  /*80720*/  STL [R1+0x2b54], R23 ;  /* 0x002b541701007387 */ /* 0x0001e40000100800 */
        /* <DEDUP_REMOVED lines=17> */
[----:B----4-:R-:W-:-:S05]  /*80840*/  IADD3 R22, P3, R22, UR8, RZ ;  /* 0x0000000816167c10 */ /* 0x010fca000ff7e0ff */
[----:B------:R-:W-:Y:S01]  /*80850*/  STL [R1+0x2b4c], R22 ;  /* 0x002b4c1601007387 */ /* 0x000fe20000100800 */
[----:B------:R-:W4:Y:S01]  /*80860*/  LDL.LU R18, [R1+0x2afc] ;  /* 0x002afc0001127983 */ /* 0x000f220000300800 */
[----:B------:R-:W-:-:S05]  /*80870*/  IADD3.X R2, R2, UR5, RZ, P4, !PT ;  /* 0x0000000502027c10 */ /* 0x000fca000a7fe4ff */
        /* <DEDUP_REMOVED lines=10> */
[----:B--2---:R-:W-:-:S02]  /*80920*/  IADD3 R17, P4, R17, UR8, RZ ;  /* 0x0000000811117c10 */ /* 0x004fc4000ff9e0ff */
[----:B---3--:R-:W-:-:S03]  /*80930*/  IADD3.X R0, R0, UR5, RZ, P5, !PT ;  /* 0x0000000500007c10 */ /* 0x008fc6000affe4ff */
[----:B------:R0:W-:Y:S01]  /*80940*/  STL [R1+0x2b44], R17 ;  /* 0x002b441101007387 */ /* 0x0001e20000100800 */
[----:B------:R-:W-:Y:S02]  /*80950*/  IADD3 R28, P5, R28, UR8, RZ ;  /* 0x000000081c1c7c10 */ /* 0x000fe4000ffbe0ff */
[----:B------:R-:W-:Y:S01]  /*80960*/  IADD3.X R5, R5, UR5, RZ, P6, !PT ;  /* 0x0000000505057c10 */ /* 0x000fe2000b7fe4ff */
[----:B0-----:R-:W2:Y:S01]  /*80970*/  LDL.LU R17, [R1+0x2ad4] ;  /* 0x002ad40001117983 */ /* 0x001ea20000300800 */
[----:B------:R-:W-:Y:S02]  /*80980*/  STL [R1+0x2b68], R0 ;  /* 0x002b680001007387 */ /* 0x000fe40000100800 */
[----:B------:R-:W-:Y:S01]  /*80990*/  STL [R1+0x2b3c], R28 ;  /* 0x002b3c1c01007387 */ /* 0x000fe20000100800 */
[----:B------:R-:W-:Y:S02]  /*809a0*/  IADD3 R4, P6, R4, UR8, RZ ;  /* 0x0000000804047c10 */ /* 0x000fe4000ffde0ff */
        /* <DEDUP_REMOVED lines=16> */
[----:B------:R-:W-:Y:S01]  /*80ab0*/  STL [R1+0x2b48], R12 ;  /* 0x002b480c01007387 */ /* 0x000fe20000100800 */
[----:B------:R-:W-:Y:S02]  /*80ac0*/  STL [R1+0x2b1c], R9 ;  /* 0x002b1c0901007387 */ /* 0x000fe40000100800 */
[----:B------:R-:W-:Y:S01]  /*80ad0*/  STL [R1+0x2b40], R15 ;  /* 0x002b400f01007387 */ /* 0x000fe20000100800 */
[----:B------:R-:W-:Y:S01]  /*80ae0*/  IADD3.X R29, R29, UR5, RZ, P6, !PT ;  /* 0x000000051d1d7c10 */ /* 0x000fe2000b7fe4ff */
[----:B------:R-:W-:Y:S01]  /*80af0*/  STL [R1+0x2b14], R14 ;  /* 0x002b140e01007387 */ /* 0x000fe20000100800 */
[----:B------:R0:W-:Y:S02]  /*80b00*/  STL [R1+0x2b0c], R23 ;  /* 0x002b0c1701007387 */ /* 0x0001e40000100800 */
[----:B------:R-:W-:Y:S01]  /*80b10*/  STL [R1+0x2b38], R3 ;  /* 0x002b380301007387 */ /* 0x000fe20000100800 */
[----:B------:R-:W-:-:S02]  /*80b20*/  IADD3 R13, P6, R13, UR8, RZ ;  /* 0x000000080d0d7c10 */ /* 0x000fc4000ffde0ff */
[----:B------:R-:W-:Y:S01]  /*80b30*/  IADD3.X R16, R16, UR5, RZ, P1, !PT ;  /* 0x0000000510107c10 */ /* 0x000fe20008ffe4ff */
[----:B0-----:R-:W3:Y:S01]  /*80b40*/  LDL.LU R23, [R1+0x2af8] ;  /* 0x002af80001177983 */ /* 0x001ee20000300800 */
[----:B------:R0:W-:Y:S03]  /*80b50*/  STL [R1+0x2b30], R29 ;  /* 0x002b301d01007387 */ /* 0x0001e60000100800 */
[----:B0-----:R-:W3:Y:S01]  /*80b60*/  LDL.LU R29, [R1+0x2acc] ;  /* 0x002acc00011d7983 */ /* 0x001ee20000300800 */
[----:B----4-:R-:W-:Y:S01]  /*80b70*/  IADD3 R18, P1, R18, UR8, RZ ;  /* 0x0000000812127c10 */ /* 0x010fe2000ff3e0ff */
[----:B------:R-:W-:Y:S02]  /*80b80*/  STL [R1+0x2b04], R13 ;  /* 0x002b040d01007387 */ /* 0x000fe40000100800 */
[----:B------:R-:W-:Y:S01]  /*80b90*/  STL [R1+0x2b28], R16 ;  /* 0x002b281001007387 */ /* 0x000fe20000100800 */
[----:B------:R-:W-:Y:S01]  /*80ba0*/  IADD3.X R19, R19, UR5, RZ, P2, !PT ;  /* 0x0000000513137c10 */ /* 0x000fe200097fe4ff */
[----:B------:R-:W-:Y:S01]  /*80bb0*/  IADD3 R24, P2, R24, UR8, RZ ;  /* 0x0000000818187c10 */ /* 0x000fe2000ff5e0ff */
[----:B------:R-:W-:Y:S01]  /*80bc0*/  IADD3.X R25, R25, UR5, RZ, P3, !PT ;  /* 0x0000000519197c10 */ /* 0x000fe20009ffe4ff */
[----:B------:R-:W-:Y:S01]  /*80bd0*/  IADD3 R26, P3, R26, UR8, RZ ;  /* 0x000000081a1a7c10 */ /* 0x000fe2000ff7e0ff */
[----:B------:R-:W-:Y:S01]  /*80be0*/  STL [R1+0x2afc], R18 ;  /* 0x002afc1201007387 */ /* 0x000fe20000100800 */
[----:B------:R-:W-:Y:S01]  /*80bf0*/  STL [R1+0x2b20], R19 ;  /* 0x002b201301007387 */ /* 0x000fe20000100800 */
[----:B------:R-:W-:Y:S01]  /*80c00*/  IADD3.X R27, R27, UR5, RZ, P4, !PT ;  /* 0x000000051b1b7c10 */ /* 0x000fe2000a7fe4ff */
[----:B------:R-:W-:Y:S01]  /*80c10*/  STL [R1+0x2af4], R24 ;  /* 0x002af41801007387 */ /* 0x000fe20000100800 */
[----:B------:R-:W-:Y:S01]  /*80c20*/  IADD3.X R2, R2, UR5, RZ, P5, !PT ;  /* 0x0000000502027c10 */ /* 0x000fe2000affe4ff */
[----:B------:R-:W-:Y:S01]  /*80c30*/  STL [R1+0x2b18], R25 ;  /* 0x002b181901007387 */ /* 0x000fe20000100800 */
[----:B------:R-:W-:Y:S03]  /*80c40*/  STL [R1+0x2aec], R26 ;  /* 0x002aec1a01007387 */ /* 0x000fe60000100800 */
[----:B------:R0:W-:Y:S01]  /*80c50*/  STL [R1+0x2b08], R2 ;  /* 0x002b080201007387 */ /* 0x0001e20000100800 */
[----:B------:R-:W-:Y:S03]  /*80c60*/  STL [R1+0x2b10], R27 ;  /* 0x002b101b01007387 */ /* 0x000fe60000100800 */
[----:B0-----:R-:W4:Y:S01]  /*80c70*/  LDL.LU R2, [R1+0x2af0] ;  /* 0x002af00001027983 */ /* 0x001f220000300800 */
[----:B------:R-:W-:-:S02]  /*80c80*/  IADD3 R20, P4, R20, UR8, RZ ;  /* 0x0000000814147c10 */ /* 0x000fc4000ff9e0ff */
[----:B------:R-:W-:Y:S02]  /*80c90*/  IADD3 R21, P5, R21, UR8, RZ ;  /* 0x0000000815157c10 */ /* 0x000fe4000ffbe0ff */
[----:B------:R-:W-:Y:S01]  /*80ca0*/  IADD3.X R22, R22, UR5, RZ, P6, !PT ;  /* 0x0000000516167c10 */ /* 0x000fe2000b7fe4ff */
[----:B------:R-:W-:Y:S01]  /*80cb0*/  STL [R1+0x2ae4], R20 ;  /* 0x002ae41401007387 */ /* 0x000fe20000100800 */
[----:B------:R-:W4:Y:S02]  /*80cc0*/  LDL.LU R0, [R1+0x2ac4] ;  /* 0x002ac40001007983 */ /* 0x000f240000300800 */
[----:B------:R-:W-:Y:S02]  /*80cd0*/  STL [R1+0x2adc], R21 ;  /* 0x002adc1501007387 */ /* 0x000fe40000100800 */
[----:B------:R-:W4:Y:S01]  /*80ce0*/  LDL.LU R28, [R1+0x2ae8] ;  /* 0x002ae800011c7983 */ /* 0x000f220000300800 */
[----:B------:R0:W-:Y:S01]  /*80cf0*/  STL [R1+0x2b00], R22 ;  /* 0x002b001601007387 */ /* 0x0001e20000100800 */
[----:B------:R-:W4:Y:S01]  /*80d00*/  LDL.LU R5, [R1+0x2abc] ;  /* 0x002abc0001057983 */ /* 0x000f220000300800 */
[----:B--2---:R-:W-:-:S05]  /*80d10*/  IADD3 R17, P6, R17, UR8, RZ ;  /* 0x0000000811117c10 */ /* 0x004fca000ffde0ff */
        /* <DEDUP_REMOVED lines=15> */
[----:B---3--:R-:W-:-:S05]  /*80e10*/  IADD3.X R23, R23, UR5, RZ, P1, !PT ;  /* 0x0000000517177c10 */ /* 0x008fca0008ffe4ff */
[----:B------:R-:W-:Y:S01]  /*80e20*/  STL [R1+0x2af8], R23 ;  /* 0x002af81701007387 */ /* 0x000fe20000100800 */
[----:B------:R-:W3:Y:S01]  /*80e30*/  LDL.LU R18, [R1+0x2aa8] ;  /* 0x002aa80001127983 */ /* 0x000ee20000300800 */
[----:B------:R-:W-:-:S05]  /*80e40*/  IADD3 R29, P1, R29, UR8, RZ ;  /* 0x000000081d1d7c10 */ /* 0x000fca000ff3e0ff */
        /* <DEDUP_REMOVED lines=10> */
[----:B----4-:R-:W-:-:S05]  /*80ef0*/  IADD3.X R2, R2, UR5, RZ, P2, !PT ;  /* 0x0000000502027c10 */ /* 0x010fca00097fe4ff */
[----:B------:R0:W-:Y:S04]  /*80f00*/  STL [R1+0x2af0], R2 ;  /* 0x002af00201007387 */ /* 0x0001e80000100800 */
[----:B0-----:R-:W4:Y:S01]  /*80f10*/  LDL.LU R2, [R1+0x2a80] ;  /* 0x002a800001027983 */ /* 0x001f220000300800 */
[----:B------:R-:W-:Y:S02]  /*80f20*/  IADD3 R0, P2, R0, UR8, RZ ;  /* 0x0000000800007c10 */ /* 0x000fe4000ff5e0ff */
[----:B------:R-:W-:Y:S01]  /*80f30*/  IADD3.X R28, R28, UR5, RZ, P3, !PT ;  /* 0x000000051c1c7c10 */ /* 0x000fe20009ffe4ff */
[----:B------:R-:W-:Y:S02]  /*80f40*/  IADD3 R5, P3, R5, UR8, RZ ;  /* 0x0000000805057c10 */ /* 0x000fe4000ff7e0ff */
[----:B------:R-:W-:Y:S02]  /*80f50*/  STL [R1+0x2ac4], R0 ;  /* 0x002ac40001007387 */ /* 0x000fe40000100800 */
[----:B------:R-:W-:Y:S02]  /*80f60*/  STL [R1+0x2ae8], R28 ;  /* 0x002ae81c01007387 */ /* 0x000fe40000100800 */
[----:B------:R-:W-:Y:S01]  /*80f70*/  STL [R1+0x2abc], R5 ;  /* 0x002abc0501007387 */ /* 0x000fe20000100800 */
[----:B--2---:R-:W-:Y:S01]  /*80f80*/  IADD3.X R4, R4, UR5, RZ, P4, !PT ;  /* 0x0000000504047c10 */ /* 0x004fe2000a7fe4ff */
        /* <DEDUP_REMOVED lines=24> */
[----:B0-----:R-:W2:Y:S01]  /*81110*/  LDL.LU R22, [R1+0x2a54] ;  /* 0x002a540001167983 */ /* 0x001ea20000300800 */
[----:B------:R0:W-:Y:S01]  /*81120*/  STL [R1+0x2a8c], R17 ;  /* 0x002a8c1101007387 */ /* 0x0001e20000100800 */
[----:B---3--:R-:W-:-:S02]  /*81130*/  IADD3.X R18, R18, UR5, RZ, P5, !PT ;  /* 0x0000000512127c10 */ /* 0x008fc4000affe4ff */
[----:B0-----:R-:W3:Y:S01]  /*81140*/  LDL.LU R17, [R1+0x2a78] ;  /* 0x002a780001117983 */ /* 0x001ee20000300800 */
[----:B------:R-:W-:Y:S02]  /*81150*/  STL [R1+0x2ab0], R13 ;  /* 0x002ab00d01007387 */ /* 0x000fe40000100800 */
[----:B------:R-:W-:Y:S01]  /*81160*/  STL [R1+0x2a84], R16 ;  /* 0x002a841001007387 */ /* 0x000fe20000100800 */
[----:B------:R-:W-:Y:S01]  /*81170*/  STL [R1+0x2aa8], R18 ;  /* 0x002aa81201007387 */ /* 0x000fe20000100800 */
[----:B------:R-:W-:Y:S02]  /*81180*/  IADD3 R19, P5, R19, UR8, RZ ;  /* 0x0000000813137c10 */ /* 0x000fe4000ffbe0ff */
[----:B------:R-:W-:Y:S01]  /*81190*/  IADD3.X R24, R24, UR5, RZ, P6, !PT ;  /* 0x0000000518187c10 */ /* 0x000fe2000b7fe4ff */
[----:B------:R-:W-:Y:S01]  /*811a0*/  IADD3 R25, P6, R25, UR8, RZ ;  /* 0x0000000819197c10 */ /* 0x000fe2000ffde0ff */
[----:B------:R-:W-:Y:S02]  /*811b0*/  IADD3.X R26, R26, UR5, RZ, P1, !PT ;  /* 0x000000051a1a7c10 */ /* 0x000fe40008ffe4ff */
[----:B------:R-:W-:Y:S01]  /*811c0*/  IADD3.X R20, R20, UR5, RZ, P2, !PT ;  /* 0x0000000514147c10 */ /* 0x000fe200097fe4ff */
[----:B------:R-:W-:Y:S01]  /*811d0*/  STL [R1+0x2a7c], R19 ;  /* 0x002a7c1301007387 */ /* 0x000fe20000100800 */
[----:B------:R-:W-:-:S02]  /*811e0*/  IADD3 R27, P1, R27, UR8, RZ ;  /* 0x000000081b1b7c10 */ /* 0x000fc4000ff3e0ff */
[----:B------:R-:W-:Y:S01]  /*811f0*/  IADD3 R29, P2, R29, UR8, RZ ;  /* 0x000000081d1d7c10 */ /* 0x000fe2000ff5e0ff */
[----:B------:R-:W-:Y:S01]  /*81200*/  STL [R1+0x2aa0], R24 ;  /* 0x002aa01801007387 */ /* 0x000fe20000100800 */
[----:B------:R-:W-:Y:S02]  /*81210*/  STL [R1+0x2a74], R25 ;  /* 0x002a741901007387 */ /* 0x000fe40000100800 */
[----:B------:R-:W-:Y:S01]  /*81220*/  STL [R1+0x2a98], R26 ;  /* 0x002a981a01007387 */ /* 0x000fe20000100800 */
[----:B------:R-:W-:Y:S01]  /*81230*/  IADD3.X R21, R21, UR5, RZ, P3, !PT ;  /* 0x0000000515157c10 */ /* 0x000fe20009ffe4ff */
[----:B------:R0:W-:Y:S01]  /*81240*/  STL [R1+0x2a64], R29 ;  /* 0x002a641d01007387 */ /* 0x0001e20000100800 */
[----:B------:R-:W-:Y:S01]  /*81250*/  STL [R1+0x2a6c], R27 ;  /* 0x002a6c1b01007387 */ /* 0x000fe20000100800 */
[----:B------:R-:W-:Y:S02]  /*81260*/  IADD3 R23, P3, R23, UR8, RZ ;  /* 0x0000000817177c10 */ /* 0x000fe4000ff7e0ff */
[----:B0-----:R-:W3:Y:S01]  /*81270*/  LDL.LU R29, [R1+0x2a4c] ;  /* 0x002a4c00011d7983 */ /* 0x001ee20000300800 */
[----:B------:R-:W-:Y:S02]  /*81280*/  STL [R1+0x2a90], R20 ;  /* 0x002a901401007387 */ /* 0x000fe40000100800 */
[----:B------:R-:W3:Y:S02]  /*81290*/  LDL.LU R0, [R1+0x2a70] ;  /* 0x002a700001007983 */ /* 0x000ee40000300800 */
[----:B------:R-:W-:Y:S01]  /*812a0*/  STL [R1+0x2a88], R21 ;  /* 0x002a881501007387 */ /* 0x000fe20000100800 */
[----:B------:R-:W3:Y:S01]  /*812b0*/  LDL.LU R28, [R1+0x2a44] ;  /* 0x002a4400011c7983 */ /* 0x000ee20000300800 */
[----:B------:R0:W-:Y:S02]  /*812c0*/  STL [R1+0x2a5c], R23 ;  /* 0x002a5c1701007387 */ /* 0x0001e40000100800 */
[----:B------:R-:W3:Y:S01]  /*812d0*/  LDL.LU R5, [R1+0x2a68] ;  /* 0x002a680001057983 */ /* 0x000ee20000300800 */
[----:B----4-:R-:W-:-:S05]  /*812e0*/  IADD3.X R2, R2, UR5, RZ, P4, !PT ;  /* 0x0000000502027c10 */ /* 0x010fca000a7fe4ff */
        /* <DEDUP_REMOVED lines=15> */
[----:B--2---:R-:W-:-:S05]  /*813e0*/  IADD3 R22, P4, R22, UR8, RZ ;  /* 0x0000000816167c10 */ /* 0x004fca000ff9e0ff */
[----:B------:R-:W-:Y:S01]  /*813f0*/  STL [R1+0x2a54], R22 ;  /* 0x002a541601007387 */ /* 0x000fe20000100800 */
[----:B------:R-:W2:Y:S01]  /*81400*/  LDL.LU R18, [R1+0x2a04] ;  /* 0x002a040001127983 */ /* 0x000ea20000300800 */
[----:B---3--:R-:W-:-:S05]  /*81410*/  IADD3.X R17, R17, UR5, RZ, P5, !PT ;  /* 0x0000000511117c10 */ /* 0x008fca000affe4ff */
        /* <DEDUP_REMOVED lines=10> */
[----:B------:R-:W-:-:S02]  /*814c0*/  IADD3 R29, P5, R29, UR8, RZ ;  /* 0x000000081d1d7c10 */ /* 0x000fc4000ffbe0ff */
[----:B------:R-:W-:-:S03]  /*814d0*/  IADD3.X R0, R0, UR5, RZ, P6, !PT ;  /* 0x0000000500007c10 */ /* 0x000fc6000b7fe4ff */
[----:B------:R0:W-:Y:S01]  /*814e0*/  STL [R1+0x2a4c], R29 ;  /* 0x002a4c1d01007387 */ /* 0x0001e20000100800 */
[----:B------:R-:W-:Y:S02]  /*814f0*/  IADD3 R28, P6, R28, UR8, RZ ;  /* 0x000000081c1c7c10 */ /* 0x000fe4000ffde0ff */
[----:B------:R-:W-:Y:S01]  /*81500*/  IADD3.X R5, R5, UR5, RZ, P1, !PT ;  /* 0x0000000505057c10 */ /* 0x000fe20008ffe4ff */
[----:B0-----:R-:W3:Y:S01]  /*81510*/  LDL.LU R29, [R1+0x29dc] ;  /* 0x0029dc00011d7983 */ /* 0x001ee20000300800 */
[----:B------:R-:W-:Y:S02]  /*81520*/  STL [R1+0x2a70], R0 ;  /* 0x002a700001007387 */ /* 0x000fe40000100800 */
[----:B------:R-:W-:Y:S02]  /*81530*/  STL [R1+0x2a44], R28 ;  /* 0x002a441c01007387 */ /* 0x000fe40000100800 */
[----:B------:R-:W-:Y:S01]  /*81540*/  STL [R1+0x2a68], R5 ;  /* 0x002a680501007387 */ /* 0x000fe20000100800 */
[----:B----4-:R-:W-:-:S02]  /*81550*/  IADD3 R4, P1, R4, UR8, RZ ;  /* 0x0000000804047c10 */ /* 0x010fc4000ff3e0ff */
        /* <DEDUP_REMOVED lines=21> */
[----:B------:R-:W-:Y:S04]  /*816b0*/  STL [R1+0x2a40], R3 ;  /* 0x002a400301007387 */ /* 0x000fe80000100800 */
[----:B0-----:R-:W4:Y:S01]  /*816c0*/  LDL.LU R23, [R1+0x2a00] ;  /* 0x002a000001177983 */ /* 0x001f220000300800 */
[----:B------:R0:W-:Y:S03]  /*816d0*/  STL [R1+0x2a38], R2 ;  /* 0x002a380201007387 */ /* 0x0001e60000100800 */
[----:B0-----:R-:W4:Y:S01]  /*816e0*/  LDL.LU R2, [R1+0x29d4] ;  /* 0x0029d40001027983 */ /* 0x001f220000300800 */
[----:B------:R-:W-:-:S02]  /*816f0*/  IADD3 R13, P1, R13, UR8, RZ ;  /* 0x000000080d0d7c10 */ /* 0x000fc4000ff3e0ff */
[----:B------:R-:W-:-:S03]  /*81700*/  IADD3.X R16, R16, UR5, RZ, P2, !PT ;  /* 0x0000000510107c10 */ /* 0x000fc600097fe4ff */
[----:B------:R-:W-:Y:S02]  /*81710*/  STL [R1+0x2a0c], R13 ;  /* 0x002a0c0d01007387 */ /* 0x000fe40000100800 */
[----:B------:R-:W-:Y:S01]  /*81720*/  STL [R1+0x2a30], R16 ;  /* 0x002a301001007387 */ /* 0x000fe20000100800 */
[----:B--2---:R-:W-:-:S05]  /*81730*/  IADD3 R18, P2, R18, UR8, RZ ;  /* 0x0000000812127c10 */ /* 0x004fca000ff5e0ff */
[----:B------:R-:W-:Y:S01]  /*81740*/  STL [R1+0x2a04], R18 ;  /* 0x002a041201007387 */ /* 0x000fe20000100800 */
[----:B---3--:R-:W-:Y:S01]  /*81750*/  IADD3.X R19, R19, UR5, RZ, P3, !PT ;  /* 0x0000000513137c10 */ /* 0x008fe20009ffe4ff */
[----:B------:R-:W-:Y:S01]  /*81760*/  IADD3 R24, P3, R24, UR8, RZ ;  /* 0x0000000818187c10 */ /* 0x000fe2000ff7e0ff */
[----:B------:R-:W-:Y:S01]  /*81770*/  IADD3.X R25, R25, UR5, RZ, P4, !PT ;  /* 0x0000000519197c10 */ /* 0x000fe2000a7fe4ff */
[----:B------:R-:W-:Y:S01]  /*81780*/  IADD3 R26, P4, R26, UR8, RZ ;  /* 0x000000081a1a7c10 */ /* 0x000fe2000ff9e0ff */
[----:B------:R-:W-:Y:S01]  /*81790*/  IADD3.X R27, R27, UR5, RZ, P5, !PT ;  /* 0x000000051b1b7c10 */ /* 0x000fe2000affe4ff */
[----:B------:R-:W-:Y:S01]  /*817a0*/  STL [R1+0x2a28], R19 ;  /* 0x002a281301007387 */ /* 0x000fe20000100800 */
[----:B------:R-:W-:Y:S01]  /*817b0*/  STL [R1+0x29fc], R24 ;  /* 0x0029fc1801007387 */ /* 0x000fe20000100800 */
[----:B------:R-:W-:Y:S02]  /*817c0*/  IADD3.X R17, R17, UR5, RZ, P6, !PT ;  /* 0x0000000511117c10 */ /* 0x000fe4000b7fe4ff */
[----:B------:R-:W-:Y:S01]  /*817d0*/  IADD3 R20, P5, R20, UR8, RZ ;  /* 0x0000000814147c10 */ /* 0x000fe2000ffbe0ff */
[----:B------:R-:W-:Y:S01]  /*817e0*/  STL [R1+0x2a20], R25 ;  /* 0x002a201901007387 */ /* 0x000fe20000100800 */
[----:B------:R-:W-:Y:S02]  /*817f0*/  STL [R1+0x29f4], R26 ;  /* 0x0029f41a01007387 */ /* 0x000fe40000100800 */
[----:B------:R0:W-:Y:S01]  /*81800*/  STL [R1+0x2a10], R17 ;  /* 0x002a101101007387 */ /* 0x0001e20000100800 */
[----:B------:R-:W-:Y:S01]  /*81810*/  IADD3 R21, P6, R21, UR8, RZ ;  /* 0x0000000815157c10 */ /* 0x000fe2000ffde0ff */
[----:B------:R-:W-:Y:S01]  /*81820*/  STL [R1+0x2a18], R27 ;  /* 0x002a181b01007387 */ /* 0x000fe20000100800 */
[----:B------:R-:W-:-:S03]  /*81830*/  IADD3.X R22, R22, UR5, RZ, P1, !PT ;  /* 0x0000000516167c10 */ /* 0x000fc60008ffe4ff */
[----:B0-----:R-:W2:Y:S01]  /*81840*/  LDL.LU R17, [R1+0x29f8] ;  /* 0x0029f80001117983 */ /* 0x001ea20000300800 */
[----:B------:R-:W-:Y:S02]  /*81850*/  STL [R1+0x29ec], R20 ;  /* 0x0029ec1401007387 */ /* 0x000fe40000100800 */
[----:B------:R-:W3:Y:S02]  /*81860*/  LDL.LU R0, [R1+0x29cc] ;  /* 0x0029cc0001007983 */ /* 0x000ee40000300800 */
[----:B------:R-:W-:Y:S01]  /*81870*/  STL [R1+0x29e4], R21 ;  /* 0x0029e41501007387 */ /* 0x000fe20000100800 */
[----:B------:R-:W3:Y:S01]  /*81880*/  LDL.LU R28, [R1+0x29f0] ;  /* 0x0029f000011c7983 */ /* 0x000ee20000300800 */
[----:B------:R0:W-:Y:S02]  /*81890*/  STL [R1+0x2a08], R22 ;  /* 0x002a081601007387 */ /* 0x0001e40000100800 */
        /* <DEDUP_REMOVED lines=32> */
[----:B---3--:R-:W-:Y:S02]  /*81aa0*/  IADD3 R0, P3, R0, UR8, RZ ;  /* 0x0000000800007c10 */ /* 0x008fe4000ff7e0ff */
[----:B------:R-:W-:Y:S01]  /*81ab0*/  IADD3.X R28, R28, UR5, RZ, P4, !PT ;  /* 0x000000051c1c7c10 */ /* 0x000fe2000a7fe4ff */
[----:B------:R0:W-:Y:S01]  /*81ac0*/  STL [R1+0x29f8], R17 ;  /* 0x0029f81101007387 */ /* 0x0001e20000100800 */
[----:B------:R-:W-:-:S03]  /*81ad0*/  IADD3 R5, P4, R5, UR8, RZ ;  /* 0x0000000805057c10 */ /* 0x000fc6000ff9e0ff */
[----:B0-----:R-:W2:Y:S01]  /*81ae0*/  LDL.LU R17, [R1+0x2988] ;  /* 0x0029880001117983 */ /* 0x001ea20000300800 */
[----:B------:R-:W-:Y:S02]  /*81af0*/  STL [R1+0x29cc], R0 ;  /* 0x0029cc0001007387 */ /* 0x000fe40000100800 */
[----:B------:R-:W-:Y:S02]  /*81b00*/  STL [R1+0x29f0], R28 ;  /* 0x0029f01c01007387 */ /* 0x000fe40000100800 */
[----:B------:R-:W-:Y:S01]  /*81b10*/  STL [R1+0x29c4], R5 ;  /* 0x0029c40501007387 */ /* 0x000fe20000100800 */
[----:B------:R-:W-:Y:S01]  /*81b20*/  IADD3.X R4, R4, UR5, RZ, P5, !PT ;  /* 0x0000000504047c10 */ /* 0x000fe2000affe4ff */
        /* <DEDUP_REMOVED lines=27> */
[----:B----4-:R-:W-:Y:S01]  /*81ce0*/  IADD3.X R18, R18, UR5, RZ, P6, !PT ;  /* 0x0000000512127c10 */ /* 0x010fe2000b7fe4ff */
[----:B------:R-:W-:Y:S02]  /*81cf0*/  STL [R1+0x29b8], R13 ;  /* 0x0029b80d01007387 */ /* 0x000fe40000100800 */
[----:B------:R-:W-:Y:S01]  /*81d00*/  STL [R1+0x298c], R16 ;  /* 0x00298c1001007387 */ /* 0x000fe20000100800 */
[----:B------:R-:W-:-:S02]  /*81d10*/  IADD3 R19, P6, R19, UR8, RZ ;  /* 0x0000000813137c10 */ /* 0x000fc4000ffde0ff */
[----:B------:R-:W-:Y:S01]  /*81d20*/  IADD3.X R24, R24, UR5, RZ, P1, !PT ;  /* 0x0000000518187c10 */ /* 0x000fe20008ffe4ff */
[----:B------:R-:W-:Y:S01]  /*81d30*/  IADD3 R25, P1, R25, UR8, RZ ;  /* 0x0000000819197c10 */ /* 0x000fe2000ff3e0ff */
[----:B------:R-:W-:Y:S01]  /*81d40*/  IADD3.X R26, R26, UR5, RZ, P2, !PT ;  /* 0x000000051a1a7c10 */ /* 0x000fe200097fe4ff */
[----:B------:R-:W-:Y:S01]  /*81d50*/  STL [R1+0x29b0], R18 ;  /* 0x0029b01201007387 */ /* 0x000fe20000100800 */
[----:B------:R-:W-:Y:S01]  /*81d60*/  IADD3.X R20, R20, UR5, RZ, P3, !PT ;  /* 0x0000000514147c10 */ /* 0x000fe20009ffe4ff */
[----:B------:R-:W-:Y:S01]  /*81d70*/  STL [R1+0x2984], R19 ;  /* 0x0029841301007387 */ /* 0x000fe20000100800 */
[----:B------:R-:W-:Y:S02]  /*81d80*/  IADD3 R27, P2, R27, UR8, RZ ;  /* 0x000000081b1b7c10 */ /* 0x000fe4000ff5e0ff */
        /* <DEDUP_REMOVED lines=125> */
[----:B------:R0:W-:Y:S01]  /*82560*/  STL [R1+0x2908], R23 ;  /* 0x0029081701007387 */ /* 0x0001e20000100800 */
        /* <DEDUP_REMOVED lines=9> */
[----:B0-----:R-:W3:Y:S01]  /*82600*/  LDL.LU R23, [R1+0x2874] ;  /* 0x0028740001177983 */ /* 0x001ee20000300800 */
[----:B------:R-:W3:Y:S01]  /*82610*/  LDL.LU R21, [R1+0x2898] ;  /* 0x0028980001157983 */ /* 0x000ee20000300800 */
[----:B-1----:R-:W3:Y:S01]  /*82620*/  LDL.LU R17, [R1+0x286c] ;  /* 0x00286c0001117983 */ /* 0x002ee20000300800 */
[----:B------:R-:W-:-:S02]  /*82630*/  IADD3.X R29, R29, UR5, RZ, P4, !PT ;  /* 0x000000051d1d7c10 */ /* 0x000fc4000a7fe4ff */
[----:B------:R-:W-:Y:S02]  /*82640*/  IADD3 R0, P4, R0, UR8, RZ ;  /* 0x0000000800007c10 */ /* 0x000fe4000ff9e0ff */
[----:B------:R-:W-:Y:S01]  /*82650*/  IADD3.X R28, R28, UR5, RZ, P5, !PT ;  /* 0x000000051c1c7c10 */ /* 0x000fe2000affe4ff */
[----:B------:R0:W-:Y:S01]  /*82660*/  STL [R1+0x2900], R29 ;  /* 0x0029001d01007387 */ /* 0x0001e20000100800 */
[----:B------:R-:W-:-:S03]  /*82670*/  IADD3 R5, P5, R5, UR8, RZ ;  /* 0x0000000805057c10 */ /* 0x000fc6000ffbe0ff */
        /* <DEDUP_REMOVED lines=41> */
[----:B------:R-:W-:Y:S01]  /*82910*/  IADD3 R23, P4, R23, UR8, RZ ;  /* 0x0000000817177c10 */ /* 0x000fe2000ff9e0ff */
[----:B------:R-:W-:Y:S01]  /*82920*/  STL [R1+0x288c], R19 ;  /* 0x00288c1301007387 */ /* 0x000fe20000100800 */
[----:B------:R-:W-:Y:S01]  /*82930*/  IADD3 R27, P3, R27, UR8, RZ ;  /* 0x000000081b1b7c10 */ /* 0x000fe2000ff7e0ff */
[----:B------:R-:W-:Y:S02]  /*82940*/  STL [R1+0x28b0], R24 ;  /* 0x0028b01801007387 */ /* 0x000fe40000100800 */
[----:B------:R-:W-:Y:S01]  /*82950*/  STL [R1+0x2884], R25 ;  /* 0x0028841901007387 */ /* 0x000fe20000100800 */
[----:B------:R-:W-:Y:S01]  /*82960*/  STL [R1+0x28a8], R26 ;  /* 0x0028a81a01007387 */ /* 0x000fe20000100800 */
[----:B------:R0:W-:Y:S01]  /*82970*/  STL [R1+0x2874], R23 ;  /* 0x0028741701007387 */ /* 0x0001e20000100800 */
[----:B------:R-:W-:Y:S01]  /*82980*/  IADD3.X R21, R21, UR5, RZ, P5, !PT ;  /* 0x0000000515157c10 */ /* 0x000fe2000affe4ff */
[----:B------:R-:W-:Y:S01]  /*82990*/  STL [R1+0x287c], R27 ;  /* 0x00287c1b01007387 */ /* 0x000fe20000100800 */
[----:B------:R-:W-:Y:S01]  /*829a0*/  IADD3 R17, P5, R17, UR8, RZ ;  /* 0x0000000811117c10 */ /* 0x000fe2000ffbe0ff */
        /* <DEDUP_REMOVED lines=38> */
[----:B---3--:R-:W-:Y:S02]  /*82c10*/  IADD3.X R0, R0, UR5, RZ, P2, !PT ;  /* 0x0000000500007c10 */ /* 0x008fe400097fe4ff */
[----:B------:R-:W-:Y:S01]  /*82c20*/  IADD3 R28, P2, R28, UR8, RZ ;  /* 0x000000081c1c7c10 */ /* 0x000fe2000ff5e0ff */
[----:B------:R0:W-:Y:S01]  /*82c30*/  STL [R1+0x285c], R23 ;  /* 0x00285c1701007387 */ /* 0x0001e20000100800 */
[----:B------:R-:W-:-:S03]  /*82c40*/  IADD3.X R5, R5, UR5, RZ, P3, !PT ;  /* 0x0000000505057c10 */ /* 0x000fc60009ffe4ff */
[----:B0-----:R-:W2:Y:S01]  /*82c50*/  LDL.LU R23, [R1+0x27ec] ;  /* 0x0027ec0001177983 */ /* 0x001ea20000300800 */
[----:B------:R-:W-:Y:S02]  /*82c60*/  STL [R1+0x2880], R0 ;  /* 0x0028800001007387 */ /* 0x000fe40000100800 */
[----:B------:R-:W-:Y:S02]  /*82c70*/  STL [R1+0x2854], R28 ;  /* 0x0028541c01007387 */ /* 0x000fe40000100800 */
[----:B------:R-:W-:Y:S01]  /*82c80*/  STL [R1+0x2878], R5 ;  /* 0x0028780501007387 */ /* 0x000fe20000100800 */
[----:B------:R-:W-:Y:S02]  /*82c90*/  IADD3 R4, P3, R4, UR8, RZ ;  /* 0x0000000804047c10 */ /* 0x000fe4000ff7e0ff */
        /* <DEDUP_REMOVED lines=21> */
[----:B------:R-:W-:Y:S01]  /*82df0*/  IADD3 R13, P3, R13, UR8, RZ ;  /* 0x000000080d0d7c10 */ /* 0x000fe2000ff7e0ff */
[----:B------:R-:W-:Y:S01]  /*82e00*/  STL [R1+0x2850], R3 ;  /* 0x0028500301007387 */ /* 0x000fe20000100800 */
[----:B------:R-:W-:-:S03]  /*82e10*/  IADD3.X R16, R16, UR5, RZ, P4, !PT ;  /* 0x0000000510107c10 */ /* 0x000fc6000a7fe4ff */
[----:B0-----:R-:W3:Y:S01]  /*82e20*/  LDL.LU R17, [R1+0x2810] ;  /* 0x0028100001117983 */ /* 0x001ee20000300800 */
[----:B------:R0:W-:Y:S01]  /*82e30*/  STL [R1+0x2848], R29 ;  /* 0x0028481d01007387 */ /* 0x0001e20000100800 */
[----:B----4-:R-:W-:Y:S02]  /*82e40*/  IADD3 R18, P4, R18, UR8, RZ ;  /* 0x0000000812127c10 */ /* 0x010fe4000ff9e0ff */
[----:B0-----:R-:W4:Y:S01]  /*82e50*/  LDL.LU R29, [R1+0x27e4] ;  /* 0x0027e400011d7983 */ /* 0x001f220000300800 */
        /* <DEDUP_REMOVED lines=16> */
[----:B------:R1:W-:Y:S01]  /*82f60*/  STL [R1+0x2828], R27 ;  /* 0x0028281b01007387 */ /* 0x0003e20000100800 */
[----:B------:R-:W-:-:S03]  /*82f70*/  IADD3.X R22, R22, UR5, RZ, P3, !PT ;  /* 0x0000000516167c10 */ /* 0x000fc60009ffe4ff */
[----:B0-----:R-:W4:Y:S01]  /*82f80*/  LDL.LU R2, [R1+0x2808] ;  /* 0x0028080001027983 */ /* 0x001f220000300800 */
[----:B------:R0:W-:Y:S02]  /*82f90*/  STL [R1+0x27fc], R20 ;  /* 0x0027fc1401007387 */ /* 0x0001e40000100800 */
[----:B------:R-:W4:Y:S02]  /*82fa0*/  LDL.LU R3, [R1+0x27dc] ;  /* 0x0027dc0001037983 */ /* 0x000f240000300800 */
[----:B------:R0:W-:Y:S01]  /*82fb0*/  STL [R1+0x27f4], R21 ;  /* 0x0027f41501007387 */ /* 0x0001e20000100800 */
[----:B------:R-:W4:Y:S01]  /*82fc0*/  LDL.LU R13, [R1+0x2800] ;  /* 0x00280000010d7983 */ /* 0x000f220000300800 */
[----:B------:R0:W-:Y:S02]  /*82fd0*/  STL [R1+0x2818], R22 ;  /* 0x0028181601007387 */ /* 0x0001e40000100800 */
[----:B------:R-:W4:Y:S01]  /*82fe0*/  LDL.LU R16, [R1+0x27d4] ;  /* 0x0027d40001107983 */ /* 0x000f220000300800 */
[----:B--2---:R-:W-:-:S05]  /*82ff0*/  IADD3 R23, P3, R23, UR8, RZ ;  /* 0x0000000817177c10 */ /* 0x004fca000ff7e0ff */
[----:B------:R-:W-:Y:S01]  /*83000*/  STL [R1+0x27ec], R23 ;  /* 0x0027ec1701007387 */ /* 0x000fe20000100800 */
        /* <DEDUP_REMOVED lines=13> */
[----:B------:R-:W2:Y:S01]  /*830e0*/  LDL.LU R19, [R1+0x279c] ;  /* 0x00279c0001137983 */ /* 0x000ea20000300800 */
[----:B---3--:R-:W-:-:S05]  /*830f0*/  IADD3.X R17, R17, UR5, RZ, P4, !PT ;  /* 0x0000000511117c10 */ /* 0x008fca000a7fe4ff */
[----:B------:R-:W-:Y:S01]  /*83100*/  STL [R1+0x2810], R17 ;  /* 0x0028101101007387 */ /* 0x000fe20000100800 */
[----:B------:R-:W3:Y:S01]  /*83110*/  LDL.LU R24, [R1+0x27c0] ;  /* 0x0027c00001187983 */ /* 0x000ee20000300800 */
[----:B----4-:R-:W-:-:S05]  /*83120*/  IADD3 R29, P4, R29, UR8, RZ ;  /* 0x000000081d1d7c10 */ /* 0x010fca000ff9e0ff */
[----:B------:R4:W-:Y:S01]  /*83130*/  STL [R1+0x27e4], R29 ;  /* 0x0027e41d01007387 */ /* 0x0009e20000100800 */
[----:B------:R-:W3:Y:S02]  /*83140*/  LDL.LU R25, [R1+0x2794] ;  /* 0x0027940001197983 */ /* 0x000ee40000300800 */
[----:B------:R-:W3:Y:S02]  /*83150*/  LDL.LU R26, [R1+0x27b8] ;  /* 0x0027b800011a7983 */ /* 0x000ee40000300800 */
[----:B-1----:R-:W3:Y:S01]  /*83160*/  LDL.LU R27, [R1+0x278c] ;  /* 0x00278c00011b7983 */ /* 0x002ee20000300800 */
[----:B0-----:R-:W3:Y:S01]  /*83170*/  LDL.LU R20, [R1+0x27b0] ;  /* 0x0027b00001147983 */ /* 0x001ee20000300800 */
[----:B------:R-:W3:Y:S02]  /*83180*/  LDL.LU R21, [R1+0x2784] ;  /* 0x0027840001157983 */ /* 0x000ee40000300800 */
[----:B------:R-:W3:Y:S01]  /*83190*/  LDL.LU R22, [R1+0x27a8] ;  /* 0x0027a80001167983 */ /* 0x000ee20000300800 */
[----:B----4-:R-:W4:Y:S01]  /*831a0*/  LDL.LU R29, [R1+0x277c] ;  /* 0x00277c00011d7983 */ /* 0x010f220000300800 */
[----:B------:R-:W4:Y:S02]  /*831b0*/  LDL.LU R23, [R1+0x27a0] ;  /* 0x0027a00001177983 */ /* 0x000f240000300800 */
[----:B------:R-:W4:Y:S01]  /*831c0*/  LDL.LU R17, [R1+0x2774] ;  /* 0x0027740001117983 */ /* 0x000f220000300800 */
[----:B------:R-:W-:-:S02]  /*831d0*/  IADD3.X R2, R2, UR5, RZ, P5, !PT ;  /* 0x0000000502027c10 */ /* 0x000fc4000affe4ff */
[----:B------:R-:W-:Y:S02]  /*831e0*/  IADD3 R3, P5, R3, UR8, RZ ;  /* 0x0000000803037c10 */ /* 0x000fe4000ffbe0ff */
[----:B------:R-:W-:Y:S01]  /*831f0*/  IADD3.X R13, R13, UR5, RZ, P6, !PT ;  /* 0x000000050d0d7c10 */ /* 0x000fe2000b7fe4ff */
[----:B------:R0:W-:Y:S01]  /*83200*/  STL [R1+0x2808], R2 ;  /* 0x0028080201007387 */ /* 0x0001e20000100800 */
[----:B------:R-:W-:-:S03]  /*83210*/  IADD3 R16, P6, R16, UR8, RZ ;  /* 0x0000000810107c10 */ /* 0x000fc6000ffde0ff */
[----:B0-----:R-:W4:Y:S01]  /*83220*/  LDL.LU R2, [R1+0x2798] ;  /* 0x0027980001027983 */ /* 0x001f220000300800 */
[----:B------:R0:W-:Y:S03]  /*83230*/  STL [R1+0x27dc], R3 ;  /* 0x0027dc0301007387 */ /* 0x0001e60000100800 */
[----:B0-----:R-:W4:Y:S01]  /*83240*/  LDL.LU R3, [R1+0x3238] ;  /* 0x0032380001037983 */ /* 0x001f220000300800 */
[----:B------:R0:W-:Y:S03]  /*83250*/  STL [R1+0x2800], R13 ;  /* 0x0028000d01007387 */ /* 0x0001e60000100800 */
[----:B0-----:R-:W4:Y:S01]  /*83260*/  LDL.LU R13, [R1+0x3234] ;  /* 0x00323400010d7983 */ /* 0x001f220000300800 */
[----:B------:R0:W-:Y:S03]  /*83270*/  STL [R1+0x27d4], R16 ;  /* 0x0027d41001007387 */ /* 0x0001e60000100800 */
[----:B0-----:R-:W4:Y:S01]  /*83280*/  LDL.LU R16, [R1+0x3230] ;  /* 0x0032300001107983 */ /* 0x001f220000300800 */
        /* <DEDUP_REMOVED lines=9> */
[----:B------:R0:W-:Y:S01]  /*83320*/  STL [R1+0x27f0], R5 ;  /* 0x0027f00501007387 */ /* 0x0001e20000100800 */
[----:B------:R-:W-:Y:S01]  /*83330*/  IADD3 R11, P4, R11, UR8, RZ ;  /* 0x000000080b0b7c10 */ /* 0x000fe2000ff9e0ff */
[----:B------:R-:W-:Y:S01]  /*83340*/  STL [R1+0x27c4], R4 ;  /* 0x0027c40401007387 */ /* 0x000fe20000100800 */
[----:B------:R-:W-:Y:S01]  /*83350*/  IADD3.X R12, R12, UR5, RZ, P5, !PT ;  /* 0x000000050c0c7c10 */ /* 0x000fe2000affe4ff */
[----:B------:R-:W-:Y:S01]  /*83360*/  STL [R1+0x27e8], R6 ;  /* 0x0027e80601007387 */ /* 0x000fe20000100800 */
[----:B------:R-:W-:Y:S01]  /*83370*/  IADD3 R9, P5, R9, UR8, RZ ;  /* 0x0000000809097c10 */ /* 0x000fe2000ffbe0ff */
[----:B------:R1:W-:Y:S01]  /*83380*/  STL [R1+0x27bc], R7 ;  /* 0x0027bc0701007387 */ /* 0x0003e20000100800 */
[----:B------:R-:W-:Y:S01]  /*83390*/  IADD3.X R15, R15, UR5, RZ, P6, !PT ;  /* 0x000000050f0f7c10 */ /* 0x000fe2000b7fe4ff */
[----:B------:R-:W-:Y:S01]  /*833a0*/  STL [R1+0x27e0], R10 ;  /* 0x0027e00a01007387 */ /* 0x000fe20000100800 */
[----:B------:R-:W-:Y:S01]  /*833b0*/  IADD3 R14, P6, R14, UR8, RZ ;  /* 0x000000080e0e7c10 */ /* 0x000fe2000ffde0ff */
[----:B------:R-:W-:Y:S02]  /*833c0*/  STL [R1+0x27b4], R11 ;  /* 0x0027b40b01007387 */ /* 0x000fe40000100800 */
[----:B------:R-:W-:Y:S02]  /*833d0*/  STL [R1+0x27d8], R12 ;  /* 0x0027d80c01007387 */ /* 0x000fe40000100800 */
[----:B0-----:R-:W-:Y:S01]  /*833e0*/  IMAD.MOV.U32 R5, RZ, RZ, R8 ;  /* 0x000000ffff057224 */ /* 0x001fe200078e0008 */
[----:B------:R-:W-:Y:S01]  /*833f0*/  STL [R1+0x27ac], R9 ;  /* 0x0027ac0901007387 */ /* 0x000fe20000100800 */
[----:B------:R-:W-:Y:S01]  /*83400*/  IADD3.X R18, R18, UR5, RZ, P1, !PT ;  /* 0x0000000512127c10 */ /* 0x000fe20008ffe4ff */
[----:B------:R-:W-:Y:S01]  /*83410*/  STL [R1+0x27d0], R15 ;  /* 0x0027d00f01007387 */ /* 0x000fe20000100800 */
[----:B------:R-:W-:Y:S01]  /*83420*/  IADD3 R19, P1, R19, UR8, RZ ;  /* 0x0000000813137c10 */ /* 0x000fe2000ff3e0ff */
[----:B------:R-:W-:Y:S01]  /*83430*/  STL [R1+0x27a4], R14 ;  /* 0x0027a40e01007387 */ /* 0x000fe20000100800 */
[----:B---3--:R-:W-:-:S02]  /*83440*/  IADD3.X R24, R24, UR5, RZ, P2, !PT ;  /* 0x0000000518187c10 */ /* 0x008fc400097fe4ff */
[----:B------:R-:W-:Y:S02]  /*83450*/  IADD3 R25, P2, R25, UR8, RZ ;  /* 0x0000000819197c10 */ /* 0x000fe4000ff5e0ff */
[----:B------:R-:W-:Y:S01]  /*83460*/  IADD3.X R26, R26, UR5, RZ, P3, !PT ;  /* 0x000000051a1a7c10 */ /* 0x000fe20009ffe4ff */
[----:B------:R-:W-:Y:S01]  /*83470*/  IADD3 R27, P3, R27, UR8, RZ ;  /* 0x000000081b1b7c10 */ /* 0x000fe2000ff7e0ff */
[----:B------:R-:W-:Y:S02]  /*83480*/  IADD3.X R20, R20, UR5, RZ, P4, !PT ;  /* 0x0000000514147c10 */ /* 0x000fe4000a7fe4ff */
[----:B------:R-:W-:Y:S01]  /*83490*/  IADD3.X R22, R22, UR5, RZ, P5, !PT ;  /* 0x0000000516167c10 */ /* 0x000fe2000affe4ff */
[----:B------:R-:W-:Y:S01]  /*834a0*/  IADD3 R21, P4, R21, UR8, RZ ;  /* 0x0000000815157c10 */ /* 0x000fe2000ff9e0ff */
[----:B----4-:R-:W-:Y:S01]  /*834b0*/  IADD3 R29, P5, R29, UR8, RZ ;  /* 0x000000081d1d7c10 */ /* 0x010fe2000ffbe0ff */
[----:B-1----:R-:W-:Y:S02]  /*834c0*/  IMAD.MOV.U32 R7, RZ, RZ, R3 ;  /* 0x000000ffff077224 */ /* 0x002fe400078e0003 */
[----:B------:R-:W-:-:S02]  /*834d0*/  IMAD.MOV.U32 R4, RZ, RZ, R13 ;  /* 0x000000ffff047224 */ /* 0x000fc400078e000d */
[----:B------:R-:W-:-:S05]  /*834e0*/  IMAD.MOV.U32 R6, RZ, RZ, R16 ;  /* 0x000000ffff067224 */ /* 0x000fca00078e0010 */
[----:B------:R-:W-:Y:S01]  /*834f0*/  STL.64 [R1+0x1db0], R6 ;  /* 0x001db00601007387 */ /* 0x000fe20000100a00 */
[----:B------:R-:W-:Y:S02]  /*83500*/  STL.64 [R1+0x1da8], R4 ;  /* 0x001da80401007387 */ /* 0x000fe40000100a00 */
[----:B------:R-:W-:Y:S02]  /*83510*/  STL [R1+0x27c8], R18 ;  /* 0x0027c81201007387 */ /* 0x000fe40000100800 */
[----:B------:R-:W-:Y:S01]  /*83520*/  STL [R1+0x279c], R19 ;  /* 0x00279c1301007387 */ /* 0x000fe20000100800 */
[----:B------:R-:W-:Y:S01]  /*83530*/  STL [R1+0x27c0], R24 ;  /* 0x0027c01801007387 */ /* 0x000fe20000100800 */
[----:B------:R-:W-:Y:S02]  /*83540*/  STL [R1+0x2794], R25 ;  /* 0x0027941901007387 */ /* 0x000fe40000100800 */
[----:B------:R-:W-:Y:S02]  /*83550*/  STL [R1+0x27b8], R26 ;  /* 0x0027b81a01007387 */ /* 0x000fe40000100800 */
[----:B------:R-:W-:Y:S01]  /*83560*/  STL [R1+0x278c], R27 ;  /* 0x00278c1b01007387 */ /* 0x000fe20000100800 */
[----:B------:R-:W-:Y:S01]  /*83570*/  STL [R1+0x27b0], R20 ;  /* 0x0027b01401007387 */ /* 0x000fe20000100800 */
[----:B------:R0:W-:Y:S02]  /*83580*/  STL [R1+0x277c], R29 ;  /* 0x00277c1d01007387 */ /* 0x0001e40000100800 */
[----:B------:R-:W-:Y:S01]  /*83590*/  STL [R1+0x2784], R21 ;  /* 0x0027841501007387 */ /* 0x000fe20000100800 */
[----:B0-----:R-:W2:Y:S01]  /*835a0*/  LDL.LU R29, [R1+0x276c] ;  /* 0x00276c00011d7983 */ /* 0x001ea20000300800 */
[----:B------:R-:W-:Y:S02]  /*835b0*/  STL [R1+0x27a8], R22 ;  /* 0x0027a81601007387 */ /* 0x000fe40000100800 */
[----:B------:R-:W3:Y:S01]  /*835c0*/  LDL.LU R13, [R1+0x2764] ;  /* 0x00276400010d7983 */ /* 0x000ee20000300800 */
[----:B------:R-:W-:Y:S01]  /*835d0*/  IADD3.X R23, R23, UR5, RZ, P6, !PT ;  /* 0x0000000517177c10 */ /* 0x000fe2000b7fe4ff */
[----:B------:R-:W-:-:S04]  /*835e0*/  IADD3 R17, P6, R17, UR8, RZ ;  /* 0x0000000811117c10 */ /* 0x000fc8000ffde0ff */
[----:B------:R-:W-:Y:S01]  /*835f0*/  STL [R1+0x27a0], R23 ;  /* 0x0027a01701007387 */ /* 0x000fe20000100800 */
[----:B------:R-:W-:-:S03]  /*83600*/  IADD3.X R2, R2, UR5, RZ, P1, !PT ;  /* 0x0000000502027c10 */ /* 0x000fc60008ffe4ff */
[----:B---3--:R0:W-:Y:S01]  /*83610*/  STL [R1+0x322c], R13 ;  /* 0x00322c0d01007387 */ /* 0x0081e20000100800 */
[----:B------:R-:W-:Y:S03]  /*83620*/  STL [R1+0x2774], R17 ;  /* 0x0027741101007387 */ /* 0x000fe60000100800 */
[----:B0-----:R-:W3:Y:S01]  /*83630*/  LDL.LU R13, [R1+0x2790] ;  /* 0x00279000010d7983 */ /* 0x001ee20000300800 */
[----:B------:R0:W-:Y:S02]  /*83640*/  STL [R1+0x2798], R2 ;  /* 0x0027980201007387 */ /* 0x0001e40000100800 */
        /* <DEDUP_REMOVED lines=23> */
[----:B--2---:R-:W-:Y:S01]  /*837c0*/  IADD3 R29, P1, R29, UR8, RZ ;  /* 0x000000081d1d7c10 */ /* 0x004fe2000ff3e0ff */
[----:B0-----:R-:W2:Y:S02]  /*837d0*/  LDL.LU R2, [R1+0x2704] ;  /* 0x0027040001027983 */ /* 0x001ea40000300800 */
[----:B------:R-:W2:Y:S01]  /*837e0*/  LDL.LU R22, [R1+0x2728] ;  /* 0x0027280001167983 */ /* 0x000ea20000300800 */
[----:B------:R-:W2:Y:S01]  /*837f0*/  LDL.LU R23, [R1+0x26fc] ;  /* 0x0026fc0001177983 */ /* 0x000ea20000300800 */
[----:B------:R-:W2:Y:S02]  /*83800*/  LDL.LU R17, [R1+0x2720] ;  /* 0x0027200001117983 */ /* 0x000ea40000300800 */
[----:B------:R0:W-:Y:S02]  /*83810*/  STL [R1+0x276c], R29 ;  /* 0x00276c1d01007387 */ /* 0x0001e40000100800 */
[----:B0-----:R-:W2:Y:S01]  /*83820*/  LDL.LU R29, [R1+0x26f4] ;  /* 0x0026f400011d7983 */ /* 0x001ea20000300800 */
[----:B---3--:R-:W-:-:S05]  /*83830*/  IADD3.X R13, R13, UR5, RZ, P2, !PT ;  /* 0x000000050d0d7c10 */ /* 0x008fca00097fe4ff */
[----:B------:R0:W-:Y:S04]  /*83840*/  STL [R1+0x2790], R13 ;  /* 0x0027900d01007387 */ /* 0x0001e80000100800 */
[----:B0-----:R-:W3:Y:S01]  /*83850*/  LDL.LU R13, [R1+0x322c] ;  /* 0x00322c00010d7983 */ /* 0x001ee20000300800 */
[----:B----4-:R-:W-:Y:S01]  /*83860*/  IADD3.X R8, R8, UR5, RZ, P3, !PT ;  /* 0x0000000508087c10 */ /* 0x010fe20009ffe4ff */
[----:B------:R-:W-:Y:S01]  /*83870*/  IADD3 R16, P3, R16, UR8, RZ ;  /* 0x0000000810107c10 */ /* 0x000fe2000ff7e0ff */
[----:B------:R-:W-:Y:S01]  /*83880*/  IADD3.X R3, R3, UR5, RZ, P4, !PT ;  /* 0x0000000503037c10 */ /* 0x000fe2000a7fe4ff */
        /* <DEDUP_REMOVED lines=17> */
[----:B--2---:R-:W-:-:S02]  /*839a0*/  IADD3.X R22, R22, UR5, RZ, P3, !PT ;  /* 0x0000000516167c10 */ /* 0x004fc40009ffe4ff */
[----:B---3--:R-:W-:-:S05]  /*839b0*/  IADD3 R13, P2, R13, UR8, RZ ;  /* 0x000000080d0d7c10 */ /* 0x008fca000ff5e0ff */
[----:B------:R-:W-:Y:S01]  /*839c0*/  STL [R1+0x2764], R13 ;  /* 0x0027640d01007387 */ /* 0x000fe20000100800 */
[----:B------:R-:W-:Y:S02]  /*839d0*/  STL [R1+0x2788], R8 ;  /* 0x0027880801007387 */ /* 0x000fe40000100800 */
[----:B------:R-:W-:Y:S02]  /*839e0*/  STL [R1+0x275c], R16 ;  /* 0x00275c1001007387 */ /* 0x000fe40000100800 */
[----:B------:R-:W-:Y:S01]  /*839f0*/  STL [R1+0x2780], R3 ;  /* 0x0027800301007387 */ /* 0x000fe20000100800 */
[----:B------:R-:W-:Y:S01]  /*83a00*/  STL [R1+0x2754], R0 ;  /* 0x0027540001007387 */ /* 0x000fe20000100800 */
[----:B------:R-:W-:Y:S02]  /*83a10*/  STL [R1+0x2778], R28 ;  /* 0x0027781c01007387 */ /* 0x000fe40000100800 */
[----:B------:R-:W-:Y:S01]  /*83a20*/  STL [R1+0x274c], R5 ;  /* 0x00274c0501007387 */ /* 0x000fe20000100800 */
[----:B------:R-:W-:Y:S01]  /*83a30*/  IADD3.X R11, R11, UR5, RZ, P2, !PT ;  /* 0x000000050b0b7c10 */ /* 0x000fe200097fe4ff */
[----:B------:R-:W-:Y:S01]  /*83a40*/  STL [R1+0x2770], R4 ;  /* 0x0027700401007387 */ /* 0x000fe20000100800 */
[----:B------:R-:W-:Y:S01]  /*83a50*/  IADD3 R12, P2, R12, UR8, RZ ;  /* 0x000000080c0c7c10 */ /* 0x000fe2000ff5e0ff */
        /* <DEDUP_REMOVED lines=16> */
[----:B------:R0:W-:Y:S02]  /*83b60*/  STL [R1+0x2704], R2 ;  /* 0x0027040201007387 */ /* 0x0001e40000100800 */
[----:B------:R-:W-:Y:S01]  /*83b70*/  STL [R1+0x270c], R20 ;  /* 0x00270c1401007387 */ /* 0x000fe20000100800 */
[----:B0-----:R-:W2:Y:S01]  /*83b80*/  LDL.LU R2, [R1+0x2718] ;  /* 0x0027180001027983 */ /* 0x001ea20000300800 */
[----:B------:R-:W-:Y:S02]  /*83b90*/  STL [R1+0x2730], R21 ;  /* 0x0027301501007387 */ /* 0x000fe40000100800 */
[----:B------:R-:W-:Y:S02]  /*83ba0*/  STL [R1+0x2728], R22 ;  /* 0x0027281601007387 */ /* 0x000fe40000100800 */
[----:B------:R-:W3:Y:S01]  /*83bb0*/  LDL.LU R13, [R1+0x2710] ;  /* 0x00271000010d7983 */ /* 0x000ee20000300800 */
[----:B------:R-:W-:-:S02]  /*83bc0*/  IADD3 R23, P3, R23, UR8, RZ ;  /* 0x0000000817177c10 */ /* 0x000fc4000ff7e0ff */
[----:B------:R-:W-:-:S03]  /*83bd0*/  IADD3.X R17, R17, UR5, RZ, P4, !PT ;  /* 0x0000000511117c10 */ /* 0x000fc6000a7fe4ff */
[----:B------:R-:W-:Y:S01]  /*83be0*/  STL [R1+0x26fc], R23 ;  /* 0x0026fc1701007387 */ /* 0x000fe20000100800 */
[----:B------:R-:W-:-:S03]  /*83bf0*/  IADD3 R29, P4, R29, UR8, RZ ;  /* 0x000000081d1d7c10 */ /* 0x000fc6000ff9e0ff */
        /* <DEDUP_REMOVED lines=26> */
[----:B--2---:R-:W-:Y:S01]  /*83da0*/  IADD3.X R2, R2, UR5, RZ, P5, !PT ;  /* 0x0000000502027c10 */ /* 0x004fe2000affe4ff */
[----:B0-----:R-:W2:Y:S01]  /*83db0*/  LDL.LU R29, [R1+0x268c] ;  /* 0x00268c00011d7983 */ /* 0x001ea20000300800 */
[----:B------:R-:W2:Y:S02]  /*83dc0*/  LDL.LU R21, [R1+0x26b0] ;  /* 0x0026b00001157983 */ /* 0x000ea40000300800 */
[----:B------:R-:W2:Y:S02]  /*83dd0*/  LDL.LU R22, [R1+0x2684] ;  /* 0x0026840001167983 */ /* 0x000ea40000300800 */
[----:B------:R-:W2:Y:S01]  /*83de0*/  LDL.LU R23, [R1+0x26a8] ;  /* 0x0026a80001177983 */ /* 0x000ea20000300800 */
[----:B------:R0:W-:Y:S01]  /*83df0*/  STL [R1+0x2718], R2 ;  /* 0x0027180201007387 */ /* 0x0001e20000100800 */
[----:B------:R-:W2:Y:S03]  /*83e00*/  LDL.LU R17, [R1+0x267c] ;  /* 0x00267c0001117983 */ /* 0x000ea60000300800 */
[----:B0-----:R-:W2:Y:S01]  /*83e10*/  LDL.LU R2, [R1+0x26a0] ;  /* 0x0026a00001027983 */ /* 0x001ea20000300800 */
[----:B---3--:R-:W-:-:S05]  /*83e20*/  IADD3 R13, P5, R13, UR8, RZ ;  /* 0x000000080d0d7c10 */ /* 0x008fca000ffbe0ff */
        /* <DEDUP_REMOVED lines=18> */
[----:B------:R-:W-:-:S02]  /*83f50*/  IADD3.X R26, R26, UR5, RZ, P4, !PT ;  /* 0x000000051a1a7c10 */ /* 0x000fc4000a7fe4ff */
[----:B------:R-:W-:Y:S01]  /*83f60*/  IADD3.X R20, R20, UR5, RZ, P5, !PT ;  /* 0x0000000514147c10 */ /* 0x000fe2000affe4ff */
[----:B--2---:R-:W-:Y:S01]  /*83f70*/  IADD3 R29, P5, R29, UR8, RZ ;  /* 0x000000081d1d7c10 */ /* 0x004fe2000ffbe0ff */
[----:B------:R-:W-:Y:S02]  /*83f80*/  IADD3 R27, P4, R27, UR8, RZ ;  /* 0x000000081b1b7c10 */ /* 0x000fe4000ff9e0ff */
[----:B---3--:R-:W-:Y:S01]  /*83f90*/  IADD3.X R13, R13, UR5, RZ, P6, !PT ;  /* 0x000000050d0d7c10 */ /* 0x008fe2000b7fe4ff */
[----:B------:R-:W-:-:S04]  /*83fa0*/  IADD3 R8, P6, R8, UR8, RZ ;  /* 0x0000000808087c10 */ /* 0x000fc8000ffde0ff */
        /* <DEDUP_REMOVED lines=21> */
[----:B------:R-:W-:Y:S01]  /*84100*/  STL [R1+0x269c], R25 ;  /* 0x00269c1901007387 */ /* 0x000fe20000100800 */
[----:B------:R-:W-:Y:S01]  /*84110*/  STL [R1+0x26c0], R26 ;  /* 0x0026c01a01007387 */ /* 0x000fe20000100800 */
[----:B------:R-:W-:Y:S01]  /*84120*/  IADD3.X R21, R21, UR5, RZ, P6, !PT ;  /* 0x0000000515157c10 */ /* 0x000fe2000b7fe4ff */
[----:B------:R0:W-:Y:S01]  /*84130*/  STL [R1+0x268c], R29 ;  /* 0x00268c1d01007387 */ /* 0x0001e20000100800 */
[----:B------:R-:W-:Y:S01]  /*84140*/  IADD3 R22, P6, R22, UR8, RZ ;  /* 0x0000000816167c10 */ /* 0x000fe2000ffde0ff */
[----:B------:R-:W-:Y:S04]  /*84150*/  STL [R1+0x2694], R27 ;  /* 0x0026941b01007387 */ /* 0x000fe80000100800 */
[----:B0-----:R-:W2:Y:S01]  /*84160*/  LDL.LU R29, [R1+0x2674] ;  /* 0x00267400011d7983 */ /* 0x001ea20000300800 */
[----:B------:R-:W-:Y:S02]  /*84170*/  STL [R1+0x26b8], R20 ;  /* 0x0026b81401007387 */ /* 0x000fe40000100800 */
[----:B------:R-:W-:Y:S02]  /*84180*/  STL [R1+0x26b0], R21 ;  /* 0x0026b01501007387 */ /* 0x000fe40000100800 */
[----:B------:R-:W-:Y:S01]  /*84190*/  STL [R1+0x2684], R22 ;  /* 0x0026841601007387 */ /* 0x000fe20000100800 */
        /* <DEDUP_REMOVED lines=29> */
[----:B------:R-:W4:Y:S01]  /*84370*/  LDL.LU R27, [R1+0x2640] ;  /* 0x00264000011b7983 */ /* 0x000f220000300800 */
[----:B--2---:R-:W-:Y:S01]  /*84380*/  IADD3 R29, P2, R29, UR8, RZ ;  /* 0x000000081d1d7c10 */ /* 0x004fe2000ff5e0ff */
[----:B0-----:R-:W2:Y:S01]  /*84390*/  LDL.LU R2, [R1+0x2614] ;  /* 0x0026140001027983 */ /* 0x001ea20000300800 */
[----:B------:R-:W2:Y:S02]  /*843a0*/  LDL.LU R20, [R1+0x2638] ;  /* 0x0026380001147983 */ /* 0x000ea40000300800 */
[----:B------:R-:W2:Y:S02]  /*843b0*/  LDL.LU R21, [R1+0x260c] ;  /* 0x00260c0001157983 */ /* 0x000ea40000300800 */
[----:B------:R-:W2:Y:S01]  /*843c0*/  LDL.LU R22, [R1+0x2630] ;  /* 0x0026300001167983 */ /* 0x000ea20000300800 */
[----:B------:R0:W-:Y:S01]  /*843d0*/  STL [R1+0x2674], R29 ;  /* 0x0026741d01007387 */ /* 0x0001e20000100800 */
[----:B------:R-:W2:Y:S02]  /*843e0*/  LDL.LU R23, [R1+0x2cec] ;  /* 0x002cec0001177983 */ /* 0x000ea40000300800 */
[----:B------:R-:W2:Y:S01]  /*843f0*/  LDL.LU R17, [R1+0x2628] ;  /* 0x0026280001117983 */ /* 0x000ea20000300800 */
        /* <DEDUP_REMOVED lines=24> */
[----:B------:R-:W-:Y:S02]  /*84580*/  IADD3.X R22, R22, UR5, RZ, P4, !PT ;  /* 0x0000000516167c10 */ /* 0x000fe4000a7fe4ff */
        /* <DEDUP_REMOVED lines=31> */
[----:B------:R-:W-:Y:S01]  /*84780*/  STL [R1+0x2630], R22 ;  /* 0x0026301601007387 */ /* 0x000fe20000100800 */
[----:B------:R-:W3:Y:S01]  /*84790*/  LDL.LU R13, [R1+0x2618] ;  /* 0x00261800010d7983 */ /* 0x000ee20000300800 */
[----:B------:R-:W-:-:S02]  /*847a0*/  IADD3 R23, P4, R23, UR8, RZ ;  /* 0x0000000817177c10 */ /* 0x000fc4000ff9e0ff */
[----:B------:R-:W-:-:S03]  /*847b0*/  IADD3.X R17, R17, UR5, RZ, P5, !PT ;  /* 0x0000000511117c10 */ /* 0x000fc6000affe4ff */
[----:B------:R-:W-:Y:S01]  /*847c0*/  STL [R1+0x2cec], R23 ;  /* 0x002cec1701007387 */ /* 0x000fe20000100800 */
[----:B------:R-:W-:-:S03]  /*847d0*/  IADD3 R29, P5, R29, UR8, RZ ;  /* 0x000000081d1d7c10 */ /* 0x000fc6000ffbe0ff */
[----:B---3--:R0:W-:Y:S01]  /*847e0*/  STL [R1+0x3220], R13 ;  /* 0x0032200d01007387 */ /* 0x0081e20000100800 */
[----:B------:R1:W-:Y:S03]  /*847f0*/  STL [R1+0x2628], R17 ;  /* 0x0026281101007387 */ /* 0x0003e60000100800 */
        /* <DEDUP_REMOVED lines=22> */
[----:B--2---:R-:W-:Y:S01]  /*84960*/  IADD3.X R2, R2, UR5, RZ, P6, !PT ;  /* 0x0000000502027c10 */ /* 0x004fe2000b7fe4ff */
[----:B------:R-:W2:Y:S01]  /*84970*/  LDL.LU R23, [R1+0x2d54] ;  /* 0x002d540001177983 */ /* 0x000ea20000300800 */
[----:B------:R-:W2:Y:S01]  /*84980*/  LDL.LU R27, [R1+0x2cf0] ;  /* 0x002cf000011b7983 */ /* 0x000ea20000300800 */
[----:B------:R-:W2:Y:S02]  /*84990*/  LDL.LU R20, [R1+0x2d5c] ;  /* 0x002d5c0001147983 */ /* 0x000ea40000300800 */
[----:B------:R-:W2:Y:S02]  /*849a0*/  LDL.LU R21, [R1+0x2cf8] ;  /* 0x002cf80001157983 */ /* 0x000ea40000300800 */
[----:B------:R0:W-:Y:S01]  /*849b0*/  STL [R1+0x2620], R2 ;  /* 0x0026200201007387 */ /* 0x0001e20000100800 */
[----:B------:R-:W2:Y:S01]  /*849c0*/  LDL.LU R22, [R1+0x2d64] ;  /* 0x002d640001167983 */ /* 0x000ea20000300800 */
[----:B-1----:R-:W2:Y:S02]  /*849d0*/  LDL.LU R17, [R1+0x2d00] ;  /* 0x002d000001117983 */ /* 0x002ea40000300800 */
[----:B0-----:R-:W2:Y:S01]  /*849e0*/  LDL.LU R29, [R1+0x2d6c] ;  /* 0x002d6c00011d7983 */ /* 0x001ea20000300800 */
[----:B------:R-:W2:Y:S01]  /*849f0*/  LDL.LU R2, [R1+0x2d08] ;  /* 0x002d080001027983 */ /* 0x000ea20000300800 */
        /* <DEDUP_REMOVED lines=21> */
[----:B------:R-:W-:Y:S01]  /*84b50*/  IADD3.X R27, R27, UR5, RZ, P6, !PT ;  /* 0x000000051b1b7c10 */ /* 0x000fe2000b7fe4ff */
[----:B------:R-:W-:Y:S01]  /*84b60*/  IADD3 R20, P6, R20, UR8, RZ ;  /* 0x0000000814147c10 */ /* 0x000fe2000ffde0ff */
        /* <DEDUP_REMOVED lines=24> */
[----:B------:R-:W-:Y:S01]  /*84cf0*/  STL [R1+0x2d4c], R25 ;  /* 0x002d4c1901007387 */ /* 0x000fe20000100800 */
[----:B------:R-:W-:Y:S01]  /*84d00*/  IADD3.X R21, R21, UR5, RZ, P1, !PT ;  /* 0x0000000515157c10 */ /* 0x000fe20008ffe4ff */
[----:B------:R-:W-:Y:S01]  /*84d10*/  IADD3 R22, P1, R22, UR8, RZ ;  /* 0x0000000816167c10 */ /* 0x000fe2000ff3e0ff */
[----:B0-----:R-:W2:Y:S01]  /*84d20*/  LDL.LU R23, [R1+0x2d74] ;  /* 0x002d740001177983 */ /* 0x001ea20000300800 */
[----:B------:R-:W-:Y:S02]  /*84d30*/  STL [R1+0x2ce8], R26 ;  /* 0x002ce81a01007387 */ /* 0x000fe40000100800 */
[----:B------:R-:W-:Y:S02]  /*84d40*/  STL [R1+0x2cf0], R27 ;  /* 0x002cf01b01007387 */ /* 0x000fe40000100800 */
[----:B------:R-:W-:Y:S01]  /*84d50*/  STL [R1+0x2d5c], R20 ;  /* 0x002d5c1401007387 */ /* 0x000fe20000100800 */
[----:B------:R-:W-:Y:S01]  /*84d60*/  STL [R1+0x2cf8], R21 ;  /* 0x002cf81501007387 */ /* 0x000fe20000100800 */
[----:B------:R-:W-:Y:S02]  /*84d70*/  STL [R1+0x2d64], R22 ;  /* 0x002d641601007387 */ /* 0x000fe40000100800 */
[----:B------:R-:W3:Y:S01]  /*84d80*/  LDL.LU R0, [R1+0x2d7c] ;  /* 0x002d7c0001007983 */ /* 0x000ee20000300800 */
[----:B------:R-:W-:Y:S01]  /*84d90*/  IADD3.X R17, R17, UR5, RZ, P2, !PT ;  /* 0x0000000511117c10 */ /* 0x000fe200097fe4ff */
[----:B------:R-:W-:-:S04]  /*84da0*/  IADD3 R29, P2, R29, UR8, RZ ;  /* 0x000000081d1d7c10 */ /* 0x000fc8000ff5e0ff */
[----:B------:R-:W-:Y:S01]  /*84db0*/  STL [R1+0x2d00], R17 ;  /* 0x002d001101007387 */ /* 0x000fe20000100800 */
[----:B------:R-:W-:-:S03]  /*84dc0*/  IADD3.X R2, R2, UR5, RZ, P3, !PT ;  /* 0x0000000502027c10 */ /* 0x000fc60009ffe4ff */
        /* <DEDUP_REMOVED lines=11> */
[----:B-1----:R-:W4:Y:S02]  /*84e80*/  LDL.LU R29, [R1+0x2d9c] ;  /* 0x002d9c00011d7983 */ /* 0x002f240000300800 */
[----:B0-----:R-:W4:Y:S02]  /*84e90*/  LDL.LU R2, [R1+0x2d38] ;  /* 0x002d380001027983 */ /* 0x001f240000300800 */
        /* <DEDUP_REMOVED lines=11> */
[----:B------:R-:W2:Y:S02]  /*84f50*/  LDL.LU R19, [R1+0x2dc4] ;  /* 0x002dc40001137983 */ /* 0x000ea40000300800 */
[----:B------:R-:W2:Y:S01]  /*84f60*/  LDL.LU R24, [R1+0x2dc0] ;  /* 0x002dc00001187983 */ /* 0x000ea20000300800 */
[----:B------:R-:W2:Y:S01]  /*84f70*/  LDL.LU R25, [R1+0x2d70] ;  /* 0x002d700001197983 */ /* 0x000ea20000300800 */
[----:B------:R-:W2:Y:S02]  /*84f80*/  LDL.LU R26, [R1+0x2dbc] ;  /* 0x002dbc00011a7983 */ /* 0x000ea40000300800 */
[----:B------:R0:W-:Y:S02]  /*84f90*/  STL [R1+0x2d74], R23 ;  /* 0x002d741701007387 */ /* 0x0001e40000100800 */
[----:B------:R-:W2:Y:S01]  /*84fa0*/  LDL.LU R27, [R1+0x2d78] ;  /* 0x002d7800011b7983 */ /* 0x000ea20000300800 */
[----:B------:R-:W2:Y:S01]  /*84fb0*/  LDL.LU R20, [R1+0x2db8] ;  /* 0x002db80001147983 */ /* 0x000ea20000300800 */
        /* <DEDUP_REMOVED lines=15> */
[----:B---3--:R-:W-:-:S05]  /*850b0*/  IADD3 R0, P4, R0, UR8, RZ ;  /* 0x0000000800007c10 */ /* 0x008fca000ff9e0ff */
[----:B------:R0:W-:Y:S04]  /*850c0*/  STL [R1+0x2d7c], R0 ;  /* 0x002d7c0001007387 */ /* 0x0001e80000100800 */
[----:B0-----:R0:W5:Y:S01]  /*850d0*/  LDL.LU R0, [R1+0x3218] ;  /* 0x0032180001007983 */ /* 0x0011620000300800 */
[----:B------:R1:W-:Y:S03]  /*850e0*/  STL [R1+0x2d18], R4 ;  /* 0x002d180401007387 */ /* 0x0003e60000100800 */
[----:B-1----:R0:W5:Y:S01]  /*850f0*/  LDL.LU R4, [R1+0x3214] ;  /* 0x0032140001047983 */ /* 0x0021620000300800 */
        /* <DEDUP_REMOVED lines=15> */
[----:B-1----:R-:W3:Y:S01]  /*851f0*/  LDL.LU R2, [R1+0x31f4] ;  /* 0x0031f40001027983 */ /* 0x002ee20000300800 */
[----:B------:R-:W-:-:S02]  /*85200*/  IADD3 R28, P3, R28, UR8, RZ ;  /* 0x000000081c1c7c10 */ /* 0x000fc4000ff7e0ff */
        /* <DEDUP_REMOVED lines=13> */
[----:B------:R-:W-:Y:S01]  /*852e0*/  STL [R1+0x2d50], R6 ;  /* 0x002d500601007387 */ /* 0x000fe20000100800 */
[----:B------:R-:W-:Y:S01]  /*852f0*/  IADD3.X R18, R18, UR5, RZ, P2, !PT ;  /* 0x0000000512127c10 */ /* 0x000fe200097fe4ff */
[----:B------:R-:W-:Y:S01]  /*85300*/  STL [R1+0x2db0], R7 ;  /* 0x002db00701007387 */ /* 0x000fe20000100800 */
[----:B------:R-:W-:Y:S01]  /*85310*/  STL [R1+0x2d58], R10 ;  /* 0x002d580a01007387 */ /* 0x000fe20000100800 */
[----:B------:R-:W-:Y:S01]  /*85320*/  STL [R1+0x2dc8], R11 ;  /* 0x002dc80b01007387 */ /* 0x000fe20000100800 */
[----:B---3--:R-:W-:-:S05]  /*85330*/  IADD3.X R2, R2, UR5, RZ, P3, !PT ;  /* 0x0000000502027c10 */ /* 0x008fca0009ffe4ff */
[----:B------:R1:W-:Y:S01]  /*85340*/  STL [R1+0x2d68], R2 ;  /* 0x002d680201007387 */ /* 0x0003e20000100800 */
[----:B------:R-:W-:Y:S03]  /*85350*/  STL [R1+0x2d60], R18 ;  /* 0x002d601201007387 */ /* 0x000fe60000100800 */
[----:B-1----:R-:W3:Y:S01]  /*85360*/  LDL.LU R2, [R1+0x31f0] ;  /* 0x0031f00001027983 */ /* 0x002ee20000300800 */
[----:B--2---:R-:W-:Y:S02]  /*85370*/  IADD3 R19, P2, R19, UR8, RZ ;  /* 0x0000000813137c10 */ /* 0x004fe4000ff5e0ff */
        /* <DEDUP_REMOVED lines=9> */
[----:B------:R-:W-:Y:S02]  /*85410*/  STL [R1+0x2dbc], R26 ;  /* 0x002dbc1a01007387 */ /* 0x000fe40000100800 */
[----:B------:R-:W-:Y:S02]  /*85420*/  STL [R1+0x2d78], R27 ;  /* 0x002d781b01007387 */ /* 0x000fe40000100800 */
[----:B------:R-:W-:Y:S01]  /*85430*/  STL [R1+0x2db8], R20 ;  /* 0x002db81401007387 */ /* 0x000fe20000100800 */
[----:B------:R-:W-:Y:S01]  /*85440*/  STL [R1+0x2d80], R21 ;  /* 0x002d801501007387 */ /* 0x000fe20000100800 */
[----:B------:R-:W-:-:S02]  /*85450*/  IADD3.X R22, R22, UR5, RZ, P1, !PT ;  /* 0x0000000516167c10 */ /* 0x000fc40008ffe4ff */
[----:B------:R-:W-:Y:S01]  /*85460*/  IADD3.X R23, R23, UR5, RZ, P2, !PT ;  /* 0x0000000517177c10 */ /* 0x000fe200097fe4ff */
[----:B------:R-:W-:-:S04]  /*85470*/  IMAD.MOV.U32 R28, RZ, RZ, c[0x0][0x188] ;  /* 0x00006200ff1c7624 */ /* 0x000fc800078e00ff */
[----:B------:R-:W-:-:S04]  /*85480*/  IMAD.SHL.U32 R28, R28, 0x40, RZ ;  /* 0x000000401c1c7824 */ /* 0x000fc800078e00ff */
[----:B------:R-:W-:Y:S01]  /*85490*/  IMAD.SHL.U32 R28, R28, 0x2, RZ ;  /* 0x000000021c1c7824 */ /* 0x000fe200078e00ff */
[----:B---3--:R-:W-:-:S05]  /*854a0*/  IADD3.X R2, R2, UR5, RZ, P3, !PT ;  /* 0x0000000502027c10 */ /* 0x008fca0009ffe4ff */
[----:B------:R1:W-:Y:S01]  /*854b0*/  STL [R1+0x2d98], R2 ;  /* 0x002d980201007387 */ /* 0x0003e20000100800 */
[----:B------:R0:W-:Y:S03]  /*854c0*/  STL [R1+0x2d88], R22 ;  /* 0x002d881601007387 */ /* 0x0001e60000100800 */
[----:B-1----:R-:W1:Y:S01]  /*854d0*/  S2R R2, SR_TID.X ;  /* 0x0000000000027919 */ /* 0x002e620000002100 */
[----:B------:R0:W-:Y:S01]  /*854e0*/  STL [R1+0x2d90], R23 ;  /* 0x002d901701007387 */ /* 0x0001e20000100800 */
[----:B-1----:R-:W-:-:S05]  /*854f0*/  LOP3.LUT R2, R2, 0x3f, RZ, 0xc0, !PT ;  /* 0x0000003f02027812 */ /* 0x002fca00078ec0ff */
[----:B------:R-:W-:Y:S02]  /*85500*/  IMAD.SHL.U32 R2, R2, 0x2, RZ ;  /* 0x0000000202027824 */ /* 0x000fe400078e00ff */
[----:B0-----:R-:W2:Y:S04]  /*85510*/  LDL.LU R22, [R1+0x2da0] ;  /* 0x002da00001167983 */ /* 0x001ea80000300800 */
[----:B------:R-:W3:Y:S01]  /*85520*/  LDL.LU R23, [R1+0x2da8] ;  /* 0x002da80001177983 */ /* 0x000ee20000300800 */
[----:B-----5:R-:W-:Y:S02]  /*85530*/  IMAD.MOV.U32 R6, RZ, RZ, R15 ;  /* 0x000000ffff067224 */ /* 0x020fe400078e000f */
[----:B------:R-:W-:Y:S02]  /*85540*/  IMAD.MOV.U32 R7, RZ, RZ, R12 ;  /* 0x000000ffff077224 */ /* 0x000fe400078e000c */
[----:B------:R-:W-:Y:S01]  /*85550*/  IMAD.MOV.U32 R8, RZ, RZ, R14 ;  /* 0x000000ffff087224 */ /* 0x000fe200078e000e */
[----:B--2---:R-:W-:-:S02]  /*85560*/  IADD3.X R22, R22, UR5, RZ, P4, !PT ;  /* 0x0000000516167c10 */ /* 0x004fc4000a7fe4ff */
[----:B---3--:R-:W-:-:S03]  /*85570*/  IADD3.X R23, R23, UR5, RZ, P5, !PT ;  /* 0x0000000517177c10 */ /* 0x008fc6000affe4ff */
[----:B------:R0:W-:Y:S04]  /*85580*/  STL [R1+0x2da0], R22 ;  /* 0x002da01601007387 */ /* 0x0001e80000100800 */
[----:B------:R0:W-:Y:S04]  /*85590*/  STL.64 [R1+0x1da0], R6 ;  /* 0x001da00601007387 */ /* 0x0001e80000100a00 */
[----:B------:R0:W-:Y:S04]  /*855a0*/  STL [R1+0x2da8], R23 ;  /* 0x002da81701007387 */ /* 0x0001e80000100800 */
[----:B------:R0:W-:Y:S01]  /*855b0*/  STL.64 [R1+0x1db8], R8 ;  /* 0x001db80801007387 */ /* 0x0001e20000100a00 */
[----:B------:R-:W-:Y:S01]  /*855c0*/  @!P0 CALL.REL.NOINC `(.L_x_2) ;  /* 0x0000001000008944 */ /* 0x000fe20003c00000 */
[----:B------:R-:W-:Y:S05]  /*855d0*/  BRA `(.L_x_3) ;  /* 0xfffa305000007947 */ /* 0x000fea000383ffff */
.L_x_2:
[----:B------:R-:W2:Y:S04]  /*855e0*/  LDL.LU R2, [R1+0xa2c] ;  /* 0x000a2c0001027983 */ /* 0x000ea80000300800 */
[----:B--2---:R1:W-:Y:S04]  /*855f0*/  STL [R1+0x3a24], R2 ;  /* 0x003a240201007387 */ /* 0x0043e80000100800 */
[----:B-1----:R-:W2:Y:S04]  /*85600*/  LDL.LU R2, [R1+0xa1c] ;  /* 0x000a1c0001027983 */ /* 0x002ea80000300800 */
        /* <DEDUP_REMOVED lines=33> */
[----:B------:R-:W2:Y:S01]  /*85820*/  LDL.LU R0, [R1+0xa28] ;  /* 0x000a280001007983 */ /* 0x000ea20000300800 */
[----:B-1----:R-:W-:-:S03]  /*85830*/  IMAD.MOV.U32 R2, RZ, RZ, R5 ;  /* 0x000000ffff027224 */ /* 0x002fc600078e0005 */
        /* <DEDUP_REMOVED lines=33> */
[----:B------:R-:W2:Y:S04]  /*85a50*/  LDL.LU R28, [R1+0xa3c] ;  /* 0x000a3c00011c7983 */ /* 0x000ea80000300800 */
[----:B------:R-:W2:Y:S04]  /*85a60*/  LDL.LU R29, [R1+0xa38] ;  /* 0x000a3800011d7983 */ /* 0x000ea80000300800 */
[----:B------:R-:W3:Y:S04]  /*85a70*/  LDL.LU R15, [R1+0x364] ;  /* 0x00036400010f7983 */ /* 0x000ee80000300800 */
[----:B------:R-:W3:Y:S04]  /*85a80*/  LDL.LU R12, [R1+0x360] ;  /* 0x00036000010c7983 */ /* 0x000ee80000300800 */
[----:B------:R-:W4:Y:S04]  /*85a90*/  LDL.LU R14, [R1+0xa14] ;  /* 0x000a1400010e7983 */ /* 0x000f280000300800 */
[----:B0-----:R-:W4:Y:S01]  /*85aa0*/  LDL.LU R9, [R1+0xa10] ;  /* 0x000a100001097983 */ /* 0x001f220000300800 */
[----:B-1----:R-:W-:-:S03]  /*85ab0*/  IMAD.MOV.U32 R0, RZ, RZ, R4 ;  /* 0x000000ffff007224 */ /* 0x002fc600078e0004 */
[----:B------:R-:W5:Y:S04]  /*85ac0*/  LDL.LU R13, [R1+0xa24] ;  /* 0x000a2400010d7983 */ /* 0x000f680000300800 */
[----:B------:R-:W5:Y:S04]  /*85ad0*/  LDL.LU R8, [R1+0xa20] ;  /* 0x000a200001087983 */ /* 0x000f680000300800 */
[----:B------:R-:W2:Y:S04]  /*85ae0*/  LDL.LU R16, [R1+0xa34] ;  /* 0x000a340001107983 */ /* 0x000ea80000300800 */
        /* <DEDUP_REMOVED lines=11> */
[----:B------:R-:W2:Y:S01]  /*85ba0*/  LDL.LU R26, [R1+0x11b4] ;  /* 0x0011b400011a7983 */ /* 0x000ea20000300800 */
[----:B------:R-:W-:-:S03]  /*85bb0*/  F2FP.PACK_AB R2, R0, R2 ;  /* 0x000000020002723e */ /* 0x000fc600000000ff */
[----:B------:R-:W2:Y:S04]  /*85bc0*/  LDL.LU R27, [R1+0x11b0] ;  /* 0x0011b000011b7983 */ /* 0x000ea80000300800 */
[----:B------:R-:W2:Y:S04]  /*85bd0*/  LDL.LU R20, [R1+0x11c4] ;  /* 0x0011c40001147983 */ /* 0x000ea80000300800 */
[----:B------:R-:W2:Y:S04]  /*85be0*/  LDL.LU R21, [R1+0x11c0] ;  /* 0x0011c00001157983 */ /* 0x000ea80000300800 */
[----:B------:R-:W2:Y:S04]  /*85bf0*/  LDL.LU R22, [R1+0x11d4] ;  /* 0x0011d40001167983 */ /* 0x000ea80000300800 */
[----:B------:R-:W2:Y:S04]  /*85c00*/  LDL.LU R23, [R1+0x11d0] ;  /* 0x0011d00001177983 */ /* 0x000ea80000300800 */
[----:B------:R0:W-:Y:S04]  /*85c10*/  STL [R1+0x3204], R17 ;  /* 0x0032041101007387 */ /* 0x0001e80000100800 */
[----:B0-----:R-:W2:Y:S04]  /*85c20*/  LDL.LU R17, [R1+0xa18] ;  /* 0x000a180001117983 */ /* 0x001ea80000300800 */
[----:B------:R-:W2:Y:S04]  /*85c30*/  LDL.LU R0, [R1+0x3aac] ;  /* 0x003aac0001007983 */ /* 0x000ea80000300800 */
[----:B------:R0:W-:Y:S04]  /*85c40*/  STL [R1+0x87c], R2 ;  /* 0x00087c0201007387 */ /* 0x0001e80000100800 */
[----:B0-----:R-:W2:Y:S02]  /*85c50*/  LDL.LU R2, [R1+0x3aa8] ;  /* 0x003aa80001027983 */ /* 0x001ea40000300800 */
[----:B--2---:R-:W-:-:S02]  /*85c60*/  F2FP.PACK_AB R2, R0, R2 ;  /* 0x000000020002723e */ /* 0x004fc400000000ff */
        /* <DEDUP_REMOVED lines=64> */
[----:B------:R-:W2:Y:S01]  /*86070*/  LDL.LU R2, [R1+0x3a24] ;  /* 0x003a240001027983 */ /* 0x000ea20000300800 */
[----:B---3--:R-:W-:-:S03]  /*86080*/  F2FP.PACK_AB R12, R15, R12 ;  /* 0x0000000c0f0c723e */ /* 0x008fc600000000ff */
[----:B------:R-:W-:Y:S01]  /*86090*/  STL [R1+0x828], R17 ;  /* 0x0008281101007387 */ /* 0x000fe20000100800 */
[----:B------:R-:W-:Y:S02]  /*860a0*/  F2FP.PACK_AB R3, R16, R3 ;  /* 0x000000031003723e */ /* 0x000fe400000000ff */
[----:B--2---:R-:W-:Y:S02]  /*860b0*/  F2FP.PACK_AB R2, R2, R0 ;  /* 0x000000000202723e */ /* 0x004fe400000000ff */
[----:B------:R-:W-:-:S03]  /*860c0*/  F2FP.PACK_AB R0, R28, R29 ;  /* 0x0000001d1c00723e */ /* 0x000fc600000000ff */
[----:B------:R4:W-:Y:S04]  /*860d0*/  STL [R1+0x824], R2 ;  /* 0x0008240201007387 */ /* 0x0009e80000100800 */
[----:B------:R5:W-:Y:S01]  /*860e0*/  STL [R1+0x820], R0 ;  /* 0x0008200001007387 */ /* 0x000be20000100800 */
[----:B----4-:R-:W-:-:S03]  /*860f0*/  F2FP.PACK_AB R2, R14, R9 ;  /* 0x000000090e02723e */ /* 0x010fc600000000ff */
[----:B------:R-:W-:Y:S01]  /*86100*/  STL [R1+0x81c], R12 ;  /* 0x00081c0c01007387 */ /* 0x000fe20000100800 */
[----:B-----5:R-:W-:-:S03]  /*86110*/  F2FP.PACK_AB R0, R13, R8 ;  /* 0x000000080d00723e */ /* 0x020fc600000000ff */
[----:B------:R0:W-:Y:S04]  /*86120*/  STL [R1+0x818], R2 ;  /* 0x0008180201007387 */ /* 0x0001e80000100800 */
[----:B------:R1:W-:Y:S04]  /*86130*/  STL [R1+0x814], R0 ;  /* 0x0008140001007387 */ /* 0x0003e80000100800 */
[----:B------:R2:W-:Y:S01]  /*86140*/  STL [R1+0x810], R3 ;  /* 0x0008100301007387 */ /* 0x0005e20000100800 */
[----:B0-----:R-:W-:Y:S02]  /*86150*/  F2FP.PACK_AB R2, R4, R5 ;  /* 0x000000050402723e */ /* 0x001fe400000000ff */
[----:B-1----:R-:W-:-:S03]  /*86160*/  F2FP.PACK_AB R0, R6, R7 ;  /* 0x000000070600723e */ /* 0x002fc600000000ff */
[----:B------:R0:W-:Y:S01]  /*86170*/  STL [R1+0x80c], R2 ;  /* 0x00080c0201007387 */ /* 0x0001e20000100800 */
[----:B--2---:R-:W-:-:S03]  /*86180*/  F2FP.PACK_AB R3, R10, R11 ;  /* 0x0000000b0a03723e */ /* 0x004fc600000000ff */
[----:B------:R1:W-:Y:S04]  /*86190*/  STL [R1+0x808], R0 ;  /* 0x0008080001007387 */ /* 0x0003e80000100800 */
[----:B------:R2:W-:Y:S01]  /*861a0*/  STL [R1+0x804], R3 ;  /* 0x0008040301007387 */ /* 0x0005e20000100800 */
[----:B0-----:R-:W-:Y:S02]  /*861b0*/  F2FP.PACK_AB R2, R18, R19 ;  /* 0x000000131202723e */ /* 0x001fe400000000ff */
[----:B-1----:R-:W-:-:S03]  /*861c0*/  F2FP.PACK_AB R0, R24, R25 ;  /* 0x000000191800723e */ /* 0x002fc600000000ff */
[----:B------:R0:W-:Y:S01]  /*861d0*/  STL [R1+0x800], R2 ;  /* 0x0008000201007387 */ /* 0x0001e20000100800 */
[----:B--2---:R-:W-:-:S03]  /*861e0*/  F2FP.PACK_AB R3, R26, R27 ;  /* 0x0000001b1a03723e */ /* 0x004fc600000000ff */
[----:B------:R1:W-:Y:S04]  /*861f0*/  STL [R1+0x7fc], R0 ;  /* 0x0007fc0001007387 */ /* 0x0003e80000100800 */
[----:B------:R-:W-:Y:S04]  /*86200*/  STL [R1+0x7f8], R3 ;  /* 0x0007f80301007387 */ /* 0x000fe80000100800 */
[----:B------:R-:W2:Y:S01]  /*86210*/  LDL.LU R17, [R1+0x1358] ;  /* 0x0013580001117983 */ /* 0x000ea20000300800 */
[----:B0-----:R-:W-:Y:S02]  /*86220*/  F2FP.PACK_AB R2, R20, R21 ;  /* 0x000000151402723e */ /* 0x001fe400000000ff */
[----:B-1----:R-:W-:-:S03]  /*86230*/  F2FP.PACK_AB R0, R22, R23 ;  /* 0x000000171600723e */ /* 0x002fc600000000ff */
        /* <DEDUP_REMOVED lines=36> */
[----:B------:R-:W3:Y:S04]  /*86480*/  LDL.LU R2, [R1+0x136c] ;  /* 0x00136c0001027983 */ /* 0x000ee80000300800 */
[----:B---3--:R0:W-:Y:S04]  /*86490*/  STL [R1+0x3998], R2 ;  /* 0x0039980201007387 */ /* 0x0081e80000100800 */
[----:B0-----:R-:W3:Y:S04]  /*864a0*/  LDL.LU R2, [R1+0x135c] ;  /* 0x00135c0001027983 */ /* 0x001ee80000300800 */
        /* <DEDUP_REMOVED lines=33> */
[----:B0-----:R-:W2:Y:S04]  /*866c0*/  LDL.LU R2, [R1+0x10fc] ;  /* 0x0010fc0001027983 */ /* 0x001ea80000300800 */
[----:B------:R-:W3:Y:S04]  /*866d0*/  LDL.LU R0, [R1+0x1368] ;  /* 0x0013680001007983 */ /* 0x000ee80000300800 */
[----:B------:R-:W4:Y:S04]  /*866e0*/  LDL.LU R28, [R1+0x137c] ;  /* 0x00137c00011c7983 */ /* 0x000f280000300800 */
[----:B------:R-:W4:Y:S04]  /*866f0*/  LDL.LU R29, [R1+0x1378] ;  /* 0x00137800011d7983 */ /* 0x000f280000300800 */
[----:B------:R-:W5:Y:S04]  /*86700*/  LDL.LU R15, [R1+0x594] ;  /* 0x00059400010f7983 */ /* 0x000f680000300800 */
        /* <DEDUP_REMOVED lines=23> */
[----:B--2---:R-:W-:-:S03]  /*86880*/  F2FP.PACK_AB R17, R2, R17 ;  /* 0x000000110211723e */ /* 0x004fc600000000ff */
        /* <DEDUP_REMOVED lines=69> */
[----:B-----5:R-:W-:-:S03]  /*86ce0*/  F2FP.PACK_AB R12, R15, R12 ;  /* 0x0000000c0f0c723e */ /* 0x020fc600000000ff */
[----:B------:R-:W-:Y:S01]  /*86cf0*/  STL [R1+0x7a8], R17 ;  /* 0x0007a81101007387 */ /* 0x000fe20000100800 */
[----:B---3--:R-:W-:Y:S02]  /*86d00*/  F2FP.PACK_AB R3, R16, R3 ;  /* 0x000000031003723e */ /* 0x008fe400000000ff */
[----:B--2---:R-:W-:Y:S02]  /*86d10*/  F2FP.PACK_AB R2, R2, R0 ;  /* 0x000000000202723e */ /* 0x004fe400000000ff */
[----:B----4-:R-:W-:-:S03]  /*86d20*/  F2FP.PACK_AB R0, R28, R29 ;  /* 0x0000001d1c00723e */ /* 0x010fc600000000ff */
[----:B------:R0:W-:Y:S04]  /*86d30*/  STL [R1+0x7a4], R2 ;  /* 0x0007a40201007387 */ /* 0x0001e80000100800 */
[----:B------:R1:W-:Y:S01]  /*86d40*/  STL [R1+0x7a0], R0 ;  /* 0x0007a00001007387 */ /* 0x0003e20000100800 */
[----:B0-----:R-:W-:-:S03]  /*86d50*/  F2FP.PACK_AB R2, R14, R9 ;  /* 0x000000090e02723e */ /* 0x001fc600000000ff */
[----:B------:R-:W-:Y:S01]  /*86d60*/  STL [R1+0x79c], R12 ;  /* 0x00079c0c01007387 */ /* 0x000fe20000100800 */
[----:B-1----:R-:W-:-:S03]  /*86d70*/  F2FP.PACK_AB R0, R13, R8 ;  /* 0x000000080d00723e */ /* 0x002fc600000000ff */
        /* <DEDUP_REMOVED lines=773> */
[----:B------:R-:W2:Y:S03]  /*89dd0*/  LDL.LU R2, [R1+0x3778] ;  /* 0x0037780001027983 */ /* 0x000ea60000300800 */
[----:B------:R0:W-:Y:S02]  /*89de0*/  STL [R1+0x510], R17 ;  /* 0x0005101101007387 */ /* 0x0001e40000100800 */
[----:B0-----:R-:W2:Y:S02]  /*89df0*/  LDL.LU R17, [R1+0x3774] ;  /* 0x0037740001117983 */ /* 0x001ea40000300800 */
[----:B--2---:R-:W-:Y:S02]  /*89e00*/  F2FP.PACK_AB R17, R2, R17 ;  /* 0x000000110211723e */ /* 0x004fe400000000ff */
[----:B------:R-:W2:Y:S03]  /*89e10*/  LDL.LU R2, [R1+0x3770] ;  /* 0x0037700001027983 */ /* 0x000ea60000300800 */
[----:B------:R0:W-:Y:S02]  /*89e20*/  STL [R1+0x50c], R17 ;  /* 0x00050c1101007387 */ /* 0x0001e40000100800 */
[----:B0-----:R-:W2:Y:S02]  /*89e30*/  LDL.LU R17, [R1+0x376c] ;  /* 0x00376c0001117983 */ /* 0x001ea40000300800 */
[----:B--2---:R-:W-:-:S02]  /*89e40*/  F2FP.PACK_AB R17, R2, R17 ;  /* 0x000000110211723e */ /* 0x004fc400000000ff */
[----:B------:R-:W2:Y:S03]  /*89e50*/  LDL.LU R2, [R1+0x3768] ;  /* 0x0037680001027983 */ /* 0x000ea60000300800 */
[----:B------:R-:W-:Y:S01]  /*89e60*/  STL [R1+0x508], R17 ;  /* 0x0005081101007387 */ /* 0x000fe20000100800 */
[----:B-----5:R-:W-:Y:S02]  /*89e70*/  F2FP.PACK_AB R12, R15, R12 ;  /* 0x0000000c0f0c723e */ /* 0x020fe400000000ff */
[----:B---3--:R-:W-:Y:S02]  /*89e80*/  F2FP.PACK_AB R3, R16, R3 ;  /* 0x000000031003723e */ /* 0x008fe400000000ff */
[----:B--2---:R-:W-:Y:S01]  /*89e90*/  F2FP.PACK_AB R2, R2, R0 ;  /* 0x000000000202723e */ /* 0x004fe200000000ff */
[----:B----4-:R-:W-:-:S04]  /*89ea0*/  F2FP.PACK_AB R0, R28, R29 ;  /* 0x0000001d1c00723e */ /* 0x010fc800000000ff */
[----:B------:R0:W-:Y:S01]  /*89eb0*/  STL [R1+0x504], R2 ;  /* 0x0005040201007387 */ /* 0x0001e20000100800 */
[----:B------:R1:W-:Y:S02]  /*89ec0*/  STL [R1+0x500], R0 ;  /* 0x0005000001007387 */ /* 0x0003e40000100800 */
[----:B------:R-:W-:Y:S01]  /*89ed0*/  STL [R1+0x4fc], R12 ;  /* 0x0004fc0c01007387 */ /* 0x000fe20000100800 */
[----:B0-----:R-:W-:Y:S02]  /*89ee0*/  F2FP.PACK_AB R2, R14, R9 ;  /* 0x000000090e02723e */ /* 0x001fe400000000ff */
[----:B-1----:R-:W-:-:S03]  /*89ef0*/  F2FP.PACK_AB R0, R13, R8 ;  /* 0x000000080d00723e */ /* 0x002fc600000000ff */
[----:B------:R0:W-:Y:S02]  /*89f00*/  STL [R1+0x4f8], R2 ;  /* 0x0004f80201007387 */ /* 0x0001e40000100800 */
[----:B------:R1:W-:Y:S02]  /*89f10*/  STL [R1+0x4f4], R0 ;  /* 0x0004f40001007387 */ /* 0x0003e40000100800 */
[----:B------:R2:W-:Y:S01]  /*89f20*/  STL [R1+0x4f0], R3 ;  /* 0x0004f00301007387 */ /* 0x0005e20000100800 */
[----:B0-----:R-:W-:Y:S02]  /*89f30*/  F2FP.PACK_AB R2, R4, R5 ;  /* 0x000000050402723e */ /* 0x001fe400000000ff */
[----:B-1----:R-:W-:Y:S02]  /*89f40*/  F2FP.PACK_AB R0, R6, R7 ;  /* 0x000000070600723e */ /* 0x002fe400000000ff */
[----:B--2---:R-:W-:Y:S01]  /*89f50*/  F2FP.PACK_AB R3, R10, R11 ;  /* 0x0000000b0a03723e */ /* 0x004fe200000000ff */
[----:B------:R0:W-:Y:S02]  /*89f60*/  STL [R1+0x4ec], R2 ;  /* 0x0004ec0201007387 */ /* 0x0001e40000100800 */
[----:B------:R1:W-:Y:S02]  /*89f70*/  STL [R1+0x4e8], R0 ;  /* 0x0004e80001007387 */ /* 0x0003e40000100800 */
[----:B------:R2:W-:Y:S01]  /*89f80*/  STL [R1+0x4e4], R3 ;  /* 0x0004e40301007387 */ /* 0x0005e20000100800 */
[----:B0-----:R-:W-:-:S02]  /*89f90*/  F2FP.PACK_AB R2, R18, R19 ;  /* 0x000000131202723e */ /* 0x001fc400000000ff */
[----:B-1----:R-:W-:Y:S02]  /*89fa0*/  F2FP.PACK_AB R0, R24, R25 ;  /* 0x000000191800723e */ /* 0x002fe400000000ff */
[----:B--2---:R-:W-:Y:S01]  /*89fb0*/  F2FP.PACK_AB R3, R26, R27 ;  /* 0x0000001b1a03723e */ /* 0x004fe200000000ff */
[----:B------:R0:W-:Y:S02]  /*89fc0*/  STL [R1+0x4e0], R2 ;  /* 0x0004e00201007387 */ /* 0x0001e40000100800 */
[----:B------:R1:W-:Y:S02]  /*89fd0*/  STL [R1+0x4dc], R0 ;  /* 0x0004dc0001007387 */ /* 0x0003e40000100800 */
[----:B------:R-:W-:Y:S02]  /*89fe0*/  STL [R1+0x4d8], R3 ;  /* 0x0004d80301007387 */ /* 0x000fe40000100800 */
[----:B------:R-:W2:Y:S01]  /*89ff0*/  LDL.LU R17, [R1+0x15d8] ;  /* 0x0015d80001117983 */ /* 0x000ea20000300800 */
[----:B0-----:R-:W-:-:S02]  /*8a000*/  F2FP.PACK_AB R2, R20, R21 ;  /* 0x000000151402723e */ /* 0x001fc400000000ff */
[----:B-1----:R-:W-:-:S03]  /*8a010*/  F2FP.PACK_AB R0, R22, R23 ;  /* 0x000000171600723e */ /* 0x002fc600000000ff */
[----:B------:R-:W-:Y:S04]  /*8a020*/  STL [R1+0x4d4], R2 ;  /* 0x0004d40201007387 */ /* 0x000fe80000100800 */
[----:B--2---:R0:W-:Y:S01]  /*8a030*/  STL [R1+0x36e0], R17 ;  /* 0x0036e01101007387 */ /* 0x0041e20000100800 */
[----:B------:R-:W-:Y:S03]  /*8a040*/  STL [R1+0x4d0], R0 ;  /* 0x0004d00001007387 */ /* 0x000fe60000100800 */
        /* <DEDUP_REMOVED lines=32> */
[----:B0-----:R-:W2:Y:S01]  /*8a250*/  LDL.LU R17, [R1+0x14a8] ;  /* 0x0014a80001117983 */ /* 0x001ea20000300800 */
[----:B------:R-:W3:Y:S03]  /*8a260*/  LDL.LU R2, [R1+0x15ec] ;  /* 0x0015ec0001027983 */ /* 0x000ee60000300800 */
        /* <DEDUP_REMOVED lines=35> */
[----:B0-----:R-:W2:Y:S01]  /*8a4a0*/  LDL.LU R2, [R1+0x14ac] ;  /* 0x0014ac0001027983 */ /* 0x001ea20000300800 */
[----:B------:R-:W3:Y:S02]  /*8a4b0*/  LDL.LU R0, [R1+0x15e8] ;  /* 0x0015e80001007983 */ /* 0x000ee40000300800 */
[----:B------:R-:W4:Y:S02]  /*8a4c0*/  LDL.LU R28, [R1+0x15fc] ;  /* 0x0015fc00011c7983 */ /* 0x000f240000300800 */
[----:B------:R-:W4:Y:S01]  /*8a4d0*/  LDL.LU R29, [R1+0x15f8] ;  /* 0x0015f800011d7983 */ /* 0x000f220000300800 */
[----:B------:R-:W5:Y:S01]  /*8a4e0*/  LDL.LU R15, [R1+0x15c4] ;  /* 0x0015c400010f7983 */ /* 0x000f620000300800 */
[----:B------:R-:W5:Y:S02]  /*8a4f0*/  LDL.LU R12, [R1+0x15c0] ;  /* 0x0015c000010c7983 */ /* 0x000f640000300800 */
        /* <DEDUP_REMOVED lines=92> */
[----:B------:R-:W-:Y:S01]  /*8aac0*/  STL [R1+0x488], R17 ;  /* 0x0004881101007387 */ /* 0x000fe20000100800 */
[----:B-----5:R-:W-:-:S02]  /*8aad0*/  F2FP.PACK_AB R12, R15, R12 ;  /* 0x0000000c0f0c723e */ /* 0x020fc400000000ff */
        /* <DEDUP_REMOVED lines=1647> */
[----:B------:R-:W3:Y:S03]  /*911d0*/  LDL.LU R5, [R1+0x1d08] ;  /* 0x001d080001057983 */ /* 0x000ee60000300800 */
[----:B---3--:R0:W-:Y:S04]  /*911e0*/  STL [R1+0x3234], R5 ;  /* 0x0032340501007387 */ /* 0x0081e80000100800 */
[----:B0-----:R-:W3:Y:S01]  /*911f0*/  LDL.LU R5, [R1+0x1cfc] ;  /* 0x001cfc0001057983 */ /* 0x001ee20000300800 */
[----:B------:R-:W4:Y:S03]  /*91200*/  LDL.LU R4, [R1+0x1d18] ;  /* 0x001d180001047983 */ /* 0x000f260000300800 */
[----:B----4-:R0:W-:Y:S04]  /*91210*/  STL [R1+0x3230], R4 ;  /* 0x0032300401007387 */ /* 0x0101e80000100800 */
[----:B0-----:R-:W4:Y:S01]  /*91220*/  LDL.LU R4, [R1+0x1d0c] ;  /* 0x001d0c0001047983 */ /* 0x001f220000300800 */
[----:B------:R-:W5:Y:S03]  /*91230*/  LDL.LU R11, [R1+0x1ce0] ;  /* 0x001ce000010b7983 */ /* 0x000f660000300800 */
[----:B-----5:R0:W-:Y:S04]  /*91240*/  STL [R1+0x322c], R11 ;  /* 0x00322c0b01007387 */ /* 0x0201e80000100800 */
[----:B0-----:R-:W5:Y:S01]  /*91250*/  LDL.LU R11, [R1+0x1d1c] ;  /* 0x001d1c00010b7983 */ /* 0x001f620000300800 */
[----:B------:R-:W2:Y:S03]  /*91260*/  LDL.LU R10, [R1+0x1cf0] ;  /* 0x001cf000010a7983 */ /* 0x000ea60000300800 */
[----:B--2---:R0:W-:Y:S04]  /*91270*/  STL [R1+0x3228], R10 ;  /* 0x0032280a01007387 */ /* 0x0041e80000100800 */
[----:B0-----:R-:W2:Y:S01]  /*91280*/  LDL.LU R10, [R1+0x1ce4] ;  /* 0x001ce400010a7983 */ /* 0x001ea20000300800 */
        /* <DEDUP_REMOVED lines=24> */
[----:B------:R-:W2:Y:S02]  /*91410*/  LDL.LU R18, [R1+0x1d30] ;  /* 0x001d300001127983 */ /* 0x000ea40000300800 */
[----:B------:R-:W2:Y:S02]  /*91420*/  LDL.LU R16, [R1+0x1d50] ;  /* 0x001d500001107983 */ /* 0x000ea40000300800 */
        /* <DEDUP_REMOVED lines=11> */
[----:B------:R-:W2:Y:S01]  /*914e0*/  LDL.LU R2, [R1+0x1d9c] ;  /* 0x001d9c0001027983 */ /* 0x000ea20000300800 */
[----:B------:R-:W-:-:S02]  /*914f0*/  F2FP.PACK_AB R7, R6, R7 ;  /* 0x000000070607723e */ /* 0x000fc400000000ff */
        /* <DEDUP_REMOVED lines=40> */
[----:B------:R0:W-:Y:S02]  /*91780*/  STL [R1], R7 ;  /* 0x0000000701007387 */ /* 0x0001e40000100800 */
[----:B0-----:R-:W2:Y:S02]  /*91790*/  LDL.LU R7, [R1+0x323c] ;  /* 0x00323c0001077983 */ /* 0x001ea40000300800 */
[----:B--2---:R-:W-:Y:S02]  /*917a0*/  F2FP.PACK_AB R7, R6, R7 ;  /* 0x000000070607723e */ /* 0x004fe400000000ff */
[----:B------:R-:W3:Y:S02]  /*917b0*/  LDL.LU R6, [R1+0x3238] ;  /* 0x0032380001067983 */ /* 0x000ee40000300800 */
[----:B---3--:R-:W-:-:S02]  /*917c0*/  F2FP.PACK_AB R6, R5, R6 ;  /* 0x000000060506723e */ /* 0x008fc400000000ff */
[----:B------:R-:W4:Y:S02]  /*917d0*/  LDL.LU R5, [R1+0x3234] ;  /* 0x0032340001057983 */ /* 0x000f240000300800 */
[----:B----4-:R-:W-:Y:S02]  /*917e0*/  F2FP.PACK_AB R5, R4, R5 ;  /* 0x000000050405723e */ /* 0x010fe400000000ff */
[----:B------:R-:W5:Y:S02]  /*917f0*/  LDL.LU R4, [R1+0x3230] ;  /* 0x0032300001047983 */ /* 0x000f640000300800 */
[----:B-----5:R-:W-:Y:S02]  /*91800*/  F2FP.PACK_AB R4, R11, R4 ;  /* 0x000000040b04723e */ /* 0x020fe400000000ff */
[----:B------:R-:W2:Y:S02]  /*91810*/  LDL.LU R11, [R1+0x322c] ;  /* 0x00322c00010b7983 */ /* 0x000ea40000300800 */
[----:B--2---:R-:W-:-:S02]  /*91820*/  F2FP.PACK_AB R11, R10, R11 ;  /* 0x0000000b0a0b723e */ /* 0x004fc400000000ff */
[----:B------:R-:W2:Y:S02]  /*91830*/  LDL.LU R10, [R1+0x3228] ;  /* 0x00322800010a7983 */ /* 0x000ea40000300800 */
[----:B--2---:R-:W-:Y:S02]  /*91840*/  F2FP.PACK_AB R10, R9, R10 ;  /* 0x0000000a090a723e */ /* 0x004fe400000000ff */
[----:B------:R-:W2:Y:S02]  /*91850*/  LDL.LU R9, [R1+0x3224] ;  /* 0x0032240001097983 */ /* 0x000ea40000300800 */
[----:B--2---:R-:W-:Y:S02]  /*91860*/  F2FP.PACK_AB R9, R8, R9 ;  /* 0x000000090809723e */ /* 0x004fe400000000ff */
        /* <DEDUP_REMOVED lines=24> */
[----:B------:R-:W2:Y:S01]  /*919f0*/  LDL.LU R2, [R1+0x31f0] ;  /* 0x0031f00001027983 */ /* 0x000ea20000300800 */
[----:B------:R-:W-:Y:S02]  /*91a00*/  F2FP.PACK_AB R27, R0, R27 ;  /* 0x0000001b001b723e */ /* 0x000fe400000000ff */
[----:B------:R-:W-:-:S02]  /*91a10*/  F2FP.PACK_AB R26, R28, R26 ;  /* 0x0000001a1c1a723e */ /* 0x000fc400000000ff */
[----:B------:R-:W-:Y:S02]  /*91a20*/  F2FP.PACK_AB R25, R29, R25 ;  /* 0x000000191d19723e */ /* 0x000fe400000000ff */
[----:B------:R-:W-:Y:S02]  /*91a30*/  F2FP.PACK_AB R24, R3, R24 ;  /* 0x000000180318723e */ /* 0x000fe400000000ff */
[----:B--2---:R-:W-:Y:S02]  /*91a40*/  F2FP.PACK_AB R20, R2, R20 ;  /* 0x000000140214723e */ /* 0x004fe400000000ff */
.L_x_1:
[----:B0-----:R-:W2:Y:S04]  /*91a50*/  LDL.LU R0, [R1+0x2dec] ;  /* 0x002dec0001007983 */ /* 0x001ea80000300800 */
[----:B------:R-:W3:Y:S04]  /*91a60*/  LDL.LU R2, [R1+0x2df0] ;  /* 0x002df00001027983 */ /* 0x000ee80000300800 */
[----:B------:R-:W0:Y:S04]  /*91a70*/  S2R R28, SR_TID.X ;  /* 0x00000000001c7919 */ /* 0x000e280000002100 */
[----:B------:R-:W-:Y:S01]  /*91a80*/  BAR.SYNC.DEFER_BLOCKING 0x0 ;  /* 0x0000000000007b1d */ /* 0x000fe20000010000 */
[----:B--2---:R-:W-:-:S04]  /*91a90*/  LOP3.LUT R0, R0, 0x1800, RZ, 0xc0, !PT ;  /* 0x0000180000007812 */ /* 0x004fc800078ec0ff */
[----:B---3--:R-:W-:Y:S01]  /*91aa0*/  LOP3.LUT R0, R0, 0x460, R2, 0xf8, !PT ;  /* 0x0000046000007812 */ /* 0x008fe200078ef802 */
[----:B0-----:R-:W-:-:S05]  /*91ab0*/  IMAD.SHL.U32 R2, R28, 0x4, RZ ;  /* 0x000000041c027824 */ /* 0x001fca00078e00ff */
[----:B------:R-:W-:-:S05]  /*91ac0*/  LOP3.LUT R0, R0, 0x70, R2, 0x78, !PT ;  /* 0x0000007000007812 */ /* 0x000fca00078e7802 */
[----:B------:R0:W-:Y:S04]  /*91ad0*/  STS.128 [R0], R24 ;  /* 0x0000001800007388 */ /* 0x0001e80000000c00 */
[----:B------:R1:W-:Y:S04]  /*91ae0*/  STS.128 [R0+0x80], R20 ;  /* 0x0000801400007388 */ /* 0x0003e80000000c00 */
[----:B------:R-:W-:Y:S04]  /*91af0*/  STS.128 [R0+0x180], R12 ;  /* 0x0001800c00007388 */ /* 0x000fe80000000c00 */
[----:B0-----:R-:W2:Y:S04]  /*91b00*/  LDL.LU R24, [R1+0x10] ;  /* 0x0000100001187983 */ /* 0x001ea80000300800 */
[----:B------:R-:W2:Y:S04]  /*91b10*/  LDL.LU R25, [R1+0x14] ;  /* 0x0000140001197983 */ /* 0x000ea80000300800 */
[----:B------:R-:W2:Y:S04]  /*91b20*/  LDL.LU R26, [R1+0x18] ;  /* 0x00001800011a7983 */ /* 0x000ea80000300800 */
[----:B------:R-:W2:Y:S04]  /*91b30*/  LDL.LU R27, [R1+0x1c] ;  /* 0x00001c00011b7983 */ /* 0x000ea80000300800 */
[----:B------:R0:W-:Y:S04]  /*91b40*/  STL [R1+0x3384], R22 ;  /* 0x0033841601007387 */ /* 0x0001e80000100800 */
[----:B-1----:R-:W3:Y:S04]  /*91b50*/  LDL.LU R20, [R1] ;  /* 0x0000000001147983 */ /* 0x002ee80000300800 */
[----:B------:R-:W3:Y:S04]  /*91b60*/  LDL.LU R21, [R1+0x4] ;  /* 0x0000040001157983 */ /* 0x000ee80000300800 */
[----:B0-----:R-:W3:Y:S04]  /*91b70*/  LDL.LU R22, [R1+0x8] ;  /* 0x0000080001167983 */ /* 0x001ee80000300800 */
[----:B------:R-:W3:Y:S01]  /*91b80*/  LDL.LU R23, [R1+0xc] ;  /* 0x00000c0001177983 */ /* 0x000ee20000300800 */
[C---:B------:R-:W-:Y:S01]  /*91b90*/  IMAD.SHL.U32 R2, R28.reuse, 0x400, RZ ;  /* 0x000004001c027824 */ /* 0x040fe200078e00ff */
[----:B------:R-:W-:-:S02]  /*91ba0*/  LOP3.LUT R3, R28, 0x3f, RZ, 0xc0, !PT ;  /* 0x0000003f1c037812 */ /* 0x000fc400078ec0ff */
[----:B------:R-:W4:Y:S02]  /*91bb0*/  LDL.LU R12, [R1+0x90] ;  /* 0x00009000010c7983 */ /* 0x000f240000300800 */
[----:B------:R-:W-:Y:S02]  /*91bc0*/  LOP3.LUT R2, R2, 0x1800, RZ, 0xc0, !PT ;  /* 0x0000180002027812 */ /* 0x000fe400078ec0ff */
[----:B------:R-:W4:Y:S03]  /*91bd0*/  LDL.LU R13, [R1+0x94] ;  /* 0x00009400010d7983 */ /* 0x000f260000300800 */
[----:B------:R-:W-:Y:S01]  /*91be0*/  IMAD R2, R3, 0x10, R2 ;  /* 0x0000001003027824 */ /* 0x000fe200078e0202 */
[----:B------:R-:W5:Y:S04]  /*91bf0*/  LDL.LU R14, [R1+0x98] ;  /* 0x00009800010e7983 */ /* 0x000f680000300800 */
[----:B------:R-:W5:Y:S04]  /*91c00*/  LDL.LU R15, [R1+0x9c] ;  /* 0x00009c00010f7983 */ /* 0x000f680000300800 */
[----:B------:R0:W-:Y:S04]  /*91c10*/  STS.128 [R0+0x200], R8 ;  /* 0x0002000800007388 */ /* 0x0001e80000000c00 */
[----:B------:R1:W-:Y:S04]  /*91c20*/  STS.128 [R0+0x280], R4 ;  /* 0x0002800400007388 */ /* 0x0003e80000000c00 */
[----:B------:R-:W-:Y:S04]  /*91c30*/  STS.128 [R0+0x100], R16 ;  /* 0x0001001000007388 */ /* 0x000fe80000000c00 */
[----:B--2---:R-:W-:Y:S04]  /*91c40*/  STS.128 [R0+0x380], R24 ;  /* 0x0003801800007388 */ /* 0x004fe80000000c00 */
[----:B---3--:R-:W-:Y:S04]  /*91c50*/  STS.128 [R0+0x300], R20 ;  /* 0x0003001400007388 */ /* 0x008fe80000000c00 */
[----:B-----5:R-:W-:Y:S04]  /*91c60*/  STL.64 [R1+0x3808], R14 ;  /* 0x0038080e01007387 */ /* 0x020fe80000100a00 */
[----:B----4-:R2:W-:Y:S04]  /*91c70*/  STL.64 [R1+0x3800], R12 ;  /* 0x0038000c01007387 */ /* 0x0105e80000100a00 */
[----:B0-----:R-:W3:Y:S04]  /*91c80*/  LDL.LU R8, [R1+0x80] ;  /* 0x0000800001087983 */ /* 0x001ee80000300800 */
[----:B------:R-:W3:Y:S04]  /*91c90*/  LDL.LU R9, [R1+0x84] ;  /* 0x0000840001097983 */ /* 0x000ee80000300800 */
[----:B------:R-:W4:Y:S04]  /*91ca0*/  LDL.LU R10, [R1+0x88] ;  /* 0x00008800010a7983 */ /* 0x000f280000300800 */
[----:B------:R-:W4:Y:S01]  /*91cb0*/  LDL.LU R11, [R1+0x8c] ;  /* 0x00008c00010b7983 */ /* 0x000f220000300800 */
[----:B------:R-:W-:-:S03]  /*91cc0*/  LOP3.LUT R28, R2, 0x20, RZ, 0x3c, !PT ;  /* 0x00000020021c7812 */ /* 0x000fc600078e3cff */
[----:B------:R-:W-:Y:S06]  /*91cd0*/  BAR.SYNC.DEFER_BLOCKING 0x0 ;  /* 0x0000000000007b1d */ /* 0x000fec0000010000 */
[----:B------:R-:W-:Y:S04]  /*91ce0*/  LDS.128 R16, [R28] ;  /* 0x000000001c107984 */ /* 0x000fe80000000c00 */
[----:B----4-:R-:W-:Y:S04]  /*91cf0*/  STL.64 [R1+0x3818], R10 ;  /* 0x0038180a01007387 */ /* 0x010fe80000100a00 */
[----:B---3--:R0:W-:Y:S04]  /*91d00*/  STL.64 [R1+0x3810], R8 ;  /* 0x0038100801007387 */ /* 0x0081e80000100a00 */
[----:B-1----:R-:W3:Y:S04]  /*91d10*/  LDL.LU R4, [R1+0x70] ;  /* 0x0000700001047983 */ /* 0x002ee80000300800 */
[----:B------:R-:W3:Y:S04]  /*91d20*/  LDL.LU R5, [R1+0x74] ;  /* 0x0000740001057983 */ /* 0x000ee80000300800 */
[----:B------:R-:W4:Y:S04]  /*91d30*/  LDL.LU R6, [R1+0x78] ;  /* 0x0000780001067983 */ /* 0x000f280000300800 */
[----:B------:R-:W4:Y:S04]  /*91d40*/  LDL.LU R7, [R1+0x7c] ;  /* 0x00007c0001077983 */ /* 0x000f280000300800 */
[----:B----4-:R-:W-:Y:S04]  /*91d50*/  STL.64 [R1+0x3828], R6 ;  /* 0x0038280601007387 */ /* 0x010fe80000100a00 */
[----:B---3--:R1:W-:Y:S04]  /*91d60*/  STL.64 [R1+0x3820], R4 ;  /* 0x0038200401007387 */ /* 0x0083e80000100a00 */
[----:B--2---:R-:W2:Y:S04]  /*91d70*/  LDL.LU R12, [R1+0x50] ;  /* 0x00005000010c7983 */ /* 0x004ea80000300800 */
[----:B------:R-:W2:Y:S04]  /*91d80*/  LDL.LU R13, [R1+0x54] ;  /* 0x00005400010d7983 */ /* 0x000ea80000300800 */
[----:B------:R-:W3:Y:S04]  /*91d90*/  LDL.LU R14, [R1+0x58] ;  /* 0x00005800010e7983 */ /* 0x000ee80000300800 */
[----:B------:R-:W3:Y:S04]  /*91da0*/  LDL.LU R15, [R1+0x5c] ;  /* 0x00005c00010f7983 */ /* 0x000ee80000300800 */
[----:B---3--:R-:W-:Y:S04]  /*91db0*/  STL.64 [R1+0x3838], R14 ;  /* 0x0038380e01007387 */ /* 0x008fe80000100a00 */
[----:B--2---:R2:W-:Y:S04]  /*91dc0*/  STL.64 [R1+0x3830], R12 ;  /* 0x0038300c01007387 */ /* 0x0045e80000100a00 */
[----:B0-----:R-:W3:Y:S04]  /*91dd0*/  LDL.LU R8, [R1+0x40] ;  /* 0x0000400001087983 */ /* 0x001ee80000300800 */
[----:B------:R-:W3:Y:S04]  /*91de0*/  LDL.LU R9, [R1+0x44] ;  /* 0x0000440001097983 */ /* 0x000ee80000300800 */
[----:B------:R-:W4:Y:S04]  /*91df0*/  LDL.LU R10, [R1+0x48] ;  /* 0x00004800010a7983 */ /* 0x000f280000300800 */
[----:B------:R-:W4:Y:S01]  /*91e00*/  LDL.LU R11, [R1+0x4c] ;  /* 0x00004c00010b7983 */ /* 0x000f220000300800 */
[----:B------:R-:W-:-:S02]  /*91e10*/  LOP3.LUT R29, R2, 0x40, RZ, 0x3c, !PT ;  /* 0x00000040021d7812 */ /* 0x000fc400078e3cff */
[----:B------:R-:W-:Y:S01]  /*91e20*/  LOP3.LUT R3, R2, 0x60, RZ, 0x3c, !PT ;  /* 0x0000006002037812 */ /* 0x000fe200078e3cff */
[----:B----4-:R-:W-:Y:S04]  /*91e30*/  STL.64 [R1+0x3848], R10 ;  /* 0x0038480a01007387 */ /* 0x010fe80000100a00 */
[----:B---3--:R-:W-:Y:S04]  /*91e40*/  STL.64 [R1+0x3840], R8 ;  /* 0x0038400801007387 */ /* 0x008fe80000100a00 */
[----:B-1----:R-:W3:Y:S04]  /*91e50*/  LDL.LU R4, [R1+0x30] ;  /* 0x0000300001047983 */ /* 0x002ee80000300800 */
[----:B------:R-:W3:Y:S04]  /*91e60*/  LDL.LU R5, [R1+0x34] ;  /* 0x0000340001057983 */ /* 0x000ee80000300800 */
[----:B------:R-:W3:Y:S04]  /*91e70*/  LDL.LU R6, [R1+0x38] ;  /* 0x0000380001067983 */ /* 0x000ee80000300800 */
[----:B------:R-:W3:Y:S04]  /*91e80*/  LDL.LU R7, [R1+0x3c] ;  /* 0x00003c0001077983 */ /* 0x000ee80000300800 */
[----:B--2---:R-:W2:Y:S04]  /*91e90*/  LDL.LU R12, [R1+0x20] ;  /* 0x00002000010c7983 */ /* 0x004ea80000300800 */
[----:B------:R-:W2:Y:S04]  /*91ea0*/  LDL.LU R13, [R1+0x24] ;  /* 0x00002400010d7983 */ /* 0x000ea80000300800 */
[----:B------:R-:W2:Y:S04]  /*91eb0*/  LDL.LU R14, [R1+0x28] ;  /* 0x00002800010e7983 */ /* 0x000ea80000300800 */
[----:B------:R-:W2:Y:S04]  /*91ec0*/  LDL.LU R15, [R1+0x2c] ;  /* 0x00002c00010f7983 */ /* 0x000ea80000300800 */
[----:B------:R-:W0:Y:S04]  /*91ed0*/  LDS.128 R8, [R2] ;  /* 0x0000000002087984 */ /* 0x000e280000000c00 */
[----:B0-----:R-:W-:Y:S01]  /*91ee0*/  STL.64 [R1+0x370], R8 ;  /* 0x0003700801007387 */ /* 0x001fe20000100a00 */
[----:B------:R-:W-:-:S03]  /*91ef0*/  IMAD.MOV.U32 R23, RZ, RZ, R11 ;  /* 0x000000ffff177224 */ /* 0x000fc600078e000b */
[----:B------:R-:W-:Y:S04]  /*91f00*/  STL [R1+0x378], R10 ;  /* 0x0003780a01007387 */ /* 0x000fe80000100800 */
[----:B------:R-:W0:Y:S04]  /*91f10*/  LDS.128 R8, [R2+0x400] ;  /* 0x0004000002087984 */ /* 0x000e280000000c00 */
[----:B------:R-:W-:Y:S04]  /*91f20*/  STL [R1+0x3374], R23 ;  /* 0x0033741701007387 */ /* 0x000fe80000100800 */
[----:B0-----:R-:W-:Y:S01]  /*91f30*/  STL [R1+0x5d4], R9 ;  /* 0x0005d40901007387 */ /* 0x001fe20000100800 */
[----:B------:R-:W-:-:S03]  /*91f40*/  IMAD.MOV.U32 R21, RZ, RZ, R8 ;  /* 0x000000ffff157224 */ /* 0x000fc600078e0008 */
[----:B------:R-:W-:Y:S04]  /*91f50*/  STL.64 [R1+0x5d8], R10 ;  /* 0x0005d80a01007387 */ /* 0x000fe80000100a00 */
[----:B------:R-:W0:Y:S04]  /*91f60*/  LDS.128 R8, [R28+0x400] ;  /* 0x000400001c087984 */ /* 0x000e280000000c00 */
[----:B------:R-:W-:Y:S04]  /*91f70*/  STL [R1+0x3388], R21 ;  /* 0x0033881501007387 */ /* 0x000fe80000100800 */
[----:B------:R-:W-:Y:S04]  /*91f80*/  STL.64 [R1+0x380], R16 ;  /* 0x0003801001007387 */ /* 0x000fe80000100a00 */
[----:B------:R-:W-:Y:S04]  /*91f90*/  STL.64 [R1+0x388], R18 ;  /* 0x0003881201007387 */ /* 0x000fe80000100a00 */
[----:B------:R-:W1:Y:S04]  /*91fa0*/  LDS.128 R20, [R29] ;  /* 0x000000001d147984 */ /* 0x000e680000000c00 */
[----:B------:R-:W-:Y:S04]  /*91fb0*/  LDS.128 R16, [R29+0x400] ;  /* 0x000400001d107984 */ /* 0x000fe80000000c00 */
[----:B0-----:R-:W-:Y:S04]  /*91fc0*/  STL.64 [R1+0x700], R8 ;  /* 0x0007000801007387 */ /* 0x001fe80000100a00 */
[----:B------:R-:W-:Y:S04]  /*91fd0*/  STL.64 [R1+0x708], R10 ;  /* 0x0007080a01007387 */ /* 0x000fe80000100a00 */
[----:B------:R-:W0:Y:S04]  /*91fe0*/  LDS.128 R8, [R3] ;  /* 0x0000000003087984 */ /* 0x000e280000000c00 */
[----:B-1----:R1:W-:Y:S04]  /*91ff0*/  STL.64 [R1+0x3a0], R20 ;  /* 0x0003a01401007387 */ /* 0x0023e80000100a00 */
[----:B------:R-:W-:Y:S04]  /*92000*/  STL.64 [R1+0x3a8], R22 ;  /* 0x0003a81601007387 */ /* 0x000fe80000100a00 */
[----:B0-----:R-:W-:Y:S01]  /*92010*/  STL [R1+0x5a4], R9 ;  /* 0x0005a40901007387 */ /* 0x001fe20000100800 */
[----:B-1----:R-:W-:-:S03]  /*92020*/  IMAD.MOV.U32 R21, RZ, RZ, R8 ;  /* 0x000000ffff157224 */ /* 0x002fc600078e0008 */
[----:B------:R0:W-:Y:S04]  /*92030*/  STL.64 [R1+0x720], R16 ;  /* 0x0007201001007387 */ /* 0x0001e80000100a00 */
[----:B------:R1:W-:Y:S04]  /*92040*/  STL.64 [R1+0x728], R18 ;  /* 0x0007281201007387 */ /* 0x0003e80000100a00 */
[----:B------:R-:W-:Y:S04]  /*92050*/  STL.64 [R1+0x5a8], R10 ;  /* 0x0005a80a01007387 */ /* 0x000fe80000100a00 */
[----:B------:R-:W4:Y:S04]  /*92060*/  LDS.128 R8, [R3+0x400] ;  /* 0x0004000003087984 */ /* 0x000f280000000c00 */
[----:B------:R-:W-:Y:S06]  /*92070*/  BAR.SYNC.DEFER_BLOCKING 0x0 ;  /* 0x0000000000007b1d */ /* 0x000fec0000010000 */
[----:B0-----:R-:W5:Y:S04]  /*92080*/  LDL.LU R16, [R1+0xa0] ;  /* 0x0000a00001107983 */ /* 0x001f680000300800 */
[----:B------:R-:W5:Y:S04]  /*92090*/  LDL.LU R17, [R1+0xa4] ;  /* 0x0000a40001117983 */ /* 0x000f680000300800 */
[----:B-1----:R-:W5:Y:S04]  /*920a0*/  LDL.LU R18, [R1+0xa8] ;  /* 0x0000a80001127983 */ /* 0x002f680000300800 */
[----:B------:R-:W5:Y:S04]  /*920b0*/  LDL.LU R19, [R1+0xac] ;  /* 0x0000ac0001137983 */ /* 0x000f680000300800 */
[----:B------:R-:W5:Y:S04]  /*920c0*/  LDL.LU R24, [R1+0xb0] ;  /* 0x0000b00001187983 */ /* 0x000f680000300800 */
[----:B------:R-:W5:Y:S04]  /*920d0*/  LDL.LU R25, [R1+0xb4] ;  /* 0x0000b40001197983 */ /* 0x000f680000300800 */
[----:B------:R-:W5:Y:S04]  /*920e0*/  LDL.LU R26, [R1+0xb8] ;  /* 0x0000b800011a7983 */ /* 0x000f680000300800 */
[----:B------:R-:W5:Y:S04]  /*920f0*/  LDL.LU R27, [R1+0xbc] ;  /* 0x0000bc00011b7983 */ /* 0x000f680000300800 */
[----:B------:R0:W-:Y:S04]  /*92100*/  STL [R1+0x338c], R21 ;  /* 0x00338c1501007387 */ /* 0x0001e80000100800 */
[----:B------:R-:W5:Y:S04]  /*92110*/  LDL.LU R20, [R1+0x60] ;  /* 0x0000600001147983 */ /* 0x000f680000300800 */
[----:B0-----:R-:W5:Y:S04]  /*92120*/  LDL.LU R21, [R1+0x64] ;  /* 0x0000640001157983 */ /* 0x001f680000300800 */
[----:B------:R-:W5:Y:S04]  /*92130*/  LDL.LU R22, [R1+0x68] ;  /* 0x0000680001167983 */ /* 0x000f680000300800 */
[----:B------:R-:W5:Y:S04]  /*92140*/  LDL.LU R23, [R1+0x6c] ;  /* 0x00006c0001177983 */ /* 0x000f680000300800 */
[----:B----4-:R-:W-:Y:S04]  /*92150*/  STL.64 [R1+0x740], R8 ;  /* 0x0007400801007387 */ /* 0x010fe80000100a00 */
[----:B------:R0:W-:Y:S04]  /*92160*/  STL.64 [R1+0x748], R10 ;  /* 0x0007480a01007387 */ /* 0x0001e80000100a00 */
[----:B0-----:R-:W4:Y:S04]  /*92170*/  LDL.LU.64 R10, [R1+0x3848] ;  /* 0x00384800010a7983 */ /* 0x001f280000300a00 */
[----:B------:R-:W4:Y:S04]  /*92180*/  LDL.LU.64 R8, [R1+0x3840] ;  /* 0x0038400001087983 */ /* 0x000f280000300a00 */
[----:B--2---:R0:W-:Y:S04]  /*92190*/  STS.128 [R0], R12 ;  /* 0x0000000c00007388 */ /* 0x0041e80000000c00 */
[----:B0-----:R-:W2:Y:S04]  /*921a0*/  LDL.LU.64 R14, [R1+0x3838] ;  /* 0x00383800010e7983 */ /* 0x001ea80000300a00 */
[----:B------:R-:W2:Y:S04]  /*921b0*/  LDL.LU.64 R12, [R1+0x3830] ;  /* 0x00383000010c7983 */ /* 0x000ea80000300a00 */
[----:B---3--:R0:W-:Y:S04]  /*921c0*/  STS.128 [R0+0x80], R4 ;  /* 0x0000800400007388 */ /* 0x0081e80000000c00 */
[----:B0-----:R-:W3:Y:S04]  /*921d0*/  LDL.LU.64 R6, [R1+0x3828] ;  /* 0x0038280001067983 */ /* 0x001ee80000300a00 */
[----:B------:R-:W3:Y:S04]  /*921e0*/  LDL.LU.64 R4, [R1+0x3820] ;  /* 0x0038200001047983 */ /* 0x000ee80000300a00 */
[----:B----4-:R0:W-:Y:S04]  /*921f0*/  STS.128 [R0+0x100], R8 ;  /* 0x0001000800007388 */ /* 0x0101e80000000c00 */
[----:B0-----:R-:W4:Y:S04]  /*92200*/  LDL.LU.64 R10, [R1+0x3818] ;  /* 0x00381800010a7983 */ /* 0x001f280000300a00 */
[----:B------:R-:W4:Y:S04]  /*92210*/  LDL.LU.64 R8, [R1+0x3810] ;  /* 0x0038100001087983 */ /* 0x000f280000300a00 */
[----:B--2---:R0:W-:Y:S04]  /*92220*/  STS.128 [R0+0x180], R12 ;  /* 0x0001800c00007388 */ /* 0x0041e80000000c00 */
[----:B0-----:R-:W2:Y:S04]  /*92230*/  LDL.LU.64 R14, [R1+0x3808] ;  /* 0x00380800010e7983 */ /* 0x001ea80000300a00 */
[----:B------:R-:W2:Y:S04]  /*92240*/  LDL.LU.64 R12, [R1+0x3800] ;  /* 0x00380000010c7983 */ /* 0x000ea80000300a00 */
[----:B-----5:R-:W-:Y:S04]  /*92250*/  STS.128 [R0+0x200], R20 ;  /* 0x0002001400007388 */ /* 0x020fe80000000c00 */
[----:B---3--:R-:W-:Y:S04]  /*92260*/  STS.128 [R0+0x280], R4 ;  /* 0x0002800400007388 */ /* 0x008fe80000000c00 */
[----:B----4-:R-:W-:Y:S04]  /*92270*/  STS.128 [R0+0x300], R8 ;  /* 0x0003000800007388 */ /* 0x010fe80000000c00 */
[----:B--2---:R-:W-:Y:S04]  /*92280*/  STS.128 [R0+0x380], R12 ;  /* 0x0003800c00007388 */ /* 0x004fe80000000c00 */
[----:B------:R-:W-:Y:S06]  /*92290*/  BAR.SYNC.DEFER_BLOCKING 0x0 ;  /* 0x0000000000007b1d */ /* 0x000fec0000010000 */
[----:B------:R-:W0:Y:S04]  /*922a0*/  LDS.128 R4, [R2+0x400] ;  /* 0x0004000002047984 */ /* 0x000e280000000c00 */
[----:B------:R-:W1:Y:S04]  /*922b0*/  LDS.128 R8, [R2] ;  /* 0x0000000002087984 */ /* 0x000e680000000c00 */
[----:B------:R-:W2:Y:S04]  /*922c0*/  LDS.128 R12, [R28] ;  /* 0x000000001c0c7984 */ /* 0x000ea80000000c00 */
[----:B0-----:R-:W-:Y:S01]  /*922d0*/  STL [R1+0x5b4], R5 ;  /* 0x0005b40501007387 */ /* 0x001fe20000100800 */
[----:B------:R-:W-:-:S03]  /*922e0*/  IMAD.MOV.U32 R20, RZ, RZ, R4 ;  /* 0x000000ffff147224 */ /* 0x000fc600078e0004 */
[----:B-1----:R-:W-:Y:S04]  /*922f0*/  STL.64 [R1+0x20], R8 ;  /* 0x0000200801007387 */ /* 0x002fe80000100a00 */
[----:B------:R-:W-:Y:S04]  /*92300*/  STL.64 [R1+0x28], R10 ;  /* 0x0000280a01007387 */ /* 0x000fe80000100a00 */
[----:B------:R-:W-:Y:S04]  /*92310*/  STL.64 [R1+0x5b8], R6 ;  /* 0x0005b80601007387 */ /* 0x000fe80000100a00 */
[----:B------:R-:W0:Y:S04]  /*92320*/  LDS.128 R4, [R29] ;  /* 0x000000001d047984 */ /* 0x000e280000000c00 */
[----:B------:R-:W1:Y:S04]  /*92330*/  LDS.128 R8, [R28+0x400] ;  /* 0x000400001c087984 */ /* 0x000e680000000c00 */
[----:B------:R3:W-:Y:S04]  /*92340*/  STL [R1+0x3390], R20 ;  /* 0x0033901401007387 */ /* 0x0007e80000100800 */
[----:B--2---:R-:W-:Y:S04]  /*92350*/  STL.64 [R1+0x50], R12 ;  /* 0x0000500c01007387 */ /* 0x004fe80000100a00 */
[----:B------:R-:W-:Y:S04]  /*92360*/  STL.64 [R1+0x58], R14 ;  /* 0x0000580e01007387 */ /* 0x000fe80000100a00 */
[----:B0-----:R-:W-:Y:S01]  /*92370*/  STL [R1+0x84], R5 ;  /* 0x0000840501007387 */ /* 0x001fe20000100800 */
[----:B---3--:R-:W-:-:S03]  /*92380*/  IMAD.MOV.U32 R20, RZ, RZ, R4 ;  /* 0x000000ffff147224 */ /* 0x008fc600078e0004 */
[----:B-1----:R-:W-:Y:S04]  /*92390*/  STL.64 [R1+0x5e0], R8 ;  /* 0x0005e00801007387 */ /* 0x002fe80000100a00 */
[----:B------:R-:W-:Y:S04]  /*923a0*/  STL.64 [R1+0x5e8], R10 ;  /* 0x0005e80a01007387 */ /* 0x000fe80000100a00 */
[----:B------:R-:W-:Y:S04]  /*923b0*/  STL.64 [R1+0x88], R6 ;  /* 0x0000880601007387 */ /* 0x000fe80000100a00 */
[----:B------:R-:W0:Y:S04]  /*923c0*/  LDS.128 R4, [R29+0x400] ;  /* 0x000400001d047984 */ /* 0x000e280000000c00 */
[----:B------:R-:W-:Y:S04]  /*923d0*/  STL [R1+0x3394], R20 ;  /* 0x0033941401007387 */ /* 0x000fe80000100800 */
[----:B0-----:R-:W-:Y:S01]  /*923e0*/  STL [R1+0x714], R5 ;  /* 0x0007140501007387 */ /* 0x001fe20000100800 */
[----:B------:R-:W-:-:S03]  /*923f0*/  IMAD.MOV.U32 R23, RZ, RZ, R4 ;  /* 0x000000ffff177224 */ /* 0x000fc600078e0004 */
[----:B------:R-:W-:Y:S04]  /*92400*/  STL.64 [R1+0x718], R6 ;  /* 0x0007180601007387 */ /* 0x000fe80000100a00 */
[----:B------:R-:W0:Y:S04]  /*92410*/  LDS.128 R4, [R3] ;  /* 0x0000000003047984 */ /* 0x000e280000000c00 */
[----:B------:R-:W-:Y:S04]  /*92420*/  STL [R1+0x3378], R23 ;  /* 0x0033781701007387 */ /* 0x000fe80000100800 */
[----:B0-----:R-:W-:Y:S01]  /*92430*/  STL [R1+0x584], R5 ;  /* 0x0005840501007387 */ /* 0x001fe20000100800 */
[----:B------:R-:W-:-:S03]  /*92440*/  IMAD.MOV.U32 R22, RZ, RZ, R4 ;  /* 0x000000ffff167224 */ /* 0x000fc600078e0004 */
[----:B------:R-:W-:Y:S04]  /*92450*/  STL.64 [R1+0x588], R6 ;  /* 0x0005880601007387 */ /* 0x000fe80000100a00 */
[----:B------:R-:W0:Y:S04]  /*92460*/  LDS.128 R4, [R3+0x400] ;  /* 0x0004000003047984 */ /* 0x000e280000000c00 */
[----:B------:R-:W-:Y:S06]  /*92470*/  BAR.SYNC.DEFER_BLOCKING 0x0 ;  /* 0x0000000000007b1d */ /* 0x000fec0000010000 */
[----:B------:R-:W-:Y:S04]  /*92480*/  STL [R1+0x3398], R22 ;  /* 0x0033981601007387 */ /* 0x000fe80000100800 */
[----:B------:R1:W-:Y:S04]  /*92490*/  STS.128 [R0], R16 ;  /* 0x0000001000007388 */ /* 0x0003e80000000c00 */
[----:B0-----:R-:W-:Y:S04]  /*924a0*/  STL.64 [R1+0x730], R4 ;  /* 0x0007300401007387 */ /* 0x001fe80000100a00 */
[----:B------:R-:W-:Y:S04]  /*924b0*/  STL.64 [R1+0x738], R6 ;  /* 0x0007380601007387 */ /* 0x000fe80000100a00 */
[----:B-1----:R-:W2:Y:S04]  /*924c0*/  LDL.LU R16, [R1+0x180] ;  /* 0x0001800001107983 */ /* 0x002ea80000300800 */
[----:B------:R-:W2:Y:S04]  /*924d0*/  LDL.LU R17, [R1+0x184] ;  /* 0x0001840001117983 */ /* 0x000ea80000300800 */
[----:B------:R-:W3:Y:S04]  /*924e0*/  LDL.LU R18, [R1+0x188] ;  /* 0x0001880001127983 */ /* 0x000ee80000300800 */
[----:B------:R-:W3:Y:S04]  /*924f0*/  LDL.LU R19, [R1+0x18c] ;  /* 0x00018c0001137983 */ /* 0x000ee80000300800 */
[----:B---3--:R-:W-:Y:S04]  /*92500*/  STL.64 [R1+0x3798], R18 ;  /* 0x0037981201007387 */ /* 0x008fe80000100a00 */
[----:B--2---:R-:W-:Y:S04]  /*92510*/  STL.64 [R1+0x3790], R16 ;  /* 0x0037901001007387 */ /* 0x004fe80000100a00 */
[----:B------:R-:W2:Y:S04]  /*92520*/  LDL.LU R8, [R1+0x170] ;  /* 0x0001700001087983 */ /* 0x000ea80000300800 */
[----:B------:R-:W2:Y:S04]  /*92530*/  LDL.LU R9, [R1+0x174] ;  /* 0x0001740001097983 */ /* 0x000ea80000300800 */
[----:B------:R-:W3:Y:S04]  /*92540*/  LDL.LU R10, [R1+0x178] ;  /* 0x00017800010a7983 */ /* 0x000ee80000300800 */
[----:B------:R-:W3:Y:S04]  /*92550*/  LDL.LU R11, [R1+0x17c] ;  /* 0x00017c00010b7983 */ /* 0x000ee80000300800 */
[----:B------:R-:W4:Y:S04]  /*92560*/  LDL.LU R12, [R1+0x110] ;  /* 0x00011000010c7983 */ /* 0x000f280000300800 */
[----:B------:R-:W4:Y:S04]  /*92570*/  LDL.LU R13, [R1+0x114] ;  /* 0x00011400010d7983 */ /* 0x000f280000300800 */
[----:B------:R-:W5:Y:S04]  /*92580*/  LDL.LU R14, [R1+0x118] ;  /* 0x00011800010e7983 */ /* 0x000f680000300800 */
[----:B------:R-:W5:Y:S04]  /*92590*/  LDL.LU R15, [R1+0x11c] ;  /* 0x00011c00010f7983 */ /* 0x000f680000300800 */
[----:B-----5:R-:W-:Y:S04]  /*925a0*/  STL.64 [R1+0x37d8], R14 ;  /* 0x0037d80e01007387 */ /* 0x020fe80000100a00 */
[----:B----4-:R0:W-:Y:S04]  /*925b0*/  STL.64 [R1+0x37d0], R12 ;  /* 0x0037d00c01007387 */ /* 0x0101e80000100a00 */
[----:B------:R-:W4:Y:S04]  /*925c0*/  LDL.LU R20, [R1+0x100] ;  /* 0x0001000001147983 */ /* 0x000f280000300800 */
[----:B------:R-:W4:Y:S04]  /*925d0*/  LDL.LU R21, [R1+0x104] ;  /* 0x0001040001157983 */ /* 0x000f280000300800 */
[----:B------:R-:W5:Y:S04]  /*925e0*/  LDL.LU R22, [R1+0x108] ;  /* 0x0001080001167983 */ /* 0x000f680000300800 */
[----:B------:R-:W5:Y:S04]  /*925f0*/  LDL.LU R23, [R1+0x10c] ;  /* 0x00010c0001177983 */ /* 0x000f680000300800 */
[----:B-----5:R-:W-:Y:S04]  /*92600*/  STL.64 [R1+0x37e8], R22 ;  /* 0x0037e81601007387 */ /* 0x020fe80000100a00 */
[----:B----4-:R1:W-:Y:S04]  /*92610*/  STL.64 [R1+0x37e0], R20 ;  /* 0x0037e01401007387 */ /* 0x0103e80000100a00 */
[----:B0-----:R-:W4:Y:S04]  /*92620*/  LDL.LU R12, [R1+0xe0] ;  /* 0x0000e000010c7983 */ /* 0x001f280000300800 */
[----:B------:R-:W4:Y:S04]  /*92630*/  LDL.LU R13, [R1+0xe4] ;  /* 0x0000e400010d7983 */ /* 0x000f280000300800 */
[----:B------:R-:W5:Y:S04]  /*92640*/  LDL.LU R14, [R1+0xe8] ;  /* 0x0000e800010e7983 */ /* 0x000f680000300800 */
[----:B------:R-:W5:Y:S04]  /*92650*/  LDL.LU R15, [R1+0xec] ;  /* 0x0000ec00010f7983 */ /* 0x000f680000300800 */
[----:B-----5:R-:W-:Y:S04]  /*92660*/  STL.64 [R1+0x37f8], R14 ;  /* 0x0037f80e01007387 */ /* 0x020fe80000100a00 */
[----:B----4-:R0:W-:Y:S04]  /*92670*/  STL.64 [R1+0x37f0], R12 ;  /* 0x0037f00c01007387 */ /* 0x0101e80000100a00 */
[----:B-1----:R-:W4:Y:S04]  /*92680*/  LDL.LU R20, [R1+0xd0] ;  /* 0x0000d00001147983 */ /* 0x002f280000300800 */
[----:B------:R-:W4:Y:S04]  /*92690*/  LDL.LU R21, [R1+0xd4] ;  /* 0x0000d40001157983 */ /* 0x000f280000300800 */
[----:B------:R-:W4:Y:S04]  /*926a0*/  LDL.LU R22, [R1+0xd8] ;  /* 0x0000d80001167983 */ /* 0x000f280000300800 */
[----:B------:R-:W4:Y:S04]  /*926b0*/  LDL.LU R23, [R1+0xdc] ;  /* 0x0000dc0001177983 */ /* 0x000f280000300800 */
[----:B0-----:R-:W5:Y:S04]  /*926c0*/  LDL.LU R12, [R1+0xc0] ;  /* 0x0000c000010c7983 */ /* 0x001f680000300800 */
[----:B------:R-:W5:Y:S04]  /*926d0*/  LDL.LU R13, [R1+0xc4] ;  /* 0x0000c400010d7983 */ /* 0x000f680000300800 */
[----:B------:R-:W5:Y:S04]  /*926e0*/  LDL.LU R14, [R1+0xc8] ;  /* 0x0000c800010e7983 */ /* 0x000f680000300800 */
[----:B------:R-:W5:Y:S04]  /*926f0*/  LDL.LU R15, [R1+0xcc] ;  /* 0x0000cc00010f7983 */ /* 0x000f680000300800 */
[----:B---3--:R-:W-:Y:S04]  /*92700*/  STL.64 [R1+0x37a8], R10 ;  /* 0x0037a80a01007387 */ /* 0x008fe80000100a00 */
[----:B--2---:R-:W-:Y:S04]  /*92710*/  STL.64 [R1+0x37a0], R8 ;  /* 0x0037a00801007387 */ /* 0x004fe80000100a00 */
[----:B------:R-:W2:Y:S04]  /*92720*/  LDL.LU R4, [R1+0x160] ;  /* 0x0001600001047983 */ /* 0x000ea80000300800 */
        /* <DEDUP_REMOVED lines=9> */
[----:B------:R-:W-:Y:S04]  /*927c0*/  STS.128 [R0+0x80], R24 ;  /* 0x0000801800007388 */ /* 0x000fe80000000c00 */
[----:B-----5:R-:W-:Y:S04]  /*927d0*/  STS.128 [R0+0x100], R12 ;  /* 0x0001000c00007388 */ /* 0x020fe80000000c00 */
[----:B---3--:R-:W-:Y:S04]  /*927e0*/  STL.64 [R1+0x37c8], R18 ;  /* 0x0037c81201007387 */ /* 0x008fe80000100a00 */
[----:B--2---:R0:W-:Y:S04]  /*927f0*/  STL.64 [R1+0x37c0], R16 ;  /* 0x0037c01001007387 */ /* 0x0041e80000100a00 */
[----:B0-----:R-:W2:Y:S04]  /*92800*/  LDL.LU R16, [R1+0xf0] ;  /* 0x0000f00001107983 */ /* 0x001ea80000300800 */
[----:B------:R-:W2:Y:S04]  /*92810*/  LDL.LU R17, [R1+0xf4] ;  /* 0x0000f40001117983 */ /* 0x000ea80000300800 */
[----:B------:R-:W2:Y:S04]  /*92820*/  LDL.LU R18, [R1+0xf8] ;  /* 0x0000f80001127983 */ /* 0x000ea80000300800 */
[----:B------:R-:W2:Y:S04]  /*92830*/  LDL.LU R19, [R1+0xfc] ;  /* 0x0000fc0001137983 */ /* 0x000ea80000300800 */
[----:B------:R-:W3:Y:S04]  /*92840*/  LDL.LU R8, [R1+0x130] ;  /* 0x0001300001087983 */ /* 0x000ee80000300800 */
[----:B------:R-:W3:Y:S04]  /*92850*/  LDL.LU R9, [R1+0x134] ;  /* 0x0001340001097983 */ /* 0x000ee80000300800 */
[----:B------:R-:W3:Y:S04]  /*92860*/  LDL.LU R10, [R1+0x138] ;  /* 0x00013800010a7983 */ /* 0x000ee80000300800 */
[----:B------:R-:W3:Y:S04]  /*92870*/  LDL.LU R11, [R1+0x13c] ;  /* 0x00013c00010b7983 */ /* 0x000ee80000300800 */
[----:B------:R-:W5:Y:S04]  /*92880*/  LDL.LU R4, [R1+0x120] ;  /* 0x0001200001047983 */ /* 0x000f680000300800 */
[----:B------:R-:W5:Y:S04]  /*92890*/  LDL.LU R5, [R1+0x124] ;  /* 0x0001240001057983 */ /* 0x000f680000300800 */
[----:B------:R-:W5:Y:S04]  /*928a0*/  LDL.LU R6, [R1+0x128] ;  /* 0x0001280001067983 */ /* 0x000f680000300800 */
[----:B------:R-:W5:Y:S04]  /*928b0*/  LDL.LU R7, [R1+0x12c] ;  /* 0x00012c0001077983 */ /* 0x000f680000300800 */
[----:B------:R-:W2:Y:S04]  /*928c0*/  LDL.LU R24, [R1+0x190] ;  /* 0x0001900001187983 */ /* 0x000ea80000300800 */
[----:B------:R-:W2:Y:S04]  /*928d0*/  LDL.LU R25, [R1+0x194] ;  /* 0x0001940001197983 */ /* 0x000ea80000300800 */
[----:B------:R-:W2:Y:S04]  /*928e0*/  LDL.LU R26, [R1+0x198] ;  /* 0x00019800011a7983 */ /* 0x000ea80000300800 */
[----:B------:R-:W2:Y:S04]  /*928f0*/  LDL.LU R27, [R1+0x19c] ;  /* 0x00019c00011b7983 */ /* 0x000ea80000300800 */
[----:B------:R-:W2:Y:S04]  /*92900*/  LDL.LU.64 R14, [R1+0x37f8] ;  /* 0x0037f800010e7983 */ /* 0x000ea80000300a00 */
[----:B------:R-:W2:Y:S04]  /*92910*/  LDL.LU.64 R12, [R1+0x37f0] ;  /* 0x0037f000010c7983 */ /* 0x000ea80000300a00 */
[----:B----4-:R0:W-:Y:S04]  /*92920*/  STS.128 [R0+0x180], R20 ;  /* 0x0001801400007388 */ /* 0x0101e80000000c00 */
[----:B0-----:R-:W4:Y:S04]  /*92930*/  LDL.LU.64 R22, [R1+0x37e8] ;  /* 0x0037e80001167983 */ /* 0x001f280000300a00 */
[----:B------:R-:W4:Y:S04]  /*92940*/  LDL.LU.64 R20, [R1+0x37e0] ;  /* 0x0037e00001147983 */ /* 0x000f280000300a00 */
[----:B--2---:R0:W-:Y:S04]  /*92950*/  STS.128 [R0+0x200], R12 ;  /* 0x0002000c00007388 */ /* 0x0041e80000000c00 */
[----:B0-----:R-:W2:Y:S04]  /*92960*/  LDL.LU.64 R14, [R1+0x37d8] ;  /* 0x0037d800010e7983 */ /* 0x001ea80000300a00 */
[----:B------:R-:W2:Y:S04]  /*92970*/  LDL.LU.64 R12, [R1+0x37d0] ;  /* 0x0037d000010c7983 */ /* 0x000ea80000300a00 */
[----:B------:R-:W-:Y:S04]  /*92980*/  STS.128 [R0+0x280], R16 ;  /* 0x0002801000007388 */ /* 0x000fe80000000c00 */
[----:B----4-:R-:W-:Y:S04]  /*92990*/  STS.128 [R0+0x300], R20 ;  /* 0x0003001400007388 */ /* 0x010fe80000000c00 */
[----:B--2---:R-:W-:Y:S04]  /*929a0*/  STS.128 [R0+0x380], R12 ;  /* 0x0003800c00007388 */ /* 0x004fe80000000c00 */
[----:B------:R-:W-:Y:S06]  /*929b0*/  BAR.SYNC.DEFER_BLOCKING 0x0 ;  /* 0x0000000000007b1d */ /* 0x000fec0000010000 */
[----:B------:R-:W0:Y:S04]  /*929c0*/  LDS.128 R20, [R2] ;  /* 0x0000000002147984 */ /* 0x000e280000000c00 */
[----:B------:R-:W1:Y:S04]  /*929d0*/  LDS.128 R12, [R28] ;  /* 0x000000001c0c7984 */ /* 0x000e680000000c00 */
[----:B------:R-:W2:Y:S04]  /*929e0*/  LDS.128 R16, [R2+0x400] ;  /* 0x0004000002107984 */ /* 0x000ea80000000c00 */
[----:B0-----:R0:W-:Y:S04]  /*929f0*/  STL.64 [R1+0x10], R20 ;  /* 0x0000101401007387 */ /* 0x0011e80000100a00 */
[----:B------:R-:W-:Y:S04]  /*92a00*/  STL.64 [R1+0x18], R22 ;  /* 0x0000181601007387 */ /* 0x000fe80000100a00 */
[----:B-1----:R-:W-:Y:S04]  /*92a10*/  STL [R1+0x44], R13 ;  /* 0x0000440d01007387 */ /* 0x002fe80000100800 */
[----:B--2---:R-:W-:Y:S01]  /*92a20*/  STL.64 [R1+0xc0], R16 ;  /* 0x0000c01001007387 */ /* 0x004fe20000100a00 */
[----:B0-----:R-:W-:-:S03]  /*92a30*/  IMAD.MOV.U32 R20, RZ, RZ, R12 ;  /* 0x000000ffff147224 */ /* 0x001fc600078e000c */
[----:B------:R-:W-:Y:S04]  /*92a40*/  STL.64 [R1+0xc8], R18 ;  /* 0x0000c81201007387 */ /* 0x000fe80000100a00 */
[----:B------:R-:W-:Y:S04]  /*92a50*/  STL.64 [R1+0x48], R14 ;  /* 0x0000480e01007387 */ /* 0x000fe80000100a00 */
[----:B------:R-:W0:Y:S04]  /*92a60*/  LDS.128 R12, [R28+0x400] ;  /* 0x000400001c0c7984 */ /* 0x000e280000000c00 */
[----:B------:R-:W-:Y:S04]  /*92a70*/  STL [R1+0x339c], R20 ;  /* 0x00339c1401007387 */ /* 0x000fe80000100800 */
[----:B------:R-:W-:Y:S04]  /*92a80*/  LDS.128 R16, [R29+0x400] ;  /* 0x000400001d107984 */ /* 0x000fe80000000c00 */
        /* <DEDUP_REMOVED lines=8> */
[----:B------:R-:W0:Y:S04]  /*92b10*/  LDS.128 R12, [R3] ;  /* 0x00000000030c7984 */ /* 0x000e280000000c00 */
[----:B------:R1:W-:Y:S04]  /*92b20*/  STL [R1+0x33a0], R21 ;  /* 0x0033a01501007387 */ /* 0x0003e80000100800 */
[----:B------:R-:W2:Y:S04]  /*92b30*/  LDL.LU R20, [R1+0x150] ;  /* 0x0001500001147983 */ /* 0x000ea80000300800 */
[----:B-1----:R-:W2:Y:S04]  /*92b40*/  LDL.LU R21, [R1+0x154] ;  /* 0x0001540001157983 */ /* 0x002ea80000300800 */
[----:B------:R-:W2:Y:S04]  /*92b50*/  LDL.LU R22, [R1+0x158] ;  /* 0x0001580001167983 */ /* 0x000ea80000300800 */
[----:B------:R-:W2:Y:S04]  /*92b60*/  LDL.LU R23, [R1+0x15c] ;  /* 0x00015c0001177983 */ /* 0x000ea80000300800 */
[----:B0-----:R-:W-:Y:S04]  /*92b70*/  STL [R1+0x94], R13 ;  /* 0x0000940d01007387 */ /* 0x001fe80000100800 */
[----:B------:R-:W-:Y:S04]  /*92b80*/  STL.64 [R1+0xe0], R16 ;  /* 0x0000e01001007387 */ /* 0x000fe80000100a00 */
[----:B------:R-:W-:Y:S04]  /*92b90*/  STL.64 [R1+0xe8], R18 ;  /* 0x0000e81201007387 */ /* 0x000fe80000100a00 */
[----:B------:R-:W0:Y:S04]  /*92ba0*/  LDS.128 R16, [R3+0x400] ;  /* 0x0004000003107984 */ /* 0x000e280000000c00 */
[----:B------:R-:W-:Y:S04]  /*92bb0*/  STL.64 [R1+0x98], R14 ;  /* 0x0000980e01007387 */ /* 0x000fe80000100a00 */
[----:B------:R-:W-:Y:S06]  /*92bc0*/  BAR.SYNC.DEFER_BLOCKING 0x0 ;  /* 0x0000000000007b1d */ /* 0x000fec0000010000 */
[----:B0-----:R-:W-:Y:S04]  /*92bd0*/  STL.64 [R1+0x110], R16 ;  /* 0x0001101001007387 */ /* 0x001fe80000100a00 */
[----:B------:R0:W-:Y:S04]  /*92be0*/  STL.64 [R1+0x118], R18 ;  /* 0x0001181201007387 */ /* 0x0001e80000100a00 */
[----:B0-----:R-:W4:Y:S04]  /*92bf0*/  LDL.LU.64 R18, [R1+0x37c8] ;  /* 0x0037c80001127983 */ /* 0x001f280000300a00 */
[----:B------:R-:W4:Y:S04]  /*92c00*/  LDL.LU.64 R16, [R1+0x37c0] ;  /* 0x0037c00001107983 */ /* 0x000f280000300a00 */
[----:B-----5:R0:W-:Y:S04]  /*92c10*/  STS.128 [R0], R4 ;  /* 0x0000000400007388 */ /* 0x0201e80000000c00 */
[----:B---3--:R1:W-:Y:S04]  /*92c20*/  STS.128 [R0+0x80], R8 ;  /* 0x0000800800007388 */ /* 0x0083e80000000c00 */
[----:B0-----:R-:W3:Y:S04]  /*92c30*/  LDL.LU.64 R6, [R1+0x37b8] ;  /* 0x0037b80001067983 */ /* 0x001ee80000300a00 */
[----:B------:R-:W3:Y:S04]  /*92c40*/  LDL.LU.64 R4, [R1+0x37b0] ;  /* 0x0037b00001047983 */ /* 0x000ee80000300a00 */
[----:B-1----:R-:W5:Y:S04]  /*92c50*/  LDL.LU.64 R10, [R1+0x37a8] ;  /* 0x0037a800010a7983 */ /* 0x002f680000300a00 */
[----:B------:R-:W5:Y:S04]  /*92c60*/  LDL.LU.64 R8, [R1+0x37a0] ;  /* 0x0037a00001087983 */ /* 0x000f680000300a00 */
[----:B----4-:R0:W-:Y:S04]  /*92c70*/  STS.128 [R0+0x100], R16 ;  /* 0x0001001000007388 */ /* 0x0101e80000000c00 */
[----:B0-----:R-:W4:Y:S04]  /*92c80*/  LDL.LU.64 R18, [R1+0x3798] ;  /* 0x0037980001127983 */ /* 0x001f280000300a00 */
[----:B------:R-:W4:Y:S04]  /*92c90*/  LDL.LU.64 R16, [R1+0x3790] ;  /* 0x0037900001107983 */ /* 0x000f280000300a00 */
[----:B--2---:R-:W-:Y:S04]  /*92ca0*/  STS.128 [R0+0x180], R20 ;  /* 0x0001801400007388 */ /* 0x004fe80000000c00 */
[----:B---3--:R-:W-:Y:S04]  /*92cb0*/  STS.128 [R0+0x200], R4 ;  /* 0x0002000400007388 */ /* 0x008fe80000000c00 */
[----:B-----5:R-:W-:Y:S04]  /*92cc0*/  STS.128 [R0+0x280], R8 ;  /* 0x0002800800007388 */ /* 0x020fe80000000c00 */
[----:B------:R-:W-:Y:S04]  /*92cd0*/  STS.128 [R0+0x380], R24 ;  /* 0x0003801800007388 */ /* 0x000fe80000000c00 */
[----:B----4-:R-:W-:Y:S04]  /*92ce0*/  STS.128 [R0+0x300], R16 ;  /* 0x0003001000007388 */ /* 0x010fe80000000c00 */
[----:B------:R-:W-:Y:S06]  /*92cf0*/  BAR.SYNC.DEFER_BLOCKING 0x0 ;  /* 0x0000000000007b1d */ /* 0x000fec0000010000 */
[----:B------:R-:W0:Y:S04]  /*92d00*/  LDS.128 R4, [R2] ;  /* 0x0000000002047984 */ /* 0x000e280000000c00 */
[----:B------:R-:W-:Y:S04]  /*92d10*/  LDS.128 R24, [R28] ;  /* 0x000000001c187984 */ /* 0x000fe80000000c00 */
[----:B0-----:R-:W-:Y:S01]  /*92d20*/  STL [R1+0x4], R5 ;  /* 0x0000040501007387 */ /* 0x001fe20000100800 */
[----:B------:R-:W-:-:S03]  /*92d30*/  IMAD.MOV.U32 R22, RZ, RZ, R4 ;  /* 0x000000ffff167224 */ /* 0x000fc600078e0004 */
[----:B------:R-:W-:Y:S04]  /*92d40*/  STL.64 [R1+0x8], R6 ;  /* 0x0000080601007387 */ /* 0x000fe80000100a00 */
[----:B------:R-:W0:Y:S04]  /*92d50*/  LDS.128 R4, [R2+0x400] ;  /* 0x0004000002047984 */ /* 0x000e280000000c00 */
[----:B0-----:R-:W-:Y:S04]  /*92d60*/  STL [R1+0xb4], R5 ;  /* 0x0000b40501007387 */ /* 0x001fe80000100800 */
[----:B------:R-:W-:Y:S04]  /*92d70*/  STL.64 [R1+0xb8], R6 ;  /* 0x0000b80601007387 */ /* 0x000fe80000100a00 */
        /* <DEDUP_REMOVED lines=9> */
[----:B------:R-:W3:Y:S01]  /*92e10*/  LDL.LU R11, [R1+0x20c] ;  /* 0x00020c00010b7983 */ /* 0x000ee20000300800 */
[----:B------:R-:W-:-:S03]  /*92e20*/  IMAD.MOV.U32 R23, RZ, RZ, R4 ;  /* 0x000000ffff177224 */ /* 0x000fc600078e0004 */
[----:B------:R-:W0:Y:S04]  /*92e30*/  LDS.128 R4, [R28+0x400] ;  /* 0x000400001c047984 */ /* 0x000e280000000c00 */
[----:B---3--:R-:W-:Y:S04]  /*92e40*/  STL.64 [R1+0x3778], R10 ;  /* 0x0037780a01007387 */ /* 0x008fe80000100a00 */
[----:B--2---:R-:W-:Y:S04]  /*92e50*/  STL.64 [R1+0x3770], R8 ;  /* 0x0037700801007387 */ /* 0x004fe80000100a00 */
[----:B------:R1:W-:Y:S04]  /*92e60*/  STL.64 [R1+0x3400], R22 ;  /* 0x0034001601007387 */ /* 0x0003e80000100a00 */
[----:B------:R-:W2:Y:S04]  /*92e70*/  LDL.LU R20, [R1+0x1f0] ;  /* 0x0001f00001147983 */ /* 0x000ea80000300800 */
[----:B------:R-:W2:Y:S04]  /*92e80*/  LDL.LU R21, [R1+0x1f4] ;  /* 0x0001f40001157983 */ /* 0x000ea80000300800 */
[----:B-1----:R-:W3:Y:S04]  /*92e90*/  LDL.LU R22, [R1+0x1f8] ;  /* 0x0001f80001167983 */ /* 0x002ee80000300800 */
[----:B------:R-:W3:Y:S01]  /*92ea0*/  LDL.LU R23, [R1+0x1fc] ;  /* 0x0001fc0001177983 */ /* 0x000ee20000300800 */
[----:B------:R-:W-:-:S03]  /*92eb0*/  IMAD.MOV.U32 R14, RZ, RZ, R12 ;  /* 0x000000ffff0e7224 */ /* 0x000fc600078e000c */
[----:B---3--:R-:W-:Y:S04]  /*92ec0*/  STL.64 [R1+0x3788], R22 ;  /* 0x0037881601007387 */ /* 0x008fe80000100a00 */
[----:B--2---:R-:W-:Y:S04]  /*92ed0*/  STL.64 [R1+0x3780], R20 ;  /* 0x0037801401007387 */ /* 0x004fe80000100a00 */
[----:B------:R1:W-:Y:S04]  /*92ee0*/  STL [R1+0x3368], R25 ;  /* 0x0033681901007387 */ /* 0x0003e80000100800 */
[----:B------:R-:W-:Y:S04]  /*92ef0*/  STL [R1+0x3350], R26 ;  /* 0x0033501a01007387 */ /* 0x000fe80000100800 */
[----:B------:R-:W-:Y:S04]  /*92f00*/  STL [R1+0x3338], R27 ;  /* 0x0033381b01007387 */ /* 0x000fe80000100800 */
[----:B0-----:R-:W-:Y:S04]  /*92f10*/  STL [R1+0xa4], R5 ;  /* 0x0000a40501007387 */ /* 0x001fe80000100800 */
[----:B------:R-:W-:Y:S04]  /*92f20*/  STL.64 [R1+0xa8], R6 ;  /* 0x0000a80601007387 */ /* 0x000fe80000100a00 */
[----:B------:R-:W2:Y:S04]  /*92f30*/  LDL.LU R8, [R1+0x1a0] ;  /* 0x0001a00001087983 */ /* 0x000ea80000300800 */
[----:B------:R-:W2:Y:S04]  /*92f40*/  LDL.LU R9, [R1+0x1a4] ;  /* 0x0001a40001097983 */ /* 0x000ea80000300800 */
[----:B------:R-:W2:Y:S04]  /*92f50*/  LDL.LU R10, [R1+0x1a8] ;  /* 0x0001a800010a7983 */ /* 0x000ea80000300800 */
[----:B------:R-:W2:Y:S04]  /*92f60*/  LDL.LU R11, [R1+0x1ac] ;  /* 0x0001ac00010b7983 */ /* 0x000ea80000300800 */
[----:B------:R-:W3:Y:S04]  /*92f70*/  LDL.LU R16, [R1+0x1b0] ;  /* 0x0001b00001107983 */ /* 0x000ee80000300800 */
[----:B------:R-:W3:Y:S04]  /*92f80*/  LDL.LU R17, [R1+0x1b4] ;  /* 0x0001b40001117983 */ /* 0x000ee80000300800 */
[----:B------:R-:W3:Y:S04]  /*92f90*/  LDL.LU R18, [R1+0x1b8] ;  /* 0x0001b80001127983 */ /* 0x000ee80000300800 */
[----:B------:R-:W3:Y:S01]  /*92fa0*/  LDL.LU R19, [R1+0x1bc] ;  /* 0x0001bc0001137983 */ /* 0x000ee20000300800 */
[----:B-1----:R-:W-:-:S03]  /*92fb0*/  IMAD.MOV.U32 R25, RZ, RZ, R4 ;  /* 0x000000ffff197224 */ /* 0x002fc600078e0004 */
[----:B------:R-:W0:Y:S04]  /*92fc0*/  LDS.128 R4, [R29] ;  /* 0x000000001d047984 */ /* 0x000e280000000c00 */
[----:B------:R-:W-:Y:S04]  /*92fd0*/  STL [R1+0x3380], R25 ;  /* 0x0033801901007387 */ /* 0x000fe80000100800 */
[----:B------:R-:W-:Y:S04]  /*92fe0*/  LDS.128 R20, [R3+0x400] ;  /* 0x0004000003147984 */ /* 0x000fe80000000c00 */
[----:B0-----:R-:W-:Y:S01]  /*92ff0*/  STL [R1+0x34], R5 ;  /* 0x0000340501007387 */ /* 0x001fe20000100800 */
[----:B------:R-:W-:-:S03]  /*93000*/  IMAD.MOV.U32 R15, RZ, RZ, R4 ;  /* 0x000000ffff0f7224 */ /* 0x000fc600078e0004 */
[----:B------:R-:W-:Y:S04]  /*93010*/  STL.64 [R1+0x38], R6 ;  /* 0x0000380601007387 */ /* 0x000fe80000100a00 */
[----:B------:R-:W0:Y:S04]  /*93020*/  LDS.128 R4, [R29+0x400] ;  /* 0x000400001d047984 */ /* 0x000e280000000c00 */
[----:B------:R1:W-:Y:S04]  /*93030*/  STL.64 [R1+0x33a8], R14 ;  /* 0x0033a80e01007387 */ /* 0x0003e80000100a00 */
[----:B------:R-:W4:Y:S04]  /*93040*/  LDL.LU R12, [R1+0x1e0] ;  /* 0x0001e000010c7983 */ /* 0x000f280000300800 */
[----:B------:R-:W4:Y:S04]  /*93050*/  LDL.LU R13, [R1+0x1e4] ;  /* 0x0001e400010d7983 */ /* 0x000f280000300800 */
[----:B-1----:R-:W4:Y:S04]  /*93060*/  LDL.LU R14, [R1+0x1e8] ;  /* 0x0001e800010e7983 */ /* 0x002f280000300800 */
[----:B------:R-:W4:Y:S04]  /*93070*/  LDL.LU R15, [R1+0x1ec] ;  /* 0x0001ec00010f7983 */ /* 0x000f280000300800 */
[----:B0-----:R-:W-:Y:S01]  /*93080*/  STL [R1+0x64], R5 ;  /* 0x0000640501007387 */ /* 0x001fe20000100800 */
[----:B------:R-:W-:-:S03]  /*93090*/  IMAD.MOV.U32 R26, RZ, RZ, R4 ;  /* 0x000000ffff1a7224 */ /* 0x000fc600078e0004 */
[----:B------:R-:W-:Y:S04]  /*930a0*/  STL.64 [R1+0x68], R6 ;  /* 0x0000680601007387 */ /* 0x000fe80000100a00 */
[----:B------:R-:W0:Y:S04]  /*930b0*/  LDS.128 R4, [R3] ;  /* 0x0000000003047984 */ /* 0x000e280000000c00 */
[----:B------:R-:W-:Y:S06]  /*930c0*/  BAR.SYNC.DEFER_BLOCKING 0x0 ;  /* 0x0000000000007b1d */ /* 0x000fec0000010000 */
[----:B------:R-:W-:Y:S04]  /*930d0*/  STL [R1+0x342c], R26 ;  /* 0x00342c1a01007387 */ /* 0x000fe80000100800 */
[----:B------:R1:W-:Y:S04]  /*930e0*/  STL [R1+0x3428], R24 ;  /* 0x0034281801007387 */ /* 0x0003e80000100800 */
[----:B-1----:R-:W5:Y:S04]  /*930f0*/  LDL.LU R24, [R1+0x1d0] ;  /* 0x0001d00001187983 */ /* 0x002f680000300800 */
[----:B------:R-:W5:Y:S04]  /*93100*/  LDL.LU R25, [R1+0x1d4] ;  /* 0x0001d40001197983 */ /* 0x000f680000300800 */
[----:B------:R-:W5:Y:S04]  /*93110*/  LDL.LU R26, [R1+0x1d8] ;  /* 0x0001d800011a7983 */ /* 0x000f680000300800 */
[----:B------:R-:W5:Y:S04]  /*93120*/  LDL.LU R27, [R1+0x1dc] ;  /* 0x0001dc00011b7983 */ /* 0x000f680000300800 */
[----:B0-----:R0:W-:Y:S04]  /*93130*/  STL [R1+0x3364], R5 ;  /* 0x0033640501007387 */ /* 0x0011e80000100800 */
[----:B------:R-:W-:Y:S04]  /*93140*/  STL [R1+0x334c], R6 ;  /* 0x00334c0601007387 */ /* 0x000fe80000100800 */
[----:B------:R-:W-:Y:S01]  /*93150*/  STL [R1+0x333c], R7 ;  /* 0x00333c0701007387 */ /* 0x000fe20000100800 */
[----:B0-----:R-:W-:-:S03]  /*93160*/  IMAD.MOV.U32 R5, RZ, RZ, R20 ;  /* 0x000000ffff057224 */ /* 0x001fc600078e0014 */
[----:B------:R-:W-:Y:S04]  /*93170*/  STL [R1+0x104], R21 ;  /* 0x0001041501007387 */ /* 0x000fe80000100800 */
[----:B------:R0:W-:Y:S04]  /*93180*/  STL.64 [R1+0x108], R22 ;  /* 0x0001081601007387 */ /* 0x0001e80000100a00 */
[----:B0-----:R-:W5:Y:S04]  /*93190*/  LDL.LU.64 R22, [R1+0x3788] ;  /* 0x0037880001167983 */ /* 0x001f680000300a00 */
[----:B------:R-:W5:Y:S04]  /*931a0*/  LDL.LU.64 R20, [R1+0x3780] ;  /* 0x0037800001147983 */ /* 0x000f680000300a00 */
[----:B------:R-:W-:Y:S04]  /*931b0*/  STL [R1+0x3370], R5 ;  /* 0x0033700501007387 */ /* 0x000fe80000100800 */
[----:B------:R0:W-:Y:S04]  /*931c0*/  STL [R1+0x33f8], R4 ;  /* 0x0033f80401007387 */ /* 0x0001e80000100800 */
[----:B0-----:R-:W5:Y:S04]  /*931d0*/  LDL.LU R4, [R1+0x1c0] ;  /* 0x0001c00001047983 */ /* 0x001f680000300800 */
[----:B------:R-:W5:Y:S04]  /*931e0*/  LDL.LU R5, [R1+0x1c4] ;  /* 0x0001c40001057983 */ /* 0x000f680000300800 */
[----:B------:R-:W5:Y:S04]  /*931f0*/  LDL.LU R6, [R1+0x1c8] ;  /* 0x0001c80001067983 */ /* 0x000f680000300800 */
[----:B------:R-:W5:Y:S04]  /*93200*/  LDL.LU R7, [R1+0x1cc] ;  /* 0x0001cc0001077983 */ /* 0x000f680000300800 */
[----:B--2---:R0:W-:Y:S04]  /*93210*/  STS.128 [R0], R8 ;  /* 0x0000000800007388 */ /* 0x0041e80000000c00 */
[----:B0-----:R-:W2:Y:S04]  /*93220*/  LDL.LU.64 R10, [R1+0x3778] ;  /* 0x00377800010a7983 */ /* 0x001ea80000300a00 */
[----:B------:R-:W2:Y:S04]  /*93230*/  LDL.LU.64 R8, [R1+0x3770] ;  /* 0x0037700001087983 */ /* 0x000ea80000300a00 */
[----:B---3--:R0:W-:Y:S04]  /*93240*/  STS.128 [R0+0x80], R16 ;  /* 0x0000801000007388 */ /* 0x0081e80000000c00 */
[----:B0-----:R-:W3:Y:S04]  /*93250*/  LDL.LU.64 R18, [R1+0x3768] ;  /* 0x0037680001127983 */ /* 0x001ee80000300a00 */
[----:B------:R-:W3:Y:S04]  /*93260*/  LDL.LU.64 R16, [R1+0x3760] ;  /* 0x0037600001107983 */ /* 0x000ee80000300a00 */
[----:B----4-:R-:W-:Y:S04]  /*93270*/  STS.128 [R0+0x200], R12 ;  /* 0x0002000c00007388 */ /* 0x010fe80000000c00 */
[----:B-----5:R-:W-:Y:S04]  /*93280*/  STS.128 [R0+0x180], R24 ;  /* 0x0001801800007388 */ /* 0x020fe80000000c00 */
[----:B------:R-:W-:Y:S04]  /*93290*/  STS.128 [R0+0x280], R20 ;  /* 0x0002801400007388 */ /* 0x000fe80000000c00 */
[----:B------:R-:W-:Y:S04]  /*932a0*/  STS.128 [R0+0x100], R4 ;  /* 0x0001000400007388 */ /* 0x000fe80000000c00 */
[----:B--2---:R-:W-:Y:S04]  /*932b0*/  STS.128 [R0+0x300], R8 ;  /* 0x0003000800007388 */ /* 0x004fe80000000c00 */
[----:B---3--:R-:W-:Y:S04]  /*932c0*/  STS.128 [R0+0x380], R16 ;  /* 0x0003801000007388 */ /* 0x008fe80000000c00 */
[----:B------:R-:W-:Y:S06]  /*932d0*/  BAR.SYNC.DEFER_BLOCKING 0x0 ;  /* 0x0000000000007b1d */ /* 0x000fec0000010000 */
[----:B------:R-:W0:Y:S04]  /*932e0*/  LDS.128 R4, [R2] ;  /* 0x0000000002047984 */ /* 0x000e280000000c00 */
[----:B------:R-:W1:Y:S04]  /*932f0*/  LDS.128 R8, [R2+0x400] ;  /* 0x0004000002087984 */ /* 0x000e680000000c00 */
[----:B------:R-:W2:Y:S04]  /*93300*/  LDS.128 R12, [R28] ;  /* 0x000000001c0c7984 */ /* 0x000ea80000000c00 */
[----:B0-----:R-:W-:Y:S04]  /*93310*/  STL.64 [R1+0x170], R4 ;  /* 0x0001700401007387 */ /* 0x001fe80000100a00 */
[----:B------:R-:W-:Y:S04]  /*93320*/  STL.64 [R1+0x178], R6 ;  /* 0x0001780601007387 */ /* 0x000fe80000100a00 */
[----:B------:R-:W0:Y:S04]  /*93330*/  LDS.128 R4, [R28+0x400] ;  /* 0x000400001c047984 */ /* 0x000e280000000c00 */
[----:B-1----:R1:W-:Y:S04]  /*93340*/  STL.64 [R1+0x880], R8 ;  /* 0x0008800801007387 */ /* 0x0023e80000100a00 */
[----:B------:R3:W-:Y:S04]  /*93350*/  STL.64 [R1+0x888], R10 ;  /* 0x0008880a01007387 */ /* 0x0007e80000100a00 */
[----:B-1----:R-:W4:Y:S04]  /*93360*/  LDL.LU R8, [R1+0x300] ;  /* 0x0003000001087983 */ /* 0x002f280000300800 */
[----:B--2---:R1:W-:Y:S04]  /*93370*/  STL.64 [R1+0x1a0], R12 ;  /* 0x0001a00c01007387 */ /* 0x0043e80000100a00 */
[----:B------:R2:W-:Y:S04]  /*93380*/  STL.64 [R1+0x1a8], R14 ;  /* 0x0001a80e01007387 */ /* 0x0005e80000100a00 */
[----:B0-----:R-:W-:Y:S04]  /*93390*/  STL.64 [R1+0x890], R4 ;  /* 0x0008900401007387 */ /* 0x001fe80000100a00 */
[----:B------:R-:W-:Y:S04]  /*933a0*/  STL.64 [R1+0x898], R6 ;  /* 0x0008980601007387 */ /* 0x000fe80000100a00 */
[----:B------:R-:W4:Y:S04]  /*933b0*/  LDL.LU R9, [R1+0x304] ;  /* 0x0003040001097983 */ /* 0x000f280000300800 */
[----:B---3--:R-:W3:Y:S04]  /*933c0*/  LDL.LU R10, [R1+0x308] ;  /* 0x00030800010a7983 */ /* 0x008ee80000300800 */
[----:B------:R-:W3:Y:S04]  /*933d0*/  LDL.LU R11, [R1+0x30c] ;  /* 0x00030c00010b7983 */ /* 0x000ee80000300800 */
[----:B---3--:R-:W-:Y:S04]  /*933e0*/  STL.64 [R1+0x36b8], R10 ;  /* 0x0036b80a01007387 */ /* 0x008fe80000100a00 */
[----:B----4-:R-:W-:Y:S04]  /*933f0*/  STL.64 [R1+0x36b0], R8 ;  /* 0x0036b00801007387 */ /* 0x010fe80000100a00 */
[----:B------:R-:W3:Y:S04]  /*93400*/  LDL.LU R20, [R1+0x2f0] ;  /* 0x0002f00001147983 */ /* 0x000ee80000300800 */
[----:B------:R-:W3:Y:S04]  /*93410*/  LDL.LU R21, [R1+0x2f4] ;  /* 0x0002f40001157983 */ /* 0x000ee80000300800 */
[----:B------:R-:W4:Y:S04]  /*93420*/  LDL.LU R22, [R1+0x2f8] ;  /* 0x0002f80001167983 */ /* 0x000f280000300800 */
[----:B------:R-:W4:Y:S04]  /*93430*/  LDL.LU R23, [R1+0x2fc] ;  /* 0x0002fc0001177983 */ /* 0x000f280000300800 */
[----:B----4-:R-:W-:Y:S04]  /*93440*/  STL.64 [R1+0x36c8], R22 ;  /* 0x0036c81601007387 */ /* 0x010fe80000100a00 */
[----:B---3--:R-:W-:Y:S04]  /*93450*/  STL.64 [R1+0x36c0], R20 ;  /* 0x0036c01401007387 */ /* 0x008fe80000100a00 */
[----:B-1----:R-:W3:Y:S04]  /*93460*/  LDL.LU R12, [R1+0x2e0] ;  /* 0x0002e000010c7983 */ /* 0x002ee80000300800 */
[----:B------:R-:W3:Y:S04]  /*93470*/  LDL.LU R13, [R1+0x2e4] ;  /* 0x0002e400010d7983 */ /* 0x000ee80000300800 */
[----:B--2---:R-:W2:Y:S04]  /*93480*/  LDL.LU R14, [R1+0x2e8] ;  /* 0x0002e800010e7983 */ /* 0x004ea80000300800 */
[----:B------:R-:W2:Y:S04]  /*93490*/  LDL.LU R15, [R1+0x2ec] ;  /* 0x0002ec00010f7983 */ /* 0x000ea80000300800 */
[----:B--2---:R-:W-:Y:S04]  /*934a0*/  STL.64 [R1+0x36d8], R14 ;  /* 0x0036d80e01007387 */ /* 0x004fe80000100a00 */
[----:B---3--:R0:W-:Y:S04]  /*934b0*/  STL.64 [R1+0x36d0], R12 ;  /* 0x0036d00c01007387 */ /* 0x0081e80000100a00 */
[----:B0-----:R-:W2:Y:S04]  /*934c0*/  LDL.LU R12, [R1+0x290] ;  /* 0x00029000010c7983 */ /* 0x001ea80000300800 */
[----:B------:R-:W2:Y:S04]  /*934d0*/  LDL.LU R13, [R1+0x294] ;  /* 0x00029400010d7983 */ /* 0x000ea80000300800 */
[----:B------:R-:W3:Y:S04]  /*934e0*/  LDL.LU R14, [R1+0x298] ;  /* 0x00029800010e7983 */ /* 0x000ee80000300800 */
[----:B------:R-:W3:Y:S04]  /*934f0*/  LDL.LU R15, [R1+0x29c] ;  /* 0x00029c00010f7983 */ /* 0x000ee80000300800 */
[----:B---3--:R-:W-:Y:S04]  /*93500*/  STL.64 [R1+0x36e8], R14 ;  /* 0x0036e80e01007387 */ /* 0x008fe80000100a00 */
[----:B--2---:R0:W-:Y:S04]  /*93510*/  STL.64 [R1+0x36e0], R12 ;  /* 0x0036e00c01007387 */ /* 0x0041e80000100a00 */
        /* <DEDUP_REMOVED lines=41> */
[----:B--2---:R-:W-:Y:S04]  /*937b0*/  STL.64 [R1+0x3750], R12 ;  /* 0x0037500c01007387 */ /* 0x004fe80000100a00 */
[----:B------:R-:W0:Y:S04]  /*937c0*/  LDS.128 R12, [R29] ;  /* 0x000000001d0c7984 */ /* 0x000e280000000c00 */
[----:B------:R-:W2:Y:S04]  /*937d0*/  LDL.LU R4, [R1+0x2c0] ;  /* 0x0002c00001047983 */ /* 0x000ea80000300800 */
[----:B------:R-:W2:Y:S04]  /*937e0*/  LDL.LU R5, [R1+0x2c4] ;  /* 0x0002c40001057983 */ /* 0x000ea80000300800 */
[----:B------:R-:W2:Y:S04]  /*937f0*/  LDL.LU R6, [R1+0x2c8] ;  /* 0x0002c80001067983 */ /* 0x000ea80000300800 */
[----:B------:R-:W2:Y:S04]  /*93800*/  LDL.LU R7, [R1+0x2cc] ;  /* 0x0002cc0001077983 */ /* 0x000ea80000300800 */
[----:B------:R-:W3:Y:S04]  /*93810*/  LDL.LU R8, [R1+0x2b0] ;  /* 0x0002b00001087983 */ /* 0x000ee80000300800 */
[----:B------:R-:W3:Y:S04]  /*93820*/  LDL.LU R9, [R1+0x2b4] ;  /* 0x0002b40001097983 */ /* 0x000ee80000300800 */
[----:B------:R-:W3:Y:S04]  /*93830*/  LDL.LU R10, [R1+0x2b8] ;  /* 0x0002b800010a7983 */ /* 0x000ee80000300800 */
[----:B------:R-:W3:Y:S04]  /*93840*/  LDL.LU R11, [R1+0x2bc] ;  /* 0x0002bc00010b7983 */ /* 0x000ee80000300800 */
[----:B------:R-:W4:Y:S04]  /*93850*/  LDL.LU R20, [R1+0x2a0] ;  /* 0x0002a00001147983 */ /* 0x000f280000300800 */
[----:B------:R-:W4:Y:S04]  /*93860*/  LDL.LU R21, [R1+0x2a4] ;  /* 0x0002a40001157983 */ /* 0x000f280000300800 */
[----:B------:R-:W4:Y:S04]  /*93870*/  LDL.LU R22, [R1+0x2a8] ;  /* 0x0002a80001167983 */ /* 0x000f280000300800 */
[----:B------:R-:W4:Y:S04]  /*93880*/  LDL.LU R23, [R1+0x2ac] ;  /* 0x0002ac0001177983 */ /* 0x000f280000300800 */
        /* <DEDUP_REMOVED lines=8> */
[----:B0-----:R-:W-:Y:S04]  /*93910*/  STL.64 [R1+0x1f0], R12 ;  /* 0x0001f00c01007387 */ /* 0x001fe80000100a00 */
[----:B------:R-:W-:Y:S04]  /*93920*/  STL.64 [R1+0x1f8], R14 ;  /* 0x0001f80e01007387 */ /* 0x000fe80000100a00 */
[----:B------:R-:W0:Y:S04]  /*93930*/  LDS.128 R12, [R29+0x400] ;  /* 0x000400001d0c7984 */ /* 0x000e280000000c00 */
[----:B0-----:R-:W-:Y:S04]  /*93940*/  STL.64 [R1+0x8a0], R12 ;  /* 0x0008a00c01007387 */ /* 0x001fe80000100a00 */
[----:B------:R-:W-:Y:S04]  /*93950*/  STL.64 [R1+0x8a8], R14 ;  /* 0x0008a80e01007387 */ /* 0x000fe80000100a00 */
[----:B------:R-:W0:Y:S04]  /*93960*/  LDS.128 R12, [R3] ;  /* 0x00000000030c7984 */ /* 0x000e280000000c00 */
[----:B0-----:R-:W-:Y:S04]  /*93970*/  STL.64 [R1+0x830], R12 ;  /* 0x0008300c01007387 */ /* 0x001fe80000100a00 */
[----:B------:R-:W-:Y:S04]  /*93980*/  STL.64 [R1+0x838], R14 ;  /* 0x0008380e01007387 */ /* 0x000fe80000100a00 */
[----:B------:R-:W0:Y:S04]  /*93990*/  LDS.128 R12, [R3+0x400] ;  /* 0x00040000030c7984 */ /* 0x000e280000000c00 */
[----:B0-----:R-:W-:Y:S04]  /*939a0*/  STL.64 [R1+0x8c0], R12 ;  /* 0x0008c00c01007387 */ /* 0x001fe80000100a00 */
[----:B------:R0:W-:Y:S04]  /*939b0*/  STL.64 [R1+0x8c8], R14 ;  /* 0x0008c80e01007387 */ /* 0x0001e80000100a00 */
[----:B0-----:R-:W2:Y:S04]  /*939c0*/  LDL.LU.64 R14, [R1+0x3758] ;  /* 0x00375800010e7983 */ /* 0x001ea80000300a00 */
[----:B------:R-:W2:Y:S04]  /*939d0*/  LDL.LU.64 R12, [R1+0x3750] ;  /* 0x00375000010c7983 */ /* 0x000ea80000300a00 */
[----:B------:R-:W-:Y:S06]  /*939e0*/  BAR.SYNC.DEFER_BLOCKING 0x0 ;  /* 0x0000000000007b1d */ /* 0x000fec0000010000 */
[----:B--2---:R0:W-:Y:S04]  /*939f0*/  STS.128 [R0], R12 ;  /* 0x0000000c00007388 */ /* 0x0041e80000000c00 */
[----:B0-----:R-:W2:Y:S04]  /*93a00*/  LDL.LU.64 R14, [R1+0x3748] ;  /* 0x00374800010e7983 */ /* 0x001ea80000300a00 */
[----:B------:R-:W2:Y:S04]  /*93a10*/  LDL.LU.64 R12, [R1+0x3740] ;  /* 0x00374000010c7983 */ /* 0x000ea80000300a00 */
[----:B--2---:R0:W-:Y:S04]  /*93a20*/  STS.128 [R0+0x80], R12 ;  /* 0x0000800c00007388 */ /* 0x0041e80000000c00 */
        /* <DEDUP_REMOVED lines=17> */
[----:B--2---:R-:W-:Y:S04]  /*93b40*/  STS.128 [R0+0x380], R12 ;  /* 0x0003800c00007388 */ /* 0x004fe80000000c00 */
[----:B------:R-:W-:Y:S06]  /*93b50*/  BAR.SYNC.DEFER_BLOCKING 0x0 ;  /* 0x0000000000007b1d */ /* 0x000fec0000010000 */
[----:B------:R-:W0:Y:S04]  /*93b60*/  LDS.128 R12, [R2] ;  /* 0x00000000020c7984 */ /* 0x000e280000000c00 */
        /* <DEDUP_REMOVED lines=21> */
[----:B------:R-:W-:Y:S06]  /*93cc0*/  BAR.SYNC.DEFER_BLOCKING 0x0 ;  /* 0x0000000000007b1d */ /* 0x000fec0000010000 */
[----:B----4-:R-:W-:Y:S04]  /*93cd0*/  STS.128 [R0], R20 ;  /* 0x0000001400007388 */ /* 0x010fe80000000c00 */
[----:B---3--:R-:W-:Y:S04]  /*93ce0*/  STS.128 [R0+0x80], R8 ;  /* 0x0000800800007388 */ /* 0x008fe80000000c00 */
[----:B0-----:R-:W-:Y:S04]  /*93cf0*/  STL.64 [R1+0x8b0], R12 ;  /* 0x0008b00c01007387 */ /* 0x001fe80000100a00 */
[----:B------:R0:W-:Y:S04]  /*93d00*/  STL.64 [R1+0x8b8], R14 ;  /* 0x0008b80e01007387 */ /* 0x0001e80000100a00 */
[----:B0-----:R-:W2:Y:S04]  /*93d10*/  LDL.LU.64 R14, [R1+0x36d8] ;  /* 0x0036d800010e7983 */ /* 0x001ea80000300a00 */
[----:B------:R-:W2:Y:S04]  /*93d20*/  LDL.LU.64 R12, [R1+0x36d0] ;  /* 0x0036d000010c7983 */ /* 0x000ea80000300a00 */
[----:B------:R-:W3:Y:S04]  /*93d30*/  LDL.LU.64 R22, [R1+0x36c8] ;  /* 0x0036c80001167983 */ /* 0x000ee80000300a00 */
[----:B------:R-:W3:Y:S04]  /*93d40*/  LDL.LU.64 R20, [R1+0x36c0] ;  /* 0x0036c00001147983 */ /* 0x000ee80000300a00 */
[----:B------:R-:W4:Y:S04]  /*93d50*/  LDL.LU.64 R10, [R1+0x36b8] ;  /* 0x0036b800010a7983 */ /* 0x000f280000300a00 */
[----:B------:R-:W4:Y:S04]  /*93d60*/  LDL.LU.64 R8, [R1+0x36b0] ;  /* 0x0036b00001087983 */ /* 0x000f280000300a00 */
[----:B------:R-:W-:Y:S04]  /*93d70*/  STS.128 [R0+0x100], R4 ;  /* 0x0001000400007388 */ /* 0x000fe80000000c00 */
[----:B-----5:R-:W-:Y:S04]  /*93d80*/  STS.128 [R0+0x180], R24 ;  /* 0x0001801800007388 */ /* 0x020fe80000000c00 */
[----:B------:R-:W-:Y:S04]  /*93d90*/  STS.128 [R0+0x380], R16 ;  /* 0x0003801000007388 */ /* 0x000fe80000000c00 */
[----:B--2---:R-:W-:Y:S04]  /*93da0*/  STS.128 [R0+0x200], R12 ;  /* 0x0002000c00007388 */ /* 0x004fe80000000c00 */
[----:B---3--:R-:W-:Y:S04]  /*93db0*/  STS.128 [R0+0x280], R20 ;  /* 0x0002801400007388 */ /* 0x008fe80000000c00 */
[----:B----4-:R-:W-:Y:S04]  /*93dc0*/  STS.128 [R0+0x300], R8 ;  /* 0x0003000800007388 */ /* 0x010fe80000000c00 */
        /* <DEDUP_REMOVED lines=523> */
[----:B-----5:R0:W-:Y:S04]  /*95e80*/  STS.128 [R0+0x180], R24 ;  /* 0x0001801800007388 */ /* 0x0201e80000000c00 */
[----:B------:R-:W-:Y:S04]  /*95e90*/  STS.128 [R0+0x380], R16 ;  /* 0x0003801000007388 */ /* 0x000fe80000000c00 */
[----:B0-----:R-:W5:Y:S04]  /*95ea0*/  LDL.LU R24, [R1+0x750] ;  /* 0x0007500001187983 */ /* 0x001f680000300800 */
[----:B--2---:R-:W-:Y:S04]  /*95eb0*/  STS.128 [R0+0x200], R12 ;  /* 0x0002000c00007388 */ /* 0x004fe80000000c00 */
[----:B---3--:R-:W-:Y:S04]  /*95ec0*/  STS.128 [R0+0x280], R20 ;  /* 0x0002801400007388 */ /* 0x008fe80000000c00 */
[----:B----4-:R-:W-:Y:S04]  /*95ed0*/  STS.128 [R0+0x300], R8 ;  /* 0x0003000800007388 */ /* 0x010fe80000000c00 */
[----:B------:R-:W-:Y:S06]  /*95ee0*/  BAR.SYNC.DEFER_BLOCKING 0x0 ;  /* 0x0000000000007b1d */ /* 0x000fec0000010000 */
[----:B------:R-:W0:Y:S04]  /*95ef0*/  LDS.128 R8, [R2] ;  /* 0x0000000002087984 */ /* 0x000e280000000c00 */
[----:B------:R-:W1:Y:S04]  /*95f00*/  LDS.128 R4, [R2+0x400] ;  /* 0x0004000002047984 */ /* 0x000e680000000c00 */
[----:B------:R-:W2:Y:S04]  /*95f10*/  LDS.128 R16, [R28] ;  /* 0x000000001c107984 */ /* 0x000ea80000000c00 */
[----:B------:R-:W3:Y:S04]  /*95f20*/  LDS.128 R12, [R28+0x400] ;  /* 0x000400001c0c7984 */ /* 0x000ee80000000c00 */
[----:B0-----:R-:W-:Y:S04]  /*95f30*/  STL.64 [R1+0x4d0], R8 ;  /* 0x0004d00801007387 */ /* 0x001fe80000100a00 */
[----:B------:R-:W-:Y:S04]  /*95f40*/  STL.64 [R1+0x4d8], R10 ;  /* 0x0004d80a01007387 */ /* 0x000fe80000100a00 */
[----:B-1----:R-:W-:Y:S04]  /*95f50*/  STL.64 [R1+0x5f0], R4 ;  /* 0x0005f00401007387 */ /* 0x002fe80000100a00 */
[----:B------:R-:W-:Y:S04]  /*95f60*/  STL.64 [R1+0x5f8], R6 ;  /* 0x0005f80601007387 */ /* 0x000fe80000100a00 */
[----:B------:R-:W5:Y:S04]  /*95f70*/  LDL.LU R25, [R1+0x754] ;  /* 0x0007540001197983 */ /* 0x000f680000300800 */
[----:B------:R-:W4:Y:S04]  /*95f80*/  LDL.LU R26, [R1+0x758] ;  /* 0x00075800011a7983 */ /* 0x000f280000300800 */
[----:B------:R-:W4:Y:S04]  /*95f90*/  LDL.LU R27, [R1+0x75c] ;  /* 0x00075c00011b7983 */ /* 0x000f280000300800 */
[----:B----4-:R-:W-:Y:S04]  /*95fa0*/  STL.64 [R1+0x3438], R26 ;  /* 0x0034381a01007387 */ /* 0x010fe80000100a00 */
[----:B-----5:R0:W-:Y:S04]  /*95fb0*/  STL.64 [R1+0x3430], R24 ;  /* 0x0034301801007387 */ /* 0x0201e80000100a00 */
[----:B0-----:R-:W4:Y:S04]  /*95fc0*/  LDL.LU R24, [R1+0x6f0] ;  /* 0x0006f00001187983 */ /* 0x001f280000300800 */
        /* <DEDUP_REMOVED lines=34> */
[----:B----4-:R-:W-:Y:S04]  /*961f0*/  STL.64 [R1+0x3490], R24 ;  /* 0x0034901801007387 */ /* 0x010fe80000100a00 */
[----:B------:R-:W0:Y:S04]  /*96200*/  LDS.128 R24, [R29] ;  /* 0x000000001d187984 */ /* 0x000e280000000c00 */
[----:B------:R-:W4:Y:S04]  /*96210*/  LDL.LU R4, [R1+0x760] ;  /* 0x0007600001047983 */ /* 0x000f280000300800 */
[----:B------:R-:W4:Y:S04]  /*96220*/  LDL.LU R5, [R1+0x764] ;  /* 0x0007640001057983 */ /* 0x000f280000300800 */
[----:B------:R-:W4:Y:S04]  /*96230*/  LDL.LU R6, [R1+0x768] ;  /* 0x0007680001067983 */ /* 0x000f280000300800 */
[----:B------:R-:W4:Y:S04]  /*96240*/  LDL.LU R7, [R1+0x76c] ;  /* 0x00076c0001077983 */ /* 0x000f280000300800 */
[----:B------:R-:W5:Y:S04]  /*96250*/  LDL.LU R8, [R1+0x790] ;  /* 0x0007900001087983 */ /* 0x000f680000300800 */
[----:B--2---:R-:W-:Y:S04]  /*96260*/  STL.64 [R1+0x500], R16 ;  /* 0x0005001001007387 */ /* 0x004fe80000100a00 */
[----:B------:R-:W-:Y:S04]  /*96270*/  STL.64 [R1+0x508], R18 ;  /* 0x0005081201007387 */ /* 0x000fe80000100a00 */
[----:B---3--:R1:W-:Y:S04]  /*96280*/  STL.64 [R1+0x630], R12 ;  /* 0x0006300c01007387 */ /* 0x0083e80000100a00 */
[----:B------:R2:W-:Y:S04]  /*96290*/  STL.64 [R1+0x638], R14 ;  /* 0x0006380e01007387 */ /* 0x0005e80000100a00 */
[----:B------:R-:W5:Y:S04]  /*962a0*/  LDL.LU R9, [R1+0x794] ;  /* 0x0007940001097983 */ /* 0x000f680000300800 */
[----:B------:R-:W5:Y:S04]  /*962b0*/  LDL.LU R10, [R1+0x798] ;  /* 0x00079800010a7983 */ /* 0x000f680000300800 */
[----:B------:R-:W5:Y:S04]  /*962c0*/  LDL.LU R11, [R1+0x79c] ;  /* 0x00079c00010b7983 */ /* 0x000f680000300800 */
[----:B------:R-:W3:Y:S04]  /*962d0*/  LDL.LU R20, [R1+0x780] ;  /* 0x0007800001147983 */ /* 0x000ee80000300800 */
[----:B------:R-:W3:Y:S04]  /*962e0*/  LDL.LU R21, [R1+0x784] ;  /* 0x0007840001157983 */ /* 0x000ee80000300800 */
[----:B------:R-:W3:Y:S04]  /*962f0*/  LDL.LU R22, [R1+0x788] ;  /* 0x0007880001167983 */ /* 0x000ee80000300800 */
[----:B------:R-:W3:Y:S04]  /*96300*/  LDL.LU R23, [R1+0x78c] ;  /* 0x00078c0001177983 */ /* 0x000ee80000300800 */
[----:B-1----:R-:W3:Y:S04]  /*96310*/  LDL.LU R12, [R1+0x770] ;  /* 0x00077000010c7983 */ /* 0x002ee80000300800 */
[----:B------:R-:W3:Y:S04]  /*96320*/  LDL.LU R13, [R1+0x774] ;  /* 0x00077400010d7983 */ /* 0x000ee80000300800 */
[----:B--2---:R-:W2:Y:S04]  /*96330*/  LDL.LU R14, [R1+0x778] ;  /* 0x00077800010e7983 */ /* 0x004ea80000300800 */
[----:B------:R-:W2:Y:S04]  /*96340*/  LDL.LU R15, [R1+0x77c] ;  /* 0x00077c00010f7983 */ /* 0x000ea80000300800 */
        /* <DEDUP_REMOVED lines=14> */
[----:B0-----:R-:W-:Y:S04]  /*96430*/  STL.64 [R1+0x670], R24 ;  /* 0x0006701801007387 */ /* 0x001fe80000100a00 */
[----:B------:R0:W-:Y:S04]  /*96440*/  STL.64 [R1+0x678], R26 ;  /* 0x0006781a01007387 */ /* 0x0001e80000100a00 */
[----:B0-----:R-:W2:Y:S04]  /*96450*/  LDL.LU.64 R26, [R1+0x3498] ;  /* 0x00349800011a7983 */ /* 0x001ea80000300a00 */
[----:B------:R-:W2:Y:S04]  /*96460*/  LDL.LU.64 R24, [R1+0x3490] ;  /* 0x0034900001187983 */ /* 0x000ea80000300a00 */
        /* <DEDUP_REMOVED lines=18> */
[----:B----4-:R-:W-:Y:S04]  /*96590*/  STS.128 [R0+0x380], R4 ;  /* 0x0003800400007388 */ /* 0x010fe80000000c00 */
[----:B--2---:R0:W-:Y:S04]  /*965a0*/  STS.128 [R0+0x300], R24 ;  /* 0x0003001800007388 */ /* 0x0041e80000000c00 */
[----:B------:R-:W-:Y:S06]  /*965b0*/  BAR.SYNC.DEFER_BLOCKING 0x0 ;  /* 0x0000000000007b1d */ /* 0x000fec0000010000 */
[----:B0-----:R-:W2:Y:S04]  /*965c0*/  LDL.LU R26, [R1+0x342c] ;  /* 0x00342c00011a7983 */ /* 0x001ea80000300800 */
[----:B------:R-:W4:Y:S04]  /*965d0*/  LDL.LU R24, [R1+0x3428] ;  /* 0x0034280001187983 */ /* 0x000f280000300800 */
        /* <DEDUP_REMOVED lines=15> */
[----:B------:R-:W0:Y:S02]  /*966d0*/  LDS.128 R4, [R29+0x400] ;  /* 0x000400001d047984 */ /* 0x000e240000000c00 */
[----:B0-----:R-:W-:-:S02]  /*966e0*/  IMAD.MOV.U32 R27, RZ, RZ, R4 ;  /* 0x000000ffff1b7224 */ /* 0x001fc400078e0004 */
[----:B------:R-:W-:Y:S04]  /*966f0*/  STL [R1+0x654], R5 ;  /* 0x0006540501007387 */ /* 0x000fe80000100800 */
[----:B------:R-:W-:Y:S04]  /*96700*/  STL.64 [R1+0x658], R6 ;  /* 0x0006580601007387 */ /* 0x000fe80000100a00 */
[----:B------:R-:W-:Y:S04]  /*96710*/  STL [R1+0x3344], R27 ;  /* 0x0033441b01007387 */ /* 0x000fe80000100800 */
[----:B--2---:R-:W-:Y:S04]  /*96720*/  STL [R1+0x33b4], R26 ;  /* 0x0033b41a01007387 */ /* 0x004fe80000100800 */
[----:B----4-:R-:W-:Y:S04]  /*96730*/  STL [R1+0x33b0], R24 ;  /* 0x0033b01801007387 */ /* 0x010fe80000100800 */
[----:B------:R-:W0:Y:S04]  /*96740*/  LDS.128 R24, [R3] ;  /* 0x0000000003187984 */ /* 0x000e280000000c00 */
[----:B------:R-:W1:Y:S04]  /*96750*/  LDS.128 R4, [R3+0x400] ;  /* 0x0004000003047984 */ /* 0x000e680000000c00 */
[----:B------:R-:W-:Y:S06]  /*96760*/  BAR.SYNC.DEFER_BLOCKING 0x0 ;  /* 0x0000000000007b1d */ /* 0x000fec0000010000 */
[----:B-----5:R2:W-:Y:S04]  /*96770*/  STS.128 [R0+0x100], R8 ;  /* 0x0001000800007388 */ /* 0x0205e80000000c00 */
[----:B0-----:R0:W-:Y:S04]  /*96780*/  STL.64 [R1+0x550], R24 ;  /* 0x0005501801007387 */ /* 0x0011e80000100a00 */
[----:B------:R4:W-:Y:S04]  /*96790*/  STL.64 [R1+0x558], R26 ;  /* 0x0005581a01007387 */ /* 0x0009e80000100a00 */
[----:B-1----:R1:W-:Y:S04]  /*967a0*/  STL.64 [R1+0x640], R4 ;  /* 0x0006400401007387 */ /* 0x0023e80000100a00 */
[----:B------:R5:W-:Y:S04]  /*967b0*/  STL.64 [R1+0x648], R6 ;  /* 0x0006480601007387 */ /* 0x000be80000100a00 */
[----:B--2---:R-:W2:Y:S04]  /*967c0*/  LDL.LU R8, [R1+0x860] ;  /* 0x0008600001087983 */ /* 0x004ea80000300800 */
[----:B------:R-:W2:Y:S04]  /*967d0*/  LDL.LU R9, [R1+0x864] ;  /* 0x0008640001097983 */ /* 0x000ea80000300800 */
[----:B------:R-:W2:Y:S04]  /*967e0*/  LDL.LU R10, [R1+0x868] ;  /* 0x00086800010a7983 */ /* 0x000ea80000300800 */
[----:B------:R-:W2:Y:S04]  /*967f0*/  LDL.LU R11, [R1+0x86c] ;  /* 0x00086c00010b7983 */ /* 0x000ea80000300800 */
[----:B--2---:R-:W-:Y:S04]  /*96800*/  STL.64 [R1+0x33c0], R10 ;  /* 0x0033c00a01007387 */ /* 0x004fe80000100a00 */
[----:B------:R-:W-:Y:S04]  /*96810*/  STL.64 [R1+0x33b8], R8 ;  /* 0x0033b80801007387 */ /* 0x000fe80000100a00 */
[----:B0-----:R-:W2:Y:S04]  /*96820*/  LDL.LU R24, [R1+0x840] ;  /* 0x0008400001187983 */ /* 0x001ea80000300800 */
[----:B------:R-:W2:Y:S04]  /*96830*/  LDL.LU R25, [R1+0x844] ;  /* 0x0008440001197983 */ /* 0x000ea80000300800 */
[----:B----4-:R-:W4:Y:S04]  /*96840*/  LDL.LU R26, [R1+0x848] ;  /* 0x00084800011a7983 */ /* 0x010f280000300800 */
[----:B------:R-:W4:Y:S04]  /*96850*/  LDL.LU R27, [R1+0x84c] ;  /* 0x00084c00011b7983 */ /* 0x000f280000300800 */
[----:B-1----:R-:W2:Y:S04]  /*96860*/  LDL.LU R4, [R1+0x7e0] ;  /* 0x0007e00001047983 */ /* 0x002ea80000300800 */
[----:B------:R-:W2:Y:S04]  /*96870*/  LDL.LU R5, [R1+0x7e4] ;  /* 0x0007e40001057983 */ /* 0x000ea80000300800 */
[----:B-----5:R-:W5:Y:S04]  /*96880*/  LDL.LU R6, [R1+0x7e8] ;  /* 0x0007e80001067983 */ /* 0x020f680000300800 */
[----:B------:R-:W5:Y:S04]  /*96890*/  LDL.LU R7, [R1+0x7ec] ;  /* 0x0007ec0001077983 */ /* 0x000f680000300800 */
[----:B---3--:R0:W-:Y:S04]  /*968a0*/  STS.128 [R0+0x80], R20 ;  /* 0x0000801400007388 */ /* 0x0081e80000000c00 */
[----:B-----5:R-:W-:Y:S04]  /*968b0*/  STL.64 [R1+0x3410], R6 ;  /* 0x0034100601007387 */ /* 0x020fe80000100a00 */
[----:B--2---:R1:W-:Y:S04]  /*968c0*/  STL.64 [R1+0x3408], R4 ;  /* 0x0034080401007387 */ /* 0x0043e80000100a00 */
[----:B0-----:R-:W2:Y:S04]  /*968d0*/  LDL.LU R20, [R1+0x7d0] ;  /* 0x0007d00001147983 */ /* 0x001ea80000300800 */
[----:B------:R-:W2:Y:S04]  /*968e0*/  LDL.LU R21, [R1+0x7d4] ;  /* 0x0007d40001157983 */ /* 0x000ea80000300800 */
[----:B------:R-:W3:Y:S04]  /*968f0*/  LDL.LU R22, [R1+0x7d8] ;  /* 0x0007d80001167983 */ /* 0x000ee80000300800 */
[----:B------:R-:W3:Y:S04]  /*96900*/  LDL.LU R23, [R1+0x7dc] ;  /* 0x0007dc0001177983 */ /* 0x000ee80000300800 */
[----:B---3--:R-:W-:Y:S04]  /*96910*/  STL.64 [R1+0x3420], R22 ;  /* 0x0034201601007387 */ /* 0x008fe80000100a00 */
[----:B--2---:R0:W-:Y:S04]  /*96920*/  STL.64 [R1+0x3418], R20 ;  /* 0x0034181401007387 */ /* 0x0041e80000100a00 */
[----:B-1----:R-:W2:Y:S04]  /*96930*/  LDL.LU R4, [R1+0x7c0] ;  /* 0x0007c00001047983 */ /* 0x002ea80000300800 */
[----:B------:R-:W2:Y:S04]  /*96940*/  LDL.LU R5, [R1+0x7c4] ;  /* 0x0007c40001057983 */ /* 0x000ea80000300800 */
[----:B------:R-:W2:Y:S04]  /*96950*/  LDL.LU R6, [R1+0x7c8] ;  /* 0x0007c80001067983 */ /* 0x000ea80000300800 */
[----:B------:R-:W2:Y:S04]  /*96960*/  LDL.LU R7, [R1+0x7cc] ;  /* 0x0007cc0001077983 */ /* 0x000ea80000300800 */
[----:B0-----:R-:W3:Y:S04]  /*96970*/  LDL.LU R20, [R1+0x7b0] ;  /* 0x0007b00001147983 */ /* 0x001ee80000300800 */
[----:B------:R-:W3:Y:S04]  /*96980*/  LDL.LU R21, [R1+0x7b4] ;  /* 0x0007b40001157983 */ /* 0x000ee80000300800 */
[----:B------:R-:W3:Y:S04]  /*96990*/  LDL.LU R22, [R1+0x7b8] ;  /* 0x0007b80001167983 */ /* 0x000ee80000300800 */
[----:B------:R-:W3:Y:S04]  /*969a0*/  LDL.LU R23, [R1+0x7bc] ;  /* 0x0007bc0001177983 */ /* 0x000ee80000300800 */
[----:B----4-:R-:W-:Y:S04]  /*969b0*/  STL.64 [R1+0x33d0], R26 ;  /* 0x0033d01a01007387 */ /* 0x010fe80000100a00 */
[----:B------:R0:W-:Y:S04]  /*969c0*/  STL.64 [R1+0x33c8], R24 ;  /* 0x0033c81801007387 */ /* 0x0001e80000100a00 */
[----:B------:R-:W4:Y:S04]  /*969d0*/  LDL.LU R8, [R1+0x820] ;  /* 0x0008200001087983 */ /* 0x000f280000300800 */
[----:B------:R-:W4:Y:S04]  /*969e0*/  LDL.LU R9, [R1+0x824] ;  /* 0x0008240001097983 */ /* 0x000f280000300800 */
[----:B------:R-:W5:Y:S04]  /*969f0*/  LDL.LU R10, [R1+0x828] ;  /* 0x00082800010a7983 */ /* 0x000f680000300800 */
[----:B------:R-:W5:Y:S04]  /*96a00*/  LDL.LU R11, [R1+0x82c] ;  /* 0x00082c00010b7983 */ /* 0x000f680000300800 */
[----:B-----5:R-:W-:Y:S04]  /*96a10*/  STL.64 [R1+0x33e0], R10 ;  /* 0x0033e00a01007387 */ /* 0x020fe80000100a00 */
[----:B----4-:R-:W-:Y:S04]  /*96a20*/  STL.64 [R1+0x33d8], R8 ;  /* 0x0033d80801007387 */ /* 0x010fe80000100a00 */
[----:B0-----:R-:W4:Y:S04]  /*96a30*/  LDL.LU R24, [R1+0x810] ;  /* 0x0008100001187983 */ /* 0x001f280000300800 */
[----:B------:R-:W4:Y:S04]  /*96a40*/  LDL.LU R25, [R1+0x814] ;  /* 0x0008140001197983 */ /* 0x000f280000300800 */
[----:B------:R-:W5:Y:S04]  /*96a50*/  LDL.LU R26, [R1+0x818] ;  /* 0x00081800011a7983 */ /* 0x000f680000300800 */
[----:B------:R-:W5:Y:S04]  /*96a60*/  LDL.LU R27, [R1+0x81c] ;  /* 0x00081c00011b7983 */ /* 0x000f680000300800 */
[----:B------:R-:W-:Y:S04]  /*96a70*/  STS.128 [R0], R12 ;  /* 0x0000000c00007388 */ /* 0x000fe80000000c00 */
[----:B------:R-:W-:Y:S04]  /*96a80*/  STS.128 [R0+0x180], R16 ;  /* 0x0001801000007388 */ /* 0x000fe80000000c00 */
[----:B---3--:R-:W-:Y:S04]  /*96a90*/  STS.128 [R0+0x200], R20 ;  /* 0x0002001400007388 */ /* 0x008fe80000000c00 */
[----:B--2---:R-:W-:Y:S04]  /*96aa0*/  STS.128 [R0+0x280], R4 ;  /* 0x0002800400007388 */ /* 0x004fe80000000c00 */
[----:B-----5:R-:W-:Y:S04]  /*96ab0*/  STL.64 [R1+0x33f0], R26 ;  /* 0x0033f01a01007387 */ /* 0x020fe80000100a00 */
[----:B----4-:R0:W-:Y:S04]  /*96ac0*/  STL.64 [R1+0x33e8], R24 ;  /* 0x0033e81801007387 */ /* 0x0101e80000100a00 */
        /* <DEDUP_REMOVED lines=16> */
[----:B------:R-:W2:Y:S04]  /*96bd0*/  LDL.LU.64 R22, [R1+0x3420] ;  /* 0x0034200001167983 */ /* 0x000ea80000300a00 */
[----:B------:R-:W2:Y:S04]  /*96be0*/  LDL.LU.64 R20, [R1+0x3418] ;  /* 0x0034180001147983 */ /* 0x000ea80000300a00 */
[----:B------:R-:W3:Y:S04]  /*96bf0*/  LDL.LU.64 R6, [R1+0x3410] ;  /* 0x0034100001067983 */ /* 0x000ee80000300a00 */
[----:B------:R-:W3:Y:S04]  /*96c00*/  LDL.LU.64 R4, [R1+0x3408] ;  /* 0x0034080001047983 */ /* 0x000ee80000300a00 */
[----:B--2---:R0:W-:Y:S04]  /*96c10*/  STS.128 [R0+0x300], R20 ;  /* 0x0003001400007388 */ /* 0x0041e80000000c00 */
[----:B---3--:R-:W-:Y:S04]  /*96c20*/  STS.128 [R0+0x380], R4 ;  /* 0x0003800400007388 */ /* 0x008fe80000000c00 */
[----:B------:R-:W-:Y:S06]  /*96c30*/  BAR.SYNC.DEFER_BLOCKING 0x0 ;  /* 0x0000000000007b1d */ /* 0x000fec0000010000 */
[----:B0-----:R-:W2:Y:S04]  /*96c40*/  LDL.LU.64 R22, [R1+0x3400] ;  /* 0x0034000001167983 */ /* 0x001ea80000300a00 */
[----:B------:R-:W0:Y:S04]  /*96c50*/  LDS.128 R4, [R2] ;  /* 0x0000000002047984 */ /* 0x000e280000000c00 */
[----:B0-----:R-:W-:Y:S04]  /*96c60*/  STL.64 [R1+0x4b0], R4 ;  /* 0x0004b00401007387 */ /* 0x001fe80000100a00 */
[----:B------:R-:W-:Y:S04]  /*96c70*/  STL.64 [R1+0x4b8], R6 ;  /* 0x0004b80601007387 */ /* 0x000fe80000100a00 */
[----:B------:R-:W0:Y:S04]  /*96c80*/  LDS.128 R4, [R2+0x400] ;  /* 0x0004000002047984 */ /* 0x000e280000000c00 */
[----:B------:R-:W3:Y:S04]  /*96c90*/  LDL.LU R21, [R1+0x370] ;  /* 0x0003700001157983 */ /* 0x000ee80000300800 */
[----:B------:R-:W-:Y:S04]  /*96ca0*/  STL [R1+0x3290], R2 ;  /* 0x0032900201007387 */ /* 0x000fe80000100800 */
[----:B0-----:R-:W-:Y:S04]  /*96cb0*/  STL.64 [R1+0x560], R4 ;  /* 0x0005600401007387 */ /* 0x001fe80000100a00 */
[----:B------:R-:W-:Y:S04]  /*96cc0*/  STL.64 [R1+0x568], R6 ;  /* 0x0005680601007387 */ /* 0x000fe80000100a00 */
[----:B------:R-:W0:Y:S04]  /*96cd0*/  LDS.128 R4, [R28] ;  /* 0x000000001c047984 */ /* 0x000e280000000c00 */
[----:B0-----:R-:W-:Y:S04]  /*96ce0*/  STL.64 [R1+0x4e0], R4 ;  /* 0x0004e00401007387 */ /* 0x001fe80000100a00 */
[----:B------:R-:W-:Y:S04]  /*96cf0*/  STL.64 [R1+0x4e8], R6 ;  /* 0x0004e80601007387 */ /* 0x000fe80000100a00 */
[----:B------:R-:W0:Y:S04]  /*96d00*/  LDS.128 R4, [R28+0x400] ;  /* 0x000400001c047984 */ /* 0x000e280000000c00 */
[----:B------:R-:W-:Y:S04]  /*96d10*/  STL [R1+0x3278], R28 ;  /* 0x0032781c01007387 */ /* 0x000fe80000100800 */
[----:B0-----:R-:W-:Y:S04]  /*96d20*/  STL.64 [R1+0x5c0], R4 ;  /* 0x0005c00401007387 */ /* 0x001fe80000100a00 */
[----:B------:R-:W-:Y:S04]  /*96d30*/  STL.64 [R1+0x5c8], R6 ;  /* 0x0005c80601007387 */ /* 0x000fe80000100a00 */
[----:B------:R-:W0:Y:S04]  /*96d40*/  LDS.128 R4, [R29] ;  /* 0x000000001d047984 */ /* 0x000e280000000c00 */
[----:B------:R-:W2:Y:S04]  /*96d50*/  LDL R2, [R1+0x1dd4] ;  /* 0x001dd40001027983 */ /* 0x000ea80000100800 */
[----:B0-----:R-:W-:Y:S04]  /*96d60*/  STL.64 [R1+0x510], R4 ;  /* 0x0005100401007387 */ /* 0x001fe80000100a00 */
[----:B------:R-:W-:Y:S04]  /*96d70*/  STL.64 [R1+0x518], R6 ;  /* 0x0005180601007387 */ /* 0x000fe80000100a00 */
[----:B------:R-:W0:Y:S04]  /*96d80*/  LDS.128 R4, [R29+0x400] ;  /* 0x000400001d047984 */ /* 0x000e280000000c00 */
[----:B------:R-:W-:Y:S04]  /*96d90*/  STL [R1+0x325c], R29 ;  /* 0x00325c1d01007387 */ /* 0x000fe80000100800 */
[----:B0-----:R-:W-:Y:S04]  /*96da0*/  STL.64 [R1+0x620], R4 ;  /* 0x0006200401007387 */ /* 0x001fe80000100a00 */
[----:B------:R-:W-:Y:S04]  /*96db0*/  STL.64 [R1+0x628], R6 ;  /* 0x0006280601007387 */ /* 0x000fe80000100a00 */
[----:B------:R-:W0:Y:S04]  /*96dc0*/  LDS.128 R4, [R3] ;  /* 0x0000000003047984 */ /* 0x000e280000000c00 */
[----:B0-----:R-:W-:Y:S04]  /*96dd0*/  STL.64 [R1+0x540], R4 ;  /* 0x0005400401007387 */ /* 0x001fe80000100a00 */
[----:B------:R-:W-:Y:S04]  /*96de0*/  STL.64 [R1+0x548], R6 ;  /* 0x0005480601007387 */ /* 0x000fe80000100a00 */
[----:B------:R-:W0:Y:S04]  /*96df0*/  LDS.128 R4, [R3+0x400] ;  /* 0x0004000003047984 */ /* 0x000e280000000c00 */
[----:B------:R-:W-:Y:S06]  /*96e00*/  BAR.SYNC.DEFER_BLOCKING 0x0 ;  /* 0x0000000000007b1d */ /* 0x000fec0000010000 */
[----:B------:R-:W-:Y:S04]  /*96e10*/  STS.128 [R0], R24 ;  /* 0x0000001800007388 */ /* 0x000fe80000000c00 */
[----:B0-----:R0:W-:Y:S04]  /*96e20*/  STL.64 [R1+0x600], R4 ;  /* 0x0006000401007387 */ /* 0x0011e80000100a00 */
[----:B------:R-:W-:Y:S04]  /*96e30*/  STL.64 [R1+0x608], R6 ;  /* 0x0006080601007387 */ /* 0x000fe80000100a00 */
[----:B0-----:R-:W2:Y:S04]  /*96e40*/  LDL.LU R4, [R1+0x33f8] ;  /* 0x0033f80001047983 */ /* 0x001ea80000300800 */
[----:B------:R-:W2:Y:S04]  /*96e50*/  LDL.LU R5, [R1+0x1ddc] ;  /* 0x001ddc0001057983 */ /* 0x000ea80000300800 */
[----:B------:R-:W2:Y:S04]  /*96e60*/  LDL.LU R20, [R1+0x20] ;  /* 0x0000200001147983 */ /* 0x000ea80000300800 */
[----:B------:R-:W2:Y:S04]  /*96e70*/  LDL.LU.64 R26, [R1+0x33f0] ;  /* 0x0033f000011a7983 */ /* 0x000ea80000300a00 */
[----:B------:R-:W2:Y:S04]  /*96e80*/  LDL.LU.64 R24, [R1+0x33e8] ;  /* 0x0033e80001187983 */ /* 0x000ea80000300a00 */
[----:B------:R0:W-:Y:S04]  /*96e90*/  STS.128 [R0+0x80], R8 ;  /* 0x0000800800007388 */ /* 0x0001e80000000c00 */
[----:B0-----:R-:W3:Y:S04]  /*96ea0*/  LDL.LU.64 R10, [R1+0x33e0] ;  /* 0x0033e000010a7983 */ /* 0x001ee80000300a00 */
[----:B------:R-:W3:Y:S04]  /*96eb0*/  LDL.LU.64 R8, [R1+0x33d8] ;  /* 0x0033d80001087983 */ /* 0x000ee80000300a00 */
[----:B--2---:R0:W-:Y:S04]  /*96ec0*/  STS.128 [R0+0x100], R24 ;  /* 0x0001001800007388 */ /* 0x0041e80000000c00 */
[----:B0-----:R-:W2:Y:S04]  /*96ed0*/  LDL.LU.64 R26, [R1+0x33d0] ;  /* 0x0033d000011a7983 */ /* 0x001ea80000300a00 */
[----:B------:R-:W2:Y:S04]  /*96ee0*/  LDL.LU.64 R24, [R1+0x33c8] ;  /* 0x0033c80001187983 */ /* 0x000ea80000300a00 */
[----:B---3--:R0:W-:Y:S04]  /*96ef0*/  STS.128 [R0+0x180], R8 ;  /* 0x0001800800007388 */ /* 0x0081e80000000c00 */
[----:B0-----:R-:W3:Y:S04]  /*96f00*/  LDL.LU.64 R10, [R1+0x33c0] ;  /* 0x0033c000010a7983 */ /* 0x001ee80000300a00 */
[----:B------:R-:W3:Y:S04]  /*96f10*/  LDL.LU.64 R8, [R1+0x33b8] ;  /* 0x0033b80001087983 */ /* 0x000ee80000300a00 */
[----:B----4-:R-:W-:Y:S04]  /*96f20*/  STS.128 [R0+0x280], R12 ;  /* 0x0002800c00007388 */ /* 0x010fe80000000c00 */
[----:B-----5:R-:W-:Y:S01]  /*96f30*/  STS.128 [R0+0x380], R16 ;  /* 0x0003801000007388 */ /* 0x020fe20000000c00 */
[C---:B------:R-:W-:Y:S01]  /*96f40*/  IMAD R3, R2.reuse, c[0x0][0x194], RZ ;  /* 0x0000650002037a24 */ /* 0x040fe200078e02ff */
[----:B------:R-:W-:-:S04]  /*96f50*/  ISETP.GE.AND P0, PT, R2, c[0x0][0x178], PT ;  /* 0x00005e0002007a0c */ /* 0x000fc80003f06270 */
[----:B------:R-:W-:Y:S01]  /*96f60*/  ISETP.LT.AND P0, PT, R5, c[0x0][0x17c], !P0 ;  /* 0x00005f0005007a0c */ /* 0x000fe20004701270 */
[----:B--2---:R0:W-:Y:S04]  /*96f70*/  STS.128 [R0+0x200], R24 ;  /* 0x0002001800007388 */ /* 0x0041e80000000c00 */
[----:B0-----:R-:W2:Y:S04]  /*96f80*/  LDL.LU R26, [R1+0x33b4] ;  /* 0x0033b400011a7983 */ /* 0x001ea80000300800 */
[----:B------:R-:W4:Y:S04]  /*96f90*/  LDL.LU R24, [R1+0x33b0] ;  /* 0x0033b00001187983 */ /* 0x000f280000300800 */
[----:B------:R-:W5:Y:S04]  /*96fa0*/  LDL.LU.64 R14, [R1+0x33a8] ;  /* 0x0033a800010e7983 */ /* 0x000f680000300a00 */
[----:B------:R-:W2:Y:S04]  /*96fb0*/  LDL.LU R7, [R1+0x10] ;  /* 0x0000100001077983 */ /* 0x000ea80000300800 */
[----:B------:R-:W2:Y:S04]  /*96fc0*/  LDL R28, [R1+0x1dd8] ;  /* 0x001dd800011c7983 */ /* 0x000ea80000100800 */
[----:B---3--:R0:W-:Y:S04]  /*96fd0*/  STS.128 [R0+0x300], R8 ;  /* 0x0003000800007388 */ /* 0x0081e80000000c00 */
[----:B------:R-:W3:Y:S04]  /*96fe0*/  LDL.LU R13, [R1+0x2df4] ;  /* 0x002df400010d7983 */ /* 0x000ee80000300800 */
[----:B------:R-:W3:Y:S04]  /*96ff0*/  LDL R29, [R1+0x1de0] ;  /* 0x001de000011d7983 */ /* 0x000ee80000100800 */
[----:B------:R-:W4:Y:S04]  /*97000*/  LDL.LU R27, [R1+0x380] ;  /* 0x00038000011b7983 */ /* 0x000f280000300800 */
[----:B------:R-:W-:Y:S01]  /*97010*/  BAR.SYNC.DEFER_BLOCKING 0x0 ;  /* 0x0000000000007b1d */ /* 0x000fe20000010000 */
[----:B0-----:R-:W-:Y:S01]  /*97020*/  LEA R8, P1, R3, c[0x0][0x170], 0x1 ;  /* 0x00005c0003087a11 */ /* 0x001fe200078208ff */
[----:B------:R-:W-:-:S03]  /*97030*/  IMAD R0, R5, c[0x0][0x198], RZ ;  /* 0x0000660005007a24 */ /* 0x000fc600078e02ff */
[----:B------:R-:W-:-:S05]  /*97040*/  LEA.HI.X.SX32 R9, R3, c[0x0][0x174], 0x1, P1 ;  /* 0x00005d0003097a11 */ /* 0x000fca00008f0eff */
[----:B------:R-:W-:-:S05]  /*97050*/  IMAD.WIDE R10, R0, 0x2, R8 ;  /* 0x00000002000a7825 */ /* 0x000fca00078e0208 */
[----:B------:R0:W-:Y:S01]  /*97060*/  @P0 STG.E.U16 [R10.64], R21 ;  /* 0x000000150a000986 */ /* 0x0001e2000c101506 */
[----:B------:R-:W-:-:S03]  /*97070*/  ISETP.GE.AND P0, PT, R5, c[0x0][0x17c], PT ;  /* 0x00005f0005007a0c */ /* 0x000fc60003f06270 */
[----:B------:R-:W4:Y:S04]  /*97080*/  LDL.LU R5, [R1+0x50] ;  /* 0x0000500001057983 */ /* 0x000f280000300800 */
[----:B------:R-:W4:Y:S01]  /*97090*/  LDL R6, [R1+0x1de4] ;  /* 0x001de40001067983 */ /* 0x000f220000100800 */
[----:B------:R-:W-:-:S03]  /*970a0*/  IMAD.MOV.U32 R12, RZ, RZ, c[0x0][0x194] ;  /* 0x00006500ff0c7624 */ /* 0x000fc600078e00ff */
[----:B------:R-:W5:Y:S01]  /*970b0*/  LDL.LU R25, [R1+0x2df8] ;  /* 0x002df80001197983 */ /* 0x000f620000300800 */
[----:B------:R-:W-:-:S05]  /*970c0*/  IMAD R3, R12, 0x40, R3 ;  /* 0x000000400c037824 */ /* 0x000fca00078e0203 */
[----:B------:R-:W-:-:S04]  /*970d0*/  LEA R18, P1, R3, c[0x0][0x170], 0x1 ;  /* 0x00005c0003127a11 */ /* 0x000fc800078208ff */
[----:B------:R-:W-:Y:S01]  /*970e0*/  LEA.HI.X.SX32 R19, R3, c[0x0][0x174], 0x1, P1 ;  /* 0x00005d0003137a11 */ /* 0x000fe200008f0eff */
[----:B------:R-:W-:-:S04]  /*970f0*/  IMAD R3, R12, 0x40, R3 ;  /* 0x000000400c037824 */ /* 0x000fc800078e0203 */
[----:B0-----:R-:W-:Y:S01]  /*97100*/  IMAD.WIDE R10, R0, 0x2, R18 ;  /* 0x00000002000a7825 */ /* 0x001fe200078e0212 */
[----:B------:R-:W-:-:S04]  /*97110*/  LEA R16, P1, R3, c[0x0][0x170], 0x1 ;  /* 0x00005c0003107a11 */ /* 0x000fc800078208ff */
[----:B------:R-:W-:Y:S01]  /*97120*/  LEA.HI.X.SX32 R17, R3, c[0x0][0x174], 0x1, P1 ;  /* 0x00005d0003117a11 */ /* 0x000fe200008f0eff */
[----:B------:R-:W-:Y:S01]  /*97130*/  IMAD R3, R12, 0x40, R3 ;  /* 0x000000400c037824 */ /* 0x000fe200078e0203 */
[----:B--2---:R-:W-:-:S13]  /*97140*/  ISETP.LT.AND P2, PT, R28, c[0x0][0x178], !P0 ;  /* 0x00005e001c007a0c */ /* 0x004fda0004741270 */
[----:B------:R0:W-:Y:S01]  /*97150*/  @P2 STG.E.U16 [R10.64], R20 ;  /* 0x000000140a002986 */ /* 0x0001e2000c101506 */
[----:B---3--:R-:W-:Y:S01]  /*97160*/  ISETP.LT.AND P2, PT, R29, c[0x0][0x178], !P0 ;  /* 0x00005e001d007a0c */ /* 0x008fe20004741270 */
[----:B0-----:R-:W-:-:S12]  /*97170*/  IMAD.WIDE R10, R0, 0x2, R16 ;  /* 0x00000002000a7825 */ /* 0x001fd800078e0210 */
[----:B------:R0:W-:Y:S02]  /*97180*/  @P2 STG.E.U16 [R10.64], R7 ;  /* 0x000000070a002986 */ /* 0x0001e4000c101506 */
[----:B0-----:R-:W-:-:S04]  /*97190*/  LEA R10, P2, R3, c[0x0][0x170], 0x1 ;  /* 0x00005c00030a7a11 */ /* 0x001fc800078408ff */
[----:B------:R-:W-:Y:S02]  /*971a0*/  LEA.HI.X.SX32 R11, R3, c[0x0][0x174], 0x1, P2 ;  /* 0x00005d00030b7a11 */ /* 0x000fe400010f0eff */
[----:B----4-:R-:W-:Y:S02]  /*971b0*/  ISETP.LT.AND P1, PT, R6, c[0x0][0x178], !P0 ;  /* 0x00005e0006007a0c */ /* 0x010fe40004721270 */
[----:B------:R-:W-:Y:S01]  /*971c0*/  ISETP.GE.AND P0, PT, R13, c[0x0][0x17c], PT ;  /* 0x00005f000d007a0c */ /* 0x000fe20003f06270 */
[C---:B------:R-:W-:Y:S01]  /*971d0*/  IMAD.WIDE R12, R0.reuse, 0x2, R10 ;  /* 0x00000002000c7825 */ /* 0x040fe200078e020a */
[----:B------:R-:W-:-:S09]  /*971e0*/  IADD3 R0, R0, c[0x0][0x198], RZ ;  /* 0x0000660000007a10 */ /* 0x000fd20007ffe0ff */
[----:B------:R0:W-:Y:S01]  /*971f0*/  @P1 STG.E.U16 [R12.64], R22 ;  /* 0x000000160c001986 */ /* 0x0001e2000c101506 */
[----:B------:R-:W-:Y:S02]  /*97200*/  ISETP.LT.AND P1, PT, R2, c[0x0][0x178], !P0 ;  /* 0x00005e0002007a0c */ /* 0x000fe40004721270 */
[----:B------:R-:W-:Y:S02]  /*97210*/  PRMT R3, R21, 0x7632, R3 ;  /* 0x0000763215037816 */ /* 0x000fe40000000003 */
[----:B------:R-:W2:Y:S01]  /*97220*/  LDL.LU R21, [R1+0x33a0] ;  /* 0x0033a00001157983 */ /* 0x000ea20000300800 */
[----:B0-----:R-:W-:-:S08]  /*97230*/  IMAD.WIDE R12, R0, 0x2, R8 ;  /* 0x00000002000c7825 */ /* 0x001fd000078e0208 */
[----:B------:R0:W-:Y:S01]  /*97240*/  @P1 STG.E.U16 [R12.64], R3 ;  /* 0x000000030c001986 */ /* 0x0001e2000c101506 */
[----:B------:R-:W-:Y:S02]  /*97250*/  ISETP.LT.AND P1, PT, R28, c[0x0][0x178], !P0 ;  /* 0x00005e001c007a0c */ /* 0x000fe40004721270 */
[----:B0-----:R-:W-:Y:S01]  /*97260*/  PRMT R3, R20, 0x7632, R3 ;  /* 0x0000763214037816 */ /* 0x001fe20000000003 */
[----:B------:R-:W-:Y:S01]  /*97270*/  IMAD.WIDE R12, R0, 0x2, R18 ;  /* 0x00000002000c7825 */ /* 0x000fe200078e0212 */
[----:B------:R-:W3:Y:S09]  /*97280*/  LDL.LU R20, [R1+0x339c] ;  /* 0x00339c0001147983 */ /* 0x000ef20000300800 */
[----:B------:R0:W-:Y:S02]  /*97290*/  @P1 STG.E.U16 [R12.64], R3 ;  /* 0x000000030c001986 */ /* 0x0001e4000c101506 */
[----:B0-----:R-:W-:-:S02]  /*972a0*/  PRMT R3, R7, 0x7632, R3 ;  /* 0x0000763207037816 */ /* 0x001fc40000000003 */
[----:B------:R-:W4:Y:S01]  /*972b0*/  LDL.LU R7, [R1+0x2dfc] ;  /* 0x002dfc0001077983 */ /* 0x000f220000300800 */
[----:B------:R-:W-:Y:S02]  /*972c0*/  ISETP.LT.AND P1, PT, R29, c[0x0][0x178], !P0 ;  /* 0x00005e001d007a0c */ /* 0x000fe40004721270 */
[----:B------:R-:W-:Y:S01]  /*972d0*/  ISETP.LT.AND P0, PT, R6, c[0x0][0x178], !P0 ;  /* 0x00005e0006007a0c */ /* 0x000fe20004701270 */
[----:B------:R-:W-:-:S10]  /*972e0*/  IMAD.WIDE R12, R0, 0x2, R16 ;  /* 0x00000002000c7825 */ /* 0x000fd400078e0210 */
[----:B------:R0:W-:Y:S02]  /*972f0*/  @P1 STG.E.U16 [R12.64], R3 ;  /* 0x000000030c001986 */ /* 0x0001e4000c101506 */
[----:B0-----:R-:W-:Y:S01]  /*97300*/  PRMT R3, R22, 0x7632, R3 ;  /* 0x0000763216037816 */ /* 0x001fe20000000003 */
[C---:B------:R-:W-:Y:S01]  /*97310*/  IMAD.WIDE R12, R0.reuse, 0x2, R10 ;  /* 0x00000002000c7825 */ /* 0x040fe200078e020a */
[----:B------:R-:W2:Y:S04]  /*97320*/  LDL.LU R22, [R1+0x3398] ;  /* 0x0033980001167983 */ /* 0x000ea80000300800 */
[----:B------:R0:W-:Y:S01]  /*97330*/  @P0 STG.E.U16 [R12.64], R3 ;  /* 0x000000030c000986 */ /* 0x0001e2000c101506 */
[----:B-----5:R-:W-:Y:S02]  /*97340*/  ISETP.GE.AND P0, PT, R25, c[0x0][0x17c], PT ;  /* 0x00005f0019007a0c */ /* 0x020fe40003f06270 */
[----:B------:R-:W-:Y:S01]  /*97350*/  IADD3 R0, R0, c[0x0][0x198], RZ ;  /* 0x0000660000007a10 */ /* 0x000fe20007ffe0ff */
[----:B------:R-:W5:Y:S01]  /*97360*/  LDL.LU R25, [R1+0x3a0] ;  /* 0x0003a00001197983 */ /* 0x000f620000300800 */
[----:B------:R-:W-:-:S02]  /*97370*/  ISETP.LT.AND P2, PT, R2, c[0x0][0x178], !P0 ;  /* 0x00005e0002007a0c */ /* 0x000fc40004741270 */
[----:B------:R-:W-:Y:S01]  /*97380*/  ISETP.LT.AND P1, PT, R28, c[0x0][0x178], !P0 ;  /* 0x00005e001c007a0c */ /* 0x000fe20004721270 */
[----:B0-----:R-:W-:-:S10]  /*97390*/  IMAD.WIDE R12, R0, 0x2, R8 ;  /* 0x00000002000c7825 */ /* 0x001fd400078e0208 */
[----:B------:R0:W-:Y:S01]  /*973a0*/  @P2 STG.E.U16 [R12.64], R27 ;  /* 0x0000001b0c002986 */ /* 0x0001e2000c101506 */
[----:B------:R-:W-:Y:S01]  /*973b0*/  ISETP.LT.AND P2, PT, R29, c[0x0][0x178], !P0 ;  /* 0x00005e001d007a0c */ /* 0x000fe20004741270 */
[----:B0-----:R-:W-:-:S05]  /*973c0*/  IMAD.WIDE R12, R0, 0x2, R18 ;  /* 0x00000002000c7825 */ /* 0x001fca00078e0212 */
[----:B------:R0:W-:Y:S01]  /*973d0*/  @P1 STG.E.U16 [R12.64], R5 ;  /* 0x000000050c001986 */ /* 0x0001e2000c101506 */
[----:B------:R-:W-:Y:S01]  /*973e0*/  ISETP.LT.AND P1, PT, R6, c[0x0][0x178], !P0 ;  /* 0x00005e0006007a0c */ /* 0x000fe20004721270 */
[----:B0-----:R-:W-:Y:S01]  /*973f0*/  IMAD.WIDE R12, R0, 0x2, R16 ;  /* 0x00000002000c7825 */ /* 0x001fe200078e0210 */
[----:B------:R-:W-:-:S04]  /*97400*/  PRMT R3, R27, 0x7632, R3 ;  /* 0x000076321b037816 */ /* 0x000fc80000000003 */
[----:B---3--:R0:W-:Y:S02]  /*97410*/  @P2 STG.E.U16 [R12.64], R20 ;  /* 0x000000140c002986 */ /* 0x0081e4000c101506 */
[----:B0-----:R-:W-:Y:S01]  /*97420*/  IMAD.WIDE R12, R0, 0x2, R10 ;  /* 0x00000002000c7825 */ /* 0x001fe200078e020a */
[----:B----4-:R-:W-:-:S04]  /*97430*/  ISETP.GE.AND P0, PT, R7, c[0x0][0x17c], PT ;  /* 0x00005f0007007a0c */ /* 0x010fc80003f06270 */
[----:B------:R0:W-:Y:S01]  /*97440*/  @P1 STG.E.U16 [R12.64], R24 ;  /* 0x000000180c001986 */ /* 0x0001e2000c101506 */
[----:B------:R-:W-:-:S03]  /*97450*/  ISETP.LT.AND P1, PT, R2, c[0x0][0x178], !P0 ;  /* 0x00005e0002007a0c */ /* 0x000fc60004721270 */
[----:B------:R-:W3:Y:S01]  /*97460*/  LDL.LU R7, [R1+0x2e00] ;  /* 0x002e000001077983 */ /* 0x000ee20000300800 */
[----:B------:R-:W-:-:S05]  /*97470*/  IADD3 R0, R0, c[0x0][0x198], RZ ;  /* 0x0000660000007a10 */ /* 0x000fca0007ffe0ff */
[----:B0-----:R-:W-:-:S05]  /*97480*/  IMAD.WIDE R12, R0, 0x2, R8 ;  /* 0x00000002000c7825 */ /* 0x001fca00078e0208 */
[----:B------:R0:W-:Y:S01]  /*97490*/  @P1 STG.E.U16 [R12.64], R3 ;  /* 0x000000030c001986 */ /* 0x0001e2000c101506 */
[----:B------:R-:W-:Y:S02]  /*974a0*/  ISETP.LT.AND P1, PT, R28, c[0x0][0x178], !P0 ;  /* 0x00005e001c007a0c */ /* 0x000fe40004721270 */
[----:B0-----:R-:W-:Y:S01]  /*974b0*/  PRMT R3, R5, 0x7632, R3 ;  /* 0x0000763205037816 */ /* 0x001fe20000000003 */
[----:B------:R-:W-:Y:S01]  /*974c0*/  IMAD.WIDE R12, R0, 0x2, R18 ;  /* 0x00000002000c7825 */ /* 0x000fe200078e0212 */
[----:B------:R-:W4:Y:S09]  /*974d0*/  LDL.LU R5, [R1+0x2e04] ;  /* 0x002e040001057983 */ /* 0x000f320000300800 */
[----:B------:R0:W-:Y:S02]  /*974e0*/  @P1 STG.E.U16 [R12.64], R3 ;  /* 0x000000030c001986 */ /* 0x0001e4000c101506 */
[----:B0-----:R-:W-:-:S02]  /*974f0*/  PRMT R3, R20, 0x7632, R3 ;  /* 0x0000763214037816 */ /* 0x001fc40000000003 */
[----:B------:R-:W2:Y:S01]  /*97500*/  LDL.LU R20, [R1+0x3394] ;  /* 0x0033940001147983 */ /* 0x000ea20000300800 */
[----:B------:R-:W-:Y:S02]  /*97510*/  ISETP.LT.AND P1, PT, R29, c[0x0][0x178], !P0 ;  /* 0x00005e001d007a0c */ /* 0x000fe40004721270 */
[----:B------:R-:W-:Y:S01]  /*97520*/  ISETP.LT.AND P0, PT, R6, c[0x0][0x178], !P0 ;  /* 0x00005e0006007a0c */ /* 0x000fe20004701270 */
[----:B------:R-:W-:Y:S01]  /*97530*/  IMAD.WIDE R12, R0, 0x2, R16 ;  /* 0x00000002000c7825 */ /* 0x000fe200078e0210 */
[----:B------:R-:W-:-:S09]  /*97540*/  PRMT R24, R24, 0x7632, R24 ;  /* 0x0000763218187816 */ /* 0x000fd20000000018 */
[----:B------:R0:W-:Y:S02]  /*97550*/  @P1 STG.E.U16 [R12.64], R3 ;  /* 0x000000030c001986 */ /* 0x0001e4000c101506 */
[----:B0-----:R-:W-:-:S05]  /*97560*/  IMAD.WIDE R12, R0, 0x2, R10 ;  /* 0x00000002000c7825 */ /* 0x001fca00078e020a */
[----:B------:R0:W-:Y:S01]  /*97570*/  @P0 STG.E.U16 [R12.64], R24 ;  /* 0x000000180c000986 */ /* 0x0001e2000c101506 */
[----:B------:R-:W-:-:S05]  /*97580*/  IADD3 R0, R0, c[0x0][0x198], RZ ;  /* 0x0000660000007a10 */ /* 0x000fca0007ffe0ff */
[----:B0-----:R-:W-:Y:S01]  /*97590*/  IMAD.WIDE R12, R0, 0x2, R8 ;  /* 0x00000002000c7825 */ /* 0x001fe200078e0208 */
[----:B-----5:R-:W-:Y:S02]  /*975a0*/  PRMT R3, R25, 0x7632, R3 ;  /* 0x0000763219037816 */ /* 0x020fe40000000003 */
[----:B---3--:R-:W-:Y:S02]  /*975b0*/  ISETP.GE.AND P0, PT, R7, c[0x0][0x17c], PT ;  /* 0x00005f0007007a0c */ /* 0x008fe40003f06270 */
[----:B------:R-:W3:Y:S02]  /*975c0*/  LDL.LU R7, [R1+0x2e08] ;  /* 0x002e080001077983 */ /* 0x000ee40000300800 */
[----:B------:R-:W-:Y:S02]  /*975d0*/  ISETP.LT.AND P2, PT, R2, c[0x0][0x178], !P0 ;  /* 0x00005e0002007a0c */ /* 0x000fe40004741270 */
[----:B------:R-:W-:-:S11]  /*975e0*/  ISETP.LT.AND P1, PT, R28, c[0x0][0x178], !P0 ;  /* 0x00005e001c007a0c */ /* 0x000fd60004721270 */
[----:B------:R0:W-:Y:S01]  /*975f0*/  @P2 STG.E.U16 [R12.64], R25 ;  /* 0x000000190c002986 */ /* 0x0001e2000c101506 */
[----:B------:R-:W-:Y:S01]  /*97600*/  ISETP.LT.AND P2, PT, R29, c[0x0][0x178], !P0 ;  /* 0x00005e001d007a0c */ /* 0x000fe20004741270 */
[----:B0-----:R-:W-:-:S05]  /*97610*/  IMAD.WIDE R12, R0, 0x2, R18 ;  /* 0x00000002000c7825 */ /* 0x001fca00078e0212 */
[----:B--2---:R0:W-:Y:S01]  /*97620*/  @P1 STG.E.U16 [R12.64], R20 ;  /* 0x000000140c001986 */ /* 0x0041e2000c101506 */
[----:B------:R-:W-:Y:S02]  /*97630*/  ISETP.LT.AND P1, PT, R6, c[0x0][0x178], !P0 ;  /* 0x00005e0006007a0c */ /* 0x000fe40004721270 */
[----:B----4-:R-:W-:Y:S01]  /*97640*/  ISETP.GE.AND P0, PT, R5, c[0x0][0x17c], PT ;  /* 0x00005f0005007a0c */ /* 0x010fe20003f06270 */
[----:B0-----:R-:W-:-:S05]  /*97650*/  IMAD.WIDE R12, R0, 0x2, R16 ;  /* 0x00000002000c7825 */ /* 0x001fca00078e0210 */
[----:B------:R0:W-:Y:S02]  /*97660*/  @P2 STG.E.U16 [R12.64], R21 ;  /* 0x000000150c002986 */ /* 0x0001e4000c101506 */
[C---:B0-----:R-:W-:Y:S01]  /*97670*/  IMAD.WIDE R12, R0.reuse, 0x2, R10 ;  /* 0x00000002000c7825 */ /* 0x041fe200078e020a */
[----:B------:R-:W-:-:S04]  /*97680*/  IADD3 R0, R0, c[0x0][0x198], RZ ;  /* 0x0000660000007a10 */ /* 0x000fc80007ffe0ff */
[----:B------:R0:W-:Y:S01]  /*97690*/  @P1 STG.E.U16 [R12.64], R15 ;  /* 0x0000000f0c001986 */ /* 0x0001e2000c101506 */
[----:B------:R-:W-:Y:S01]  /*976a0*/  ISETP.LT.AND P1, PT, R2, c[0x0][0x178], !P0 ;  /* 0x00005e0002007a0c */ /* 0x000fe20004721270 */
[----:B0-----:R-:W-:-:S12]  /*976b0*/  IMAD.WIDE R12, R0, 0x2, R8 ;  /* 0x00000002000c7825 */ /* 0x001fd800078e0208 */
[----:B------:R0:W-:Y:S01]  /*976c0*/  @P1 STG.E.U16 [R12.64], R3 ;  /* 0x000000030c001986 */ /* 0x0001e2000c101506 */
[----:B------:R-:W-:Y:S02]  /*976d0*/  ISETP.LT.AND P1, PT, R28, c[0x0][0x178], !P0 ;  /* 0x00005e001c007a0c */ /* 0x000fe40004721270 */
[----:B0-----:R-:W-:Y:S01]  /*976e0*/  PRMT R3, R20, 0x7632, R3 ;  /* 0x0000763214037816 */ /* 0x001fe20000000003 */
[----:B------:R-:W-:Y:S01]  /*976f0*/  IMAD.WIDE R12, R0, 0x2, R18 ;  /* 0x00000002000c7825 */ /* 0x000fe200078e0212 */
[----:B------:R-:W2:Y:S09]  /*97700*/  LDL.LU R20, [R1+0x3390] ;  /* 0x0033900001147983 */ /* 0x000eb20000300800 */
[----:B------:R0:W-:Y:S02]  /*97710*/  @P1 STG.E.U16 [R12.64], R3 ;  /* 0x000000030c001986 */ /* 0x0001e4000c101506 */
[----:B0-----:R-:W-:-:S02]  /*97720*/  PRMT R3, R21, 0x7632, R3 ;  /* 0x0000763215037816 */ /* 0x001fc40000000003 */
[----:B------:R-:W4:Y:S04]  /*97730*/  LDL.LU R21, [R1+0x338c] ;  /* 0x00338c0001157983 */ /* 0x000f280000300800 */
[----:B------:R-:W5:Y:S01]  /*97740*/  LDL.LU R5, [R1+0x2e0c] ;  /* 0x002e0c0001057983 */ /* 0x000f620000300800 */
        /* <DEDUP_REMOVED lines=8> */
[----:B------:R-:W-:-:S05]  /*977d0*/  IADD3 R0, R0, c[0x0][0x198], RZ ;  /* 0x0000660000007a10 */ /* 0x000fca0007ffe0ff */
[----:B0-----:R-:W-:Y:S01]  /*977e0*/  IMAD.WIDE R12, R0, 0x2, R8 ;  /* 0x00000002000c7825 */ /* 0x001fe200078e0208 */
[----:B---3--:R-:W-:Y:S02]  /*977f0*/  ISETP.GE.AND P0, PT, R7, c[0x0][0x17c], PT ;  /* 0x00005f0007007a0c */ /* 0x008fe40003f06270 */
[----:B------:R-:W3:Y:S02]  /*97800*/  LDL.LU R7, [R1+0x2e14] ;  /* 0x002e140001077983 */ /* 0x000ee40000300800 */
[----:B------:R-:W-:Y:S02]  /*97810*/  ISETP.LT.AND P1, PT, R2, c[0x0][0x178], !P0 ;  /* 0x00005e0002007a0c */ /* 0x000fe40004721270 */
[----:B------:R-:W-:-:S11]  /*97820*/  ISETP.LT.AND P2, PT, R28, c[0x0][0x178], !P0 ;  /* 0x00005e001c007a0c */ /* 0x000fd60004741270 */
[----:B----4-:R0:W-:Y:S01]  /*97830*/  @P1 STG.E.U16 [R12.64], R21 ;  /* 0x000000150c001986 */ /* 0x0101e2000c101506 */
[----:B------:R-:W-:Y:S02]  /*97840*/  ISETP.LT.AND P1, PT, R29, c[0x0][0x178], !P0 ;  /* 0x00005e001d007a0c */ /* 0x000fe40004721270 */
[----:B------:R-:W-:Y:S01]  /*97850*/  ISETP.LT.AND P0, PT, R6, c[0x0][0x178], !P0 ;  /* 0x00005e0006007a0c */ /* 0x000fe20004701270 */
[----:B0-----:R-:W-:-:S05]  /*97860*/  IMAD.WIDE R12, R0, 0x2, R18 ;  /* 0x00000002000c7825 */ /* 0x001fca00078e0212 */
[----:B------:R0:W-:Y:S01]  /*97870*/  @P2 STG.E.U16 [R12.64], R22 ;  /* 0x000000160c002986 */ /* 0x0001e2000c101506 */
[----:B-----5:R-:W-:Y:S01]  /*97880*/  ISETP.GE.AND P2, PT, R5, c[0x0][0x17c], PT ;  /* 0x00005f0005007a0c */ /* 0x020fe20003f46270 */
[----:B0-----:R-:W-:-:S05]  /*97890*/  IMAD.WIDE R12, R0, 0x2, R16 ;  /* 0x00000002000c7825 */ /* 0x001fca00078e0210 */
[----:B------:R0:W-:Y:S02]  /*978a0*/  @P1 STG.E.U16 [R12.64], R14 ;  /* 0x0000000e0c001986 */ /* 0x0001e4000c101506 */
[C---:B0-----:R-:W-:Y:S01]  /*978b0*/  IMAD.WIDE R12, R0.reuse, 0x2, R10 ;  /* 0x00000002000c7825 */ /* 0x041fe200078e020a */
[----:B------:R-:W-:-:S04]  /*978c0*/  IADD3 R0, R0, c[0x0][0x198], RZ ;  /* 0x0000660000007a10 */ /* 0x000fc80007ffe0ff */
[----:B------:R0:W-:Y:S01]  /*978d0*/  @P0 STG.E.U16 [R12.64], R4 ;  /* 0x000000040c000986 */ /* 0x0001e2000c101506 */
[----:B------:R-:W-:Y:S02]  /*978e0*/  ISETP.LT.AND P0, PT, R2, c[0x0][0x178], !P2 ;  /* 0x00005e0002007a0c */ /* 0x000fe40005701270 */
[----:B------:R-:W-:Y:S02]  /*978f0*/  PRMT R3, R21, 0x7632, R3 ;  /* 0x0000763215037816 */ /* 0x000fe40000000003 */
[----:B------:R-:W4:Y:S04]  /*97900*/  LDL.LU R21, [R1+0x3388] ;  /* 0x0033880001157983 */ /* 0x000f280000300800 */
[----:B------:R-:W5:Y:S01]  /*97910*/  LDL.LU R25, [R1+0xc0] ;  /* 0x0000c00001197983 */ /* 0x000f620000300800 */
[----:B0-----:R-:W-:-:S05]  /*97920*/  IMAD.WIDE R12, R0, 0x2, R8 ;  /* 0x00000002000c7825 */ /* 0x001fca00078e0208 */
[----:B------:R0:W-:Y:S02]  /*97930*/  @P0 STG.E.U16 [R12.64], R3 ;  /* 0x000000030c000986 */ /* 0x0001e4000c101506 */
[----:B0-----:R-:W-:Y:S02]  /*97940*/  PRMT R3, R22, 0x7632, R3 ;  /* 0x0000763216037816 */ /* 0x001fe40000000003 */
[----:B------:R-:W5:Y:S04]  /*97950*/  LDL.LU R22, [R1+0x3384] ;  /* 0x0033840001167983 */ /* 0x000f680000300800 */
[----:B------:R-:W5:Y:S01]  /*97960*/  LDL.LU R5, [R1+0x2e18] ;  /* 0x002e180001057983 */ /* 0x000f620000300800 */
[----:B------:R-:W-:Y:S02]  /*97970*/  ISETP.LT.AND P0, PT, R28, c[0x0][0x178], !P2 ;  /* 0x00005e001c007a0c */ /* 0x000fe40005701270 */
[----:B------:R-:W-:Y:S01]  /*97980*/  ISETP.LT.AND P4, PT, R29, c[0x0][0x178], !P2 ;  /* 0x00005e001d007a0c */ /* 0x000fe20005781270 */
[----:B------:R-:W-:Y:S01]  /*97990*/  IMAD.WIDE R12, R0, 0x2, R18 ;  /* 0x00000002000c7825 */ /* 0x000fe200078e0212 */
[----:B------:R-:W-:Y:S01]  /*979a0*/  ISETP.LT.AND P2, PT, R6, c[0x0][0x178], !P2 ;  /* 0x00005e0006007a0c */ /* 0x000fe20005741270 */
[----:B------:R-:W5:Y:S08]  /*979b0*/  LDL.LU R27, [R1+0x2e20] ;  /* 0x002e2000011b7983 */ /* 0x000f700000300800 */
[----:B------:R0:W-:Y:S01]  /*979c0*/  @P0 STG.E.U16 [R12.64], R3 ;  /* 0x000000030c000986 */ /* 0x0001e2000c101506 */
[----:B--2---:R-:W-:-:S02]  /*979d0*/  ISETP.GE.AND P0, PT, R15, c[0x0][0x17c], PT ;  /* 0x00005f000f007a0c */ /* 0x004fc40003f06270 */
[----:B0-----:R-:W-:Y:S01]  /*979e0*/  PRMT R3, R14, 0x7632, R3 ;  /* 0x000076320e037816 */ /* 0x001fe20000000003 */
[----:B------:R-:W-:-:S05]  /*979f0*/  IMAD.WIDE R12, R0, 0x2, R16 ;  /* 0x00000002000c7825 */ /* 0x000fca00078e0210 */
[----:B------:R0:W-:Y:S01]  /*97a00*/  @P4 STG.E.U16 [R12.64], R3 ;  /* 0x000000030c004986 */ /* 0x0001e2000c101506 */
[----:B------:R-:W-:Y:S02]  /*97a10*/  PRMT R4, R4, 0x7632, R4 ;  /* 0x0000763204047816 */ /* 0x000fe40000000004 */
[C---:B0-----:R-:W-:Y:S01]  /*97a20*/  IADD3 R3, R0.reuse, c[0x0][0x198], RZ ;  /* 0x0000660000037a10 */ /* 0x041fe20007ffe0ff */
[----:B------:R-:W-:-:S04]  /*97a30*/  IMAD.WIDE R12, R0, 0x2, R10 ;  /* 0x00000002000c7825 */ /* 0x000fc800078e020a */
[C---:B------:R-:W-:Y:S01]  /*97a40*/  IMAD.WIDE R14, R3.reuse, 0x2, R8 ;  /* 0x00000002030e7825 */ /* 0x040fe200078e0208 */
[----:B------:R0:W-:Y:S01]  /*97a50*/  @P2 STG.E.U16 [R12.64], R4 ;  /* 0x000000040c002986 */ /* 0x0001e2000c101506 */
[C---:B------:R-:W-:Y:S02]  /*97a60*/  IADD3 R0, R3.reuse, c[0x0][0x198], RZ ;  /* 0x0000660003007a10 */ /* 0x040fe40007ffe0ff */
[----:B0-----:R-:W-:Y:S01]  /*97a70*/  IMAD.WIDE R12, R3, 0x2, R16 ;  /* 0x00000002030c7825 */ /* 0x001fe200078e0210 */
[----:B---3--:R-:W-:Y:S02]  /*97a80*/  ISETP.GE.AND P1, PT, R7, c[0x0][0x17c], PT ;  /* 0x00005f0007007a0c */ /* 0x008fe40003f26270 */
[----:B------:R-:W2:Y:S02]  /*97a90*/  LDL.LU R7, [R1+0x700] ;  /* 0x0007000001077983 */ /* 0x000ea40000300800 */
[----:B------:R-:W-:Y:S02]  /*97aa0*/  ISETP.LT.AND P3, PT, R2, c[0x0][0x178], !P1 ;  /* 0x00005e0002007a0c */ /* 0x000fe40004f61270 */
[----:B------:R-:W-:-:S02]  /*97ab0*/  ISETP.LT.AND P5, PT, R28, c[0x0][0x178], !P1 ;  /* 0x00005e001c007a0c */ /* 0x000fc40004fa1270 */
[----:B------:R-:W-:Y:S02]  /*97ac0*/  ISETP.LT.AND P4, PT, R29, c[0x0][0x178], !P1 ;  /* 0x00005e001d007a0c */ /* 0x000fe40004f81270 */
[----:B------:R-:W-:Y:S02]  /*97ad0*/  ISETP.LT.AND P1, PT, R6, c[0x0][0x178], !P1 ;  /* 0x00005e0006007a0c */ /* 0x000fe40004f21270 */
[----:B------:R-:W-:-:S05]  /*97ae0*/  PRMT R4, R20, 0x7632, R4 ;  /* 0x0000763214047816 */ /* 0x000fca0000000004 */
[----:B----4-:R0:W-:Y:S02]  /*97af0*/  @P3 STG.E.U16 [R14.64], R21 ;  /* 0x000000150e003986 */ /* 0x0101e4000c101506 */
[----:B0-----:R-:W-:-:S05]  /*97b00*/  IMAD.WIDE R14, R3, 0x2, R18 ;  /* 0x00000002030e7825 */ /* 0x001fca00078e0212 */
[----:B------:R-:W-:Y:S04]  /*97b10*/  @P5 STG.E.U16 [R14.64], R20 ;  /* 0x000000140e005986 */ /* 0x000fe8000c101506 */
[----:B-----5:R0:W-:Y:S01]  /*97b20*/  @P4 STG.E.U16 [R12.64], R25 ;  /* 0x000000190c004986 */ /* 0x0201e2000c101506 */
[----:B------:R-:W-:-:S03]  /*97b30*/  ISETP.GE.AND P6, PT, R5, c[0x0][0x17c], PT ;  /* 0x00005f0005007a0c */ /* 0x000fc60003fc6270 */
[----:B------:R-:W3:Y:S01]  /*97b40*/  LDL.LU R5, [R1+0x5e0] ;  /* 0x0005e00001057983 */ /* 0x000ee20000300800 */
[----:B0-----:R-:W-:-:S03]  /*97b50*/  IMAD.WIDE R12, R3, 0x2, R10 ;  /* 0x00000002030c7825 */ /* 0x001fc600078e020a */
[----:B------:R-:W4:Y:S01]  /*97b60*/  LDL.LU R3, [R1+0x2e1c] ;  /* 0x002e1c0001037983 */ /* 0x000f220000300800 */
[----:B------:R-:W-:Y:S02]  /*97b70*/  ISETP.LT.AND P2, PT, R2, c[0x0][0x178], !P6 ;  /* 0x00005e0002007a0c */ /* 0x000fe40007741270 */
[----:B------:R-:W-:Y:S01]  /*97b80*/  ISETP.LT.AND P3, PT, R28, c[0x0][0x178], !P6 ;  /* 0x00005e001c007a0c */ /* 0x000fe20007761270 */
[C---:B------:R-:W-:Y:S01]  /*97b90*/  IMAD.WIDE R14, R0.reuse, 0x2, R8 ;  /* 0x00000002000e7825 */ /* 0x040fe200078e0208 */
[----:B------:R-:W-:Y:S02]  /*97ba0*/  ISETP.LT.AND P5, PT, R29, c[0x0][0x178], !P6 ;  /* 0x00005e001d007a0c */ /* 0x000fe400077a1270 */
[----:B------:R-:W-:Y:S01]  /*97bb0*/  PRMT R22, R21, 0x7632, R22 ;  /* 0x0000763215167816 */ /* 0x000fe20000000016 */
[----:B------:R-:W-:Y:S01]  /*97bc0*/  IMAD.WIDE R20, R0, 0x2, R18 ;  /* 0x0000000200147825 */ /* 0x000fe200078e0212 */
[----:B------:R-:W-:Y:S01]  /*97bd0*/  ISETP.LT.AND P6, PT, R6, c[0x0][0x178], !P6 ;  /* 0x00005e0006007a0c */ /* 0x000fe200077c1270 */
[----:B------:R0:W-:Y:S04]  /*97be0*/  @P1 STG.E.U16 [R12.64], R23 ;  /* 0x000000170c001986 */ /* 0x0001e8000c101506 */
[----:B------:R1:W-:Y:S04]  /*97bf0*/  @P2 STG.E.U16 [R14.64], R22 ;  /* 0x000000160e002986 */ /* 0x0003e8000c101506 */
[----:B------:R5:W-:Y:S01]  /*97c00*/  @P3 STG.E.U16 [R20.64], R4 ;  /* 0x0000000414003986 */ /* 0x000be2000c101506 */
[----:B0-----:R-:W-:Y:S01]  /*97c10*/  IMAD.WIDE R12, R0, 0x2, R16 ;  /* 0x00000002000c7825 */ /* 0x001fe200078e0210 */
[----:B-1----:R-:W-:-:S03]  /*97c20*/  PRMT R22, R23, 0x7632, R22 ;  /* 0x0000763217167816 */ /* 0x002fc60000000016 */
[----:B------:R-:W-:Y:S01]  /*97c30*/  IMAD.WIDE R14, R0, 0x2, R10 ;  /* 0x00000002000e7825 */ /* 0x000fe200078e020a */
[----:B-----5:R-:W-:Y:S02]  /*97c40*/  PRMT R4, R25, 0x7632, R4 ;  /* 0x0000763219047816 */ /* 0x020fe40000000004 */
[----:B------:R-:W5:Y:S04]  /*97c50*/  LDL.LU R25, [R1+0x3380] ;  /* 0x0033800001197983 */ /* 0x000f680000300800 */
[----:B------:R-:W5:Y:S04]  /*97c60*/  LDL.LU R23, [R1+0x337c] ;  /* 0x00337c0001177983 */ /* 0x000f680000300800 */
[----:B------:R-:W-:Y:S04]  /*97c70*/  @P5 STG.E.U16 [R12.64], R4 ;  /* 0x000000040c005986 */ /* 0x000fe8000c101506 */
[----:B------:R0:W-:Y:S04]  /*97c80*/  @P6 STG.E.U16 [R14.64], R22 ;  /* 0x000000160e006986 */ /* 0x0001e8000c101506 */
[----:B0-----:R-:W5:Y:S01]  /*97c90*/  LDL.LU R22, [R1+0x2e24] ;  /* 0x002e240001167983 */ /* 0x001f620000300800 */
[----:B------:R-:W-:-:S04]  /*97ca0*/  ISETP.GE.AND P1, PT, R27, c[0x0][0x17c], PT ;  /* 0x00005f001b007a0c */ /* 0x000fc80003f26270 */
[----:B------:R-:W-:Y:S02]  /*97cb0*/  ISETP.LT.AND P6, PT, R2, c[0x0][0x178], !P1 ;  /* 0x00005e0002007a0c */ /* 0x000fe40004fc1270 */
[----:B----4-:R-:W-:-:S04]  /*97cc0*/  ISETP.GE.AND P4, PT, R3, c[0x0][0x17c], PT ;  /* 0x00005f0003007a0c */ /* 0x010fc80003f86270 */
[----:B------:R-:W-:Y:S02]  /*97cd0*/  ISETP.LT.AND P3, PT, R2, c[0x0][0x178], !P4 ;  /* 0x00005e0002007a0c */ /* 0x000fe40006761270 */
[----:B------:R-:W-:Y:S02]  /*97ce0*/  ISETP.LT.AND P2, PT, R28, c[0x0][0x178], !P4 ;  /* 0x00005e001c007a0c */ /* 0x000fe40006741270 */
[----:B------:R-:W-:Y:S02]  /*97cf0*/  IADD3 R3, R0, c[0x0][0x198], RZ ;  /* 0x0000660000037a10 */ /* 0x000fe40007ffe0ff */
[----:B------:R-:W-:Y:S02]  /*97d00*/  ISETP.LT.AND P5, PT, R29, c[0x0][0x178], !P4 ;  /* 0x00005e001d007a0c */ /* 0x000fe400067a1270 */
[----:B------:R-:W-:Y:S01]  /*97d10*/  ISETP.LT.AND P4, PT, R6, c[0x0][0x178], !P4 ;  /* 0x00005e0006007a0c */ /* 0x000fe20006781270 */
[C---:B------:R-:W-:Y:S01]  /*97d20*/  IMAD.WIDE R12, R3.reuse, 0x2, R8 ;  /* 0x00000002030c7825 */ /* 0x040fe200078e0208 */
[----:B------:R-:W-:-:S03]  /*97d30*/  IADD3 R4, R3, c[0x0][0x198], RZ ;  /* 0x0000660003047a10 */ /* 0x000fc60007ffe0ff */
[----:B------:R-:W-:Y:S01]  /*97d40*/  IMAD.WIDE R20, R3, 0x2, R18 ;  /* 0x0000000203147825 */ /* 0x000fe200078e0212 */
[----:B--2---:R0:W-:Y:S01]  /*97d50*/  @P3 STG.E.U16 [R12.64], R7 ;  /* 0x000000070c003986 */ /* 0x0041e2000c101506 */
[----:B------:R-:W-:Y:S02]  /*97d60*/  PRMT R0, R7, 0x7632, R0 ;  /* 0x0000763207007816 */ /* 0x000fe40000000000 */
[C---:B------:R-:W-:Y:S01]  /*97d70*/  IMAD.WIDE R14, R3.reuse, 0x2, R10 ;  /* 0x00000002030e7825 */ /* 0x040fe200078e020a */
[----:B---3--:R1:W-:Y:S03]  /*97d80*/  @P2 STG.E.U16 [R20.64], R5 ;  /* 0x0000000514002986 */ /* 0x0083e6000c101506 */
[----:B0-----:R-:W-:Y:S01]  /*97d90*/  IMAD.WIDE R12, R3, 0x2, R16 ;  /* 0x00000002030c7825 */ /* 0x001fe200078e0210 */
[----:B------:R-:W2:Y:S03]  /*97da0*/  LDL.LU R7, [R1+0x2e28] ;  /* 0x002e280001077983 */ /* 0x000ea60000300800 */
[----:B-1----:R-:W-:Y:S01]  /*97db0*/  IMAD.WIDE R20, R4, 0x2, R8 ;  /* 0x0000000204147825 */ /* 0x002fe200078e0208 */
[----:B------:R-:W3:Y:S04]  /*97dc0*/  LDL.LU R27, [R1+0x720] ;  /* 0x00072000011b7983 */ /* 0x000ee80000300800 */
[----:B-----5:R-:W-:Y:S01]  /*97dd0*/  @P5 STG.E.U16 [R12.64], R23 ;  /* 0x000000170c005986 */ /* 0x020fe2000c101506 */
[----:B------:R-:W-:-:S03]  /*97de0*/  PRMT R3, R23, 0x7632, R3 ;  /* 0x0000763217037816 */ /* 0x000fc60000000003 */
[----:B------:R-:W-:Y:S04]  /*97df0*/  @P4 STG.E.U16 [R14.64], R25 ;  /* 0x000000190e004986 */ /* 0x000fe8000c101506 */
[----:B------:R0:W-:Y:S01]  /*97e00*/  @P6 STG.E.U16 [R20.64], R0 ;  /* 0x0000000014006986 */ /* 0x0001e2000c101506 */
[----:B------:R-:W-:Y:S02]  /*97e10*/  ISETP.GE.AND P3, PT, R22, c[0x0][0x17c], PT ;  /* 0x00005f0016007a0c */ /* 0x000fe40003f66270 */
[----:B0-----:R-:W-:Y:S02]  /*97e20*/  PRMT R0, R5, 0x7632, R0 ;  /* 0x0000763205007816 */ /* 0x001fe40000000000 */
[----:B------:R-:W4:Y:S04]  /*97e30*/  LDL.LU R5, [R1+0xe0] ;  /* 0x0000e00001057983 */ /* 0x000f280000300800 */
[----:B------:R-:W5:Y:S04]  /*97e40*/  LDL.LU R23, [R1+0x3378] ;  /* 0x0033780001177983 */ /* 0x000f680000300800 */
[----:B------:R-:W4:Y:S01]  /*97e50*/  LDL.LU R22, [R1+0x2e2c] ;  /* 0x002e2c0001167983 */ /* 0x000f220000300800 */
[----:B------:R-:W-:-:S02]  /*97e60*/  ISETP.LT.AND P2, PT, R28, c[0x0][0x178], !P1 ;  /* 0x00005e001c007a0c */ /* 0x000fc40004f41270 */
[----:B------:R-:W-:Y:S01]  /*97e70*/  ISETP.LT.AND P5, PT, R29, c[0x0][0x178], !P1 ;  /* 0x00005e001d007a0c */ /* 0x000fe20004fa1270 */
[----:B------:R-:W-:Y:S01]  /*97e80*/  IMAD.WIDE R14, R4, 0x2, R18 ;  /* 0x00000002040e7825 */ /* 0x000fe200078e0212 */
[----:B------:R-:W-:Y:S02]  /*97e90*/  ISETP.LT.AND P1, PT, R6, c[0x0][0x178], !P1 ;  /* 0x00005e0006007a0c */ /* 0x000fe40004f21270 */
[----:B------:R-:W-:Y:S01]  /*97ea0*/  ISETP.LT.AND P6, PT, R2, c[0x0][0x178], !P3 ;  /* 0x00005e0002007a0c */ /* 0x000fe20005fc1270 */
[----:B------:R-:W-:Y:S01]  /*97eb0*/  IMAD.WIDE R12, R4, 0x2, R16 ;  /* 0x00000002040c7825 */ /* 0x000fe200078e0210 */
[----:B------:R-:W-:-:S05]  /*97ec0*/  ISETP.LT.AND P4, PT, R28, c[0x0][0x178], !P3 ;  /* 0x00005e001c007a0c */ /* 0x000fca0005f81270 */
[----:B------:R0:W-:Y:S04]  /*97ed0*/  @P2 STG.E.U16 [R14.64], R0 ;  /* 0x000000000e002986 */ /* 0x0001e8000c101506 */
[----:B------:R1:W-:Y:S01]  /*97ee0*/  @P5 STG.E.U16 [R12.64], R3 ;  /* 0x000000030c005986 */ /* 0x0003e2000c101506 */
[C---:B0-----:R-:W-:Y:S02]  /*97ef0*/  IADD3 R0, R4.reuse, c[0x0][0x198], RZ ;  /* 0x0000660004007a10 */ /* 0x041fe40007ffe0ff */
[----:B-1----:R-:W-:Y:S01]  /*97f00*/  PRMT R3, R25, 0x7632, R3 ;  /* 0x0000763219037816 */ /* 0x002fe20000000003 */
[----:B------:R-:W-:-:S04]  /*97f10*/  IMAD.WIDE R12, R4, 0x2, R10 ;  /* 0x00000002040c7825 */ /* 0x000fc800078e020a */
[C---:B------:R-:W-:Y:S01]  /*97f20*/  IMAD.WIDE R14, R0.reuse, 0x2, R8 ;  /* 0x00000002000e7825 */ /* 0x040fe200078e0208 */
[----:B------:R0:W-:Y:S03]  /*97f30*/  @P1 STG.E.U16 [R12.64], R3 ;  /* 0x000000030c001986 */ /* 0x0001e6000c101506 */
[C---:B------:R-:W-:Y:S01]  /*97f40*/  IMAD.WIDE R20, R0.reuse, 0x2, R18 ;  /* 0x0000000200147825 */ /* 0x040fe200078e0212 */
[----:B0-----:R-:W-:-:S03]  /*97f50*/  IADD3 R3, R0, c[0x0][0x198], RZ ;  /* 0x0000660000037a10 */ /* 0x001fc60007ffe0ff */
[C---:B------:R-:W-:Y:S01]  /*97f60*/  IMAD.WIDE R12, R0.reuse, 0x2, R16 ;  /* 0x00000002000c7825 */ /* 0x040fe200078e0210 */
[----:B--2---:R-:W-:Y:S02]  /*97f70*/  ISETP.GE.AND P2, PT, R7, c[0x0][0x17c], PT ;  /* 0x00005f0007007a0c */ /* 0x004fe40003f46270 */
[----:B------:R-:W2:Y:S04]  /*97f80*/  LDL.LU R7, [R1+0x740] ;  /* 0x0007400001077983 */ /* 0x000ea80000300800 */
[----:B---3--:R0:W-:Y:S04]  /*97f90*/  @P6 STG.E.U16 [R14.64], R27 ;  /* 0x0000001b0e006986 */ /* 0x0081e8000c101506 */
[----:B------:R-:W3:Y:S01]  /*97fa0*/  LDL.LU R25, [R1+0x730] ;  /* 0x0007300001197983 */ /* 0x000ee20000300800 */
[----:B0-----:R-:W-:Y:S01]  /*97fb0*/  IMAD.WIDE R14, R0, 0x2, R10 ;  /* 0x00000002000e7825 */ /* 0x001fe200078e020a */
[----:B------:R-:W-:-:S02]  /*97fc0*/  PRMT R4, R27, 0x7632, R4 ;  /* 0x000076321b047816 */ /* 0x000fc40000000004 */
[----:B-----5:R0:W-:Y:S01]  /*97fd0*/  @P4 STG.E.U16 [R20.64], R23 ;  /* 0x0000001714004986 */ /* 0x0201e2000c101506 */
[----:B------:R-:W-:Y:S02]  /*97fe0*/  PRMT R0, R23, 0x7632, R0 ;  /* 0x0000763217007816 */ /* 0x000fe40000000000 */
[----:B----4-:R-:W-:Y:S02]  /*97ff0*/  ISETP.GE.AND P1, PT, R22, c[0x0][0x17c], PT ;  /* 0x00005f0016007a0c */ /* 0x010fe40003f26270 */
[----:B------:R-:W4:Y:S04]  /*98000*/  LDL.LU R22, [R1+0x2e30] ;  /* 0x002e300001167983 */ /* 0x000f280000300800 */
[----:B0-----:R-:W5:Y:S04]  /*98010*/  LDL.LU R23, [R1+0x3374] ;  /* 0x0033740001177983 */ /* 0x001f680000300800 */
[----:B------:R-:W5:Y:S01]  /*98020*/  LDL.LU R27, [R1+0x2e34] ;  /* 0x002e3400011b7983 */ /* 0x000f620000300800 */
[----:B------:R-:W-:-:S02]  /*98030*/  ISETP.LT.AND P5, PT, R29, c[0x0][0x178], !P3 ;  /* 0x00005e001d007a0c */ /* 0x000fc40005fa1270 */
[----:B------:R-:W-:Y:S02]  /*98040*/  ISETP.LT.AND P3, PT, R6, c[0x0][0x178], !P3 ;  /* 0x00005e0006007a0c */ /* 0x000fe40005f61270 */
[----:B------:R-:W-:Y:S02]  /*98050*/  ISETP.LT.AND P6, PT, R2, c[0x0][0x178], !P2 ;  /* 0x00005e0002007a0c */ /* 0x000fe400057c1270 */
[----:B------:R-:W-:Y:S01]  /*98060*/  ISETP.LT.AND P4, PT, R28, c[0x0][0x178], !P2 ;  /* 0x00005e001c007a0c */ /* 0x000fe20005781270 */
[----:B------:R-:W-:-:S06]  /*98070*/  IMAD.WIDE R20, R3, 0x2, R8 ;  /* 0x0000000203147825 */ /* 0x000fcc00078e0208 */
[----:B------:R0:W-:Y:S01]  /*98080*/  @P5 STG.E.U16 [R12.64], R5 ;  /* 0x000000050c005986 */ /* 0x0001e2000c101506 */
[----:B------:R-:W-:-:S03]  /*98090*/  ISETP.LT.AND P5, PT, R2, c[0x0][0x178], !P1 ;  /* 0x00005e0002007a0c */ /* 0x000fc60004fa1270 */
[----:B------:R1:W-:Y:S01]  /*980a0*/  @P3 STG.E.U16 [R14.64], R26 ;  /* 0x0000001a0e003986 */ /* 0x0003e2000c101506 */
[----:B------:R-:W-:Y:S02]  /*980b0*/  ISETP.LT.AND P3, PT, R29, c[0x0][0x178], !P2 ;  /* 0x00005e001d007a0c */ /* 0x000fe40005761270 */
[----:B------:R-:W-:Y:S01]  /*980c0*/  ISETP.LT.AND P2, PT, R6, c[0x0][0x178], !P2 ;  /* 0x00005e0006007a0c */ /* 0x000fe20005741270 */
[----:B------:R1:W-:Y:S01]  /*980d0*/  @P6 STG.E.U16 [R20.64], R4 ;  /* 0x0000000414006986 */ /* 0x0003e2000c101506 */
[----:B0-----:R-:W-:-:S05]  /*980e0*/  IMAD.WIDE R12, R3, 0x2, R18 ;  /* 0x00000002030c7825 */ /* 0x001fca00078e0212 */
[----:B------:R0:W-:Y:S01]  /*980f0*/  @P4 STG.E.U16 [R12.64], R0 ;  /* 0x000000000c004986 */ /* 0x0001e2000c101506 */
[----:B------:R-:W-:Y:S01]  /*98100*/  ISETP.LT.AND P4, PT, R28, c[0x0][0x178], !P1 ;  /* 0x00005e001c007a0c */ /* 0x000fe20004f81270 */
[----:B-1----:R-:W-:Y:S01]  /*98110*/  IMAD.WIDE R14, R3, 0x2, R10 ;  /* 0x00000002030e7825 */ /* 0x002fe200078e020a */
[----:B------:R-:W-:Y:S02]  /*98120*/  PRMT R24, R5, 0x7632, R24 ;  /* 0x0000763205187816 */ /* 0x000fe40000000018 */
[----:B------:R-:W-:Y:S01]  /*98130*/  PRMT R4, R26, 0x7632, R4 ;  /* 0x000076321a047816 */ /* 0x000fe20000000004 */
[----:B------:R-:W5:Y:S01]  /*98140*/  LDL.LU R5, [R1+0x3370] ;  /* 0x0033700001057983 */ /* 0x000f620000300800 */
[C---:B0-----:R-:W-:Y:S01]  /*98150*/  IADD3 R0, R3.reuse, c[0x0][0x198], RZ ;  /* 0x0000660003007a10 */ /* 0x041fe20007ffe0ff */
[----:B------:R-:W-:-:S04]  /*98160*/  IMAD.WIDE R12, R3, 0x2, R16 ;  /* 0x00000002030c7825 */ /* 0x000fc800078e0210 */
[----:B------:R-:W-:Y:S01]  /*98170*/  IMAD.WIDE R20, R0, 0x2, R8 ;  /* 0x0000000200147825 */ /* 0x000fe200078e0208 */
[----:B------:R-:W-:Y:S04]  /*98180*/  @P3 STG.E.U16 [R12.64], R24 ;  /* 0x000000180c003986 */ /* 0x000fe8000c101506 */
[----:B------:R3:W-:Y:S04]  /*98190*/  @P2 STG.E.U16 [R14.64], R4 ;  /* 0x000000040e002986 */ /* 0x0007e8000c101506 */
[----:B--2---:R-:W-:Y:S01]  /*981a0*/  @P5 STG.E.U16 [R20.64], R7 ;  /* 0x0000000714005986 */ /* 0x004fe2000c101506 */
[----:B---3--:R-:W-:-:S02]  /*981b0*/  PRMT R4, R25, 0x7632, R4 ;  /* 0x0000763219047816 */ /* 0x008fc40000000004 */
[----:B----4-:R-:W-:Y:S01]  /*981c0*/  ISETP.GE.AND P6, PT, R22, c[0x0][0x17c], PT ;  /* 0x00005f0016007a0c */ /* 0x010fe20003fc6270 */
[----:B-----5:R-:W-:Y:S02]  /*981d0*/  IMAD.MOV.U32 R26, RZ, RZ, R23 ;  /* 0x000000ffff1a7224 */ /* 0x020fe400078e0017 */
[----:B------:R-:W-:-:S05]  /*981e0*/  IMAD.WIDE R22, R0, 0x2, R18 ;  /* 0x0000000200167825 */ /* 0x000fca00078e0212 */
[----:B------:R0:W-:Y:S01]  /*981f0*/  @P4 STG.E.U16 [R22.64], R25 ;  /* 0x0000001916004986 */ /* 0x0001e2000c101506 */
[----:B------:R-:W-:-:S03]  /*98200*/  ISETP.GE.AND P4, PT, R27, c[0x0][0x17c], PT ;  /* 0x00005f001b007a0c */ /* 0x000fc60003f86270 */
[----:B------:R-:W2:Y:S04]  /*98210*/  LDL.LU R27, [R1+0x374] ;  /* 0x00037400011b7983 */ /* 0x000ea80000300800 */
[----:B0-----:R-:W3:Y:S01]  /*98220*/  LDL.LU R25, [R1+0x14] ;  /* 0x0000140001197983 */ /* 0x001ee20000300800 */
[----:B------:R-:W-:Y:S01]  /*98230*/  PRMT R24, R7, 0x7632, R24 ;  /* 0x0000763207187816 */ /* 0x000fe20000000018 */
[C---:B------:R-:W-:Y:S01]  /*98240*/  IMAD.WIDE R12, R0.reuse, 0x2, R16 ;  /* 0x00000002000c7825 */ /* 0x040fe200078e0210 */
[----:B------:R-:W-:-:S03]  /*98250*/  IADD3 R3, R0, c[0x0][0x198], RZ ;  /* 0x0000660000037a10 */ /* 0x000fc60007ffe0ff */
[----:B------:R-:W-:Y:S01]  /*98260*/  IMAD.WIDE R14, R0, 0x2, R10 ;  /* 0x00000002000e7825 */ /* 0x000fe200078e020a */
[----:B------:R-:W-:Y:S02]  /*98270*/  ISETP.LT.AND P5, PT, R29, c[0x0][0x178], !P1 ;  /* 0x00005e001d007a0c */ /* 0x000fe40004fa1270 */
[----:B------:R-:W-:Y:S01]  /*98280*/  ISETP.LT.AND P1, PT, R6, c[0x0][0x178], !P1 ;  /* 0x00005e0006007a0c */ /* 0x000fe20004f21270 */
[----:B---3--:R0:W-:Y:S04]  /*98290*/  STL [R1+0x336c], R25 ;  /* 0x00336c1901007387 */ /* 0x0081e80000100800 */
[----:B0-----:R-:W3:Y:S04]  /*982a0*/  LDL.LU R25, [R1+0x2e38] ;  /* 0x002e380001197983 */ /* 0x001ee80000300800 */
[----:B------:R-:W4:Y:S04]  /*982b0*/  LDL.LU R7, [R1+0x4] ;  /* 0x0000040001077983 */ /* 0x000f280000300800 */
[----:B------:R-:W5:Y:S01]  /*982c0*/  LDL.LU R0, [R1+0x110] ;  /* 0x0001100001007983 */ /* 0x000f620000300800 */
[----:B------:R-:W-:-:S02]  /*982d0*/  ISETP.LT.AND P2, PT, R2, c[0x0][0x178], !P6 ;  /* 0x00005e0002007a0c */ /* 0x000fc40007741270 */
[----:B------:R-:W-:Y:S01]  /*982e0*/  ISETP.LT.AND P3, PT, R28, c[0x0][0x178], !P6 ;  /* 0x00005e001c007a0c */ /* 0x000fe20007761270 */
[----:B------:R-:W-:-:S04]  /*982f0*/  IMAD.WIDE R20, R3, 0x2, R8 ;  /* 0x0000000203147825 */ /* 0x000fc800078e0208 */
[----:B------:R-:W-:Y:S01]  /*98300*/  IMAD.WIDE R22, R3, 0x2, R18 ;  /* 0x0000000203167825 */ /* 0x000fe200078e0212 */
[----:B-----5:R-:W-:Y:S04]  /*98310*/  @P5 STG.E.U16 [R12.64], R0 ;  /* 0x000000000c005986 */ /* 0x020fe8000c101506 */
[----:B------:R-:W-:Y:S01]  /*98320*/  @P1 STG.E.U16 [R14.64], R5 ;  /* 0x000000050e001986 */ /* 0x000fe2000c101506 */
[----:B---3--:R-:W-:-:S03]  /*98330*/  ISETP.GE.AND P1, PT, R25, c[0x0][0x17c], PT ;  /* 0x00005f0019007a0c */ /* 0x008fc60003f26270 */
[----:B------:R-:W-:Y:S04]  /*98340*/  @P2 STG.E.U16 [R20.64], R24 ;  /* 0x0000001814002986 */ /* 0x000fe8000c101506 */
[----:B------:R0:W-:Y:S04]  /*98350*/  @P3 STG.E.U16 [R22.64], R4 ;  /* 0x0000000416003986 */ /* 0x0001e8000c101506 */
[----:B0-----:R-:W3:Y:S04]  /*98360*/  LDL.LU R23, [R1+0x24] ;  /* 0x0000240001177983 */ /* 0x001ee80000300800 */
[----:B------:R-:W5:Y:S01]  /*98370*/  LDL.LU R25, [R1+0x2e3c] ;  /* 0x002e3c0001197983 */ /* 0x000f620000300800 */
[----:B------:R-:W-:-:S02]  /*98380*/  ISETP.LT.AND P5, PT, R29, c[0x0][0x178], !P6 ;  /* 0x00005e001d007a0c */ /* 0x000fc400077a1270 */
[----:B------:R-:W-:Y:S02]  /*98390*/  ISETP.LT.AND P6, PT, R6, c[0x0][0x178], !P6 ;  /* 0x00005e0006007a0c */ /* 0x000fe400077c1270 */
[----:B------:R-:W-:Y:S01]  /*983a0*/  ISETP.LT.AND P3, PT, R2, c[0x0][0x178], !P4 ;  /* 0x00005e0002007a0c */ /* 0x000fe20006761270 */
[C---:B------:R-:W-:Y:S01]  /*983b0*/  IMAD.WIDE R12, R3.reuse, 0x2, R16 ;  /* 0x00000002030c7825 */ /* 0x040fe200078e0210 */
[----:B------:R-:W-:Y:S02]  /*983c0*/  PRMT R4, R0, 0x7632, R4 ;  /* 0x0000763200047816 */ /* 0x000fe40000000004 */
[C---:B------:R-:W-:Y:S01]  /*983d0*/  IADD3 R0, R3.reuse, c[0x0][0x198], RZ ;  /* 0x0000660003007a10 */ /* 0x040fe20007ffe0ff */
[----:B------:R-:W-:Y:S01]  /*983e0*/  IMAD.WIDE R14, R3, 0x2, R10 ;  /* 0x00000002030e7825 */ /* 0x000fe200078e020a */
[----:B------:R-:W-:Y:S02]  /*983f0*/  PRMT R22, R5, 0x7632, R22 ;  /* 0x0000763205167816 */ /* 0x000fe40000000016 */
[----:B------:R-:W3:Y:S04]  /*98400*/  LDL.LU R5, [R1+0x54] ;  /* 0x0000540001057983 */ /* 0x000ee80000300800 */
[----:B------:R0:W-:Y:S04]  /*98410*/  @P5 STG.E.U16 [R12.64], R4 ;  /* 0x000000040c005986 */ /* 0x0001e8000c101506 */
[----:B------:R1:W-:Y:S01]  /*98420*/  @P6 STG.E.U16 [R14.64], R22 ;  /* 0x000000160e006986 */ /* 0x0003e2000c101506 */
[----:B0-----:R-:W-:Y:S01]  /*98430*/  IMAD.WIDE R12, R0, 0x2, R8 ;  /* 0x00000002000c7825 */ /* 0x001fe200078e0208 */
[----:B--2---:R-:W-:-:S02]  /*98440*/  PRMT R4, R27, 0x7632, R4 ;  /* 0x000076321b047816 */ /* 0x004fc40000000004 */
[----:B-1----:R-:W2:Y:S04]  /*98450*/  LDL.LU R22, [R1+0x384] ;  /* 0x0003840001167983 */ /* 0x002ea80000300800 */
[----:B------:R0:W-:Y:S04]  /*98460*/  @P3 STG.E.U16 [R12.64], R27 ;  /* 0x0000001b0c003986 */ /* 0x0001e8000c101506 */
[----:B0-----:R-:W2:Y:S01]  /*98470*/  LDL.LU R27, [R1+0x2e40] ;  /* 0x002e4000011b7983 */ /* 0x001ea20000300800 */
[----:B-----5:R-:W-:-:S03]  /*98480*/  ISETP.GE.AND P3, PT, R25, c[0x0][0x17c], PT ;  /* 0x00005f0019007a0c */ /* 0x020fc60003f66270 */
[----:B------:R-:W5:Y:S01]  /*98490*/  LDL.LU R25, [R1+0x336c] ;  /* 0x00336c0001197983 */ /* 0x000f620000300800 */
[----:B------:R-:W-:Y:S02]  /*984a0*/  ISETP.LT.AND P2, PT, R28, c[0x0][0x178], !P4 ;  /* 0x00005e001c007a0c */ /* 0x000fe40006741270 */
[----:B------:R-:W-:Y:S01]  /*984b0*/  ISETP.LT.AND P5, PT, R29, c[0x0][0x178], !P4 ;  /* 0x00005e001d007a0c */ /* 0x000fe200067a1270 */
[----:B------:R-:W-:Y:S01]  /*984c0*/  IMAD.WIDE R20, R0, 0x2, R18 ;  /* 0x0000000200147825 */ /* 0x000fe200078e0212 */
[----:B------:R-:W-:Y:S02]  /*984d0*/  ISETP.LT.AND P4, PT, R6, c[0x0][0x178], !P4 ;  /* 0x00005e0006007a0c */ /* 0x000fe40006781270 */
[----:B------:R-:W-:Y:S01]  /*984e0*/  ISETP.LT.AND P6, PT, R2, c[0x0][0x178], !P1 ;  /* 0x00005e0002007a0c */ /* 0x000fe20004fc1270 */
[C---:B------:R-:W-:Y:S01]  /*984f0*/  IMAD.WIDE R12, R0.reuse, 0x2, R16 ;  /* 0x00000002000c7825 */ /* 0x040fe200078e0210 */
[----:B------:R-:W-:-:S05]  /*98500*/  IADD3 R3, R0, c[0x0][0x198], RZ ;  /* 0x0000660000037a10 */ /* 0x000fca0007ffe0ff */
[----:B---3--:R0:W-:Y:S01]  /*98510*/  @P2 STG.E.U16 [R20.64], R23 ;  /* 0x0000001714002986 */ /* 0x0081e2000c101506 */
[----:B------:R-:W-:Y:S01]  /*98520*/  ISETP.LT.AND P2, PT, R28, c[0x0][0x178], !P1 ;  /* 0x00005e001c007a0c */ /* 0x000fe20004f41270 */
[----:B------:R-:W-:Y:S01]  /*98530*/  IMAD.WIDE R14, R0, 0x2, R10 ;  /* 0x00000002000e7825 */ /* 0x000fe200078e020a */
[----:B------:R-:W-:-:S03]  /*98540*/  PRMT R0, R23, 0x7632, R0 ;  /* 0x0000763217007816 */ /* 0x000fc60000000000 */
[----:B0-----:R-:W-:Y:S01]  /*98550*/  IMAD.WIDE R20, R3, 0x2, R8 ;  /* 0x0000000203147825 */ /* 0x001fe200078e0208 */
[----:B------:R-:W3:Y:S04]  /*98560*/  LDL.LU R23, [R1+0x44] ;  /* 0x0000440001177983 */ /* 0x000ee80000300800 */
[----:B-----5:R0:W-:Y:S01]  /*98570*/  @P5 STG.E.U16 [R12.64], R25 ;  /* 0x000000190c005986 */ /* 0x0201e2000c101506 */
[----:B------:R-:W-:-:S03]  /*98580*/  ISETP.LT.AND P5, PT, R29, c[0x0][0x178], !P1 ;  /* 0x00005e001d007a0c */ /* 0x000fc60004fa1270 */
[----:B----4-:R1:W-:Y:S01]  /*98590*/  @P4 STG.E.U16 [R14.64], R7 ;  /* 0x000000070e004986 */ /* 0x0103e2000c101506 */
[----:B------:R-:W-:-:S03]  /*985a0*/  ISETP.LT.AND P1, PT, R6, c[0x0][0x178], !P1 ;  /* 0x00005e0006007a0c */ /* 0x000fc60004f21270 */
[----:B------:R4:W-:Y:S01]  /*985b0*/  @P6 STG.E.U16 [R20.64], R4 ;  /* 0x0000000414006986 */ /* 0x0009e2000c101506 */
[----:B------:R-:W-:Y:S02]  /*985c0*/  ISETP.LT.AND P6, PT, R2, c[0x0][0x178], !P3 ;  /* 0x00005e0002007a0c */ /* 0x000fe40005fc1270 */
[----:B------:R-:W-:Y:S01]  /*985d0*/  ISETP.LT.AND P4, PT, R28, c[0x0][0x178], !P3 ;  /* 0x00005e001c007a0c */ /* 0x000fe20005f81270 */
[----:B0-----:R-:W-:-:S04]  /*985e0*/  IMAD.WIDE R12, R3, 0x2, R16 ;  /* 0x00000002030c7825 */ /* 0x001fc800078e0210 */
[----:B-1----:R-:W-:Y:S01]  /*985f0*/  IMAD.WIDE R14, R3, 0x2, R18 ;  /* 0x00000002030e7825 */ /* 0x002fe200078e0212 */
[----:B----4-:R-:W-:-:S04]  /*98600*/  PRMT R4, R25, 0x7632, R4 ;  /* 0x0000763219047816 */ /* 0x010fc80000000004 */
[----:B------:R0:W-:Y:S04]  /*98610*/  @P2 STG.E.U16 [R14.64], R0 ;  /* 0x000000000e002986 */ /* 0x0001e8000c101506 */
[----:B------:R1:W-:Y:S04]  /*98620*/  @P5 STG.E.U16 [R12.64], R4 ;  /* 0x000000040c005986 */ /* 0x0003e8000c101506 */
[----:B------:R-:W4:Y:S01]  /*98630*/  LDL.LU R25, [R1+0x3368] ;  /* 0x0033680001197983 */ /* 0x000f220000300800 */
[----:B0-----:R-:W-:Y:S02]  /*98640*/  IADD3 R0, R3, c[0x0][0x198], RZ ;  /* 0x0000660003007a10 */ /* 0x001fe40007ffe0ff */
[----:B-1----:R-:W-:Y:S01]  /*98650*/  PRMT R4, R7, 0x7632, R4 ;  /* 0x0000763207047816 */ /* 0x002fe20000000004 */
[----:B------:R-:W-:Y:S01]  /*98660*/  IMAD.WIDE R12, R3, 0x2, R10 ;  /* 0x00000002030c7825 */ /* 0x000fe200078e020a */
[----:B--2---:R-:W-:Y:S01]  /*98670*/  ISETP.GE.AND P2, PT, R27, c[0x0][0x17c], PT ;  /* 0x00005f001b007a0c */ /* 0x004fe20003f46270 */
[----:B------:R-:W2:Y:S02]  /*98680*/  LDL.LU R7, [R1+0x3a4] ;  /* 0x0003a40001077983 */ /* 0x000ea40000300800 */
[----:B------:R-:W-:-:S04]  /*98690*/  IMAD.WIDE R14, R0, 0x2, R8 ;  /* 0x00000002000e7825 */ /* 0x000fc800078e0208 */
[----:B------:R-:W-:Y:S01]  /*986a0*/  IMAD.WIDE R20, R0, 0x2, R18 ;  /* 0x0000000200147825 */ /* 0x000fe200078e0212 */
[----:B------:R-:W-:Y:S04]  /*986b0*/  @P1 STG.E.U16 [R12.64], R4 ;  /* 0x000000040c001986 */ /* 0x000fe8000c101506 */
[----:B------:R-:W-:Y:S04]  /*986c0*/  @P6 STG.E.U16 [R14.64], R22 ;  /* 0x000000160e006986 */ /* 0x000fe8000c101506 */
[----:B------:R-:W5:Y:S04]  /*986d0*/  LDL.LU R27, [R1+0x84] ;  /* 0x00008400011b7983 */ /* 0x000f680000300800 */
[----:B------:R0:W-:Y:S04]  /*986e0*/  @P4 STG.E.U16 [R20.64], R5 ;  /* 0x0000000514004986 */ /* 0x0001e8000c101506 */
[----:B0-----:R-:W2:Y:S01]  /*986f0*/  LDL.LU R21, [R1+0x2e44] ;  /* 0x002e440001157983 */ /* 0x001ea20000300800 */
[----:B------:R-:W-:-:S02]  /*98700*/  ISETP.LT.AND P5, PT, R29, c[0x0][0x178], !P3 ;  /* 0x00005e001d007a0c */ /* 0x000fc40005fa1270 */
[----:B------:R-:W-:Y:S02]  /*98710*/  ISETP.LT.AND P3, PT, R6, c[0x0][0x178], !P3 ;  /* 0x00005e0006007a0c */ /* 0x000fe40005f61270 */
[----:B------:R-:W-:Y:S02]  /*98720*/  ISETP.LT.AND P6, PT, R2, c[0x0][0x178], !P2 ;  /* 0x00005e0002007a0c */ /* 0x000fe400057c1270 */
[----:B------:R-:W-:Y:S01]  /*98730*/  ISETP.LT.AND P4, PT, R28, c[0x0][0x178], !P2 ;  /* 0x00005e001c007a0c */ /* 0x000fe20005781270 */
[C---:B------:R-:W-:Y:S01]  /*98740*/  IMAD.WIDE R12, R0.reuse, 0x2, R16 ;  /* 0x00000002000c7825 */ /* 0x040fe200078e0210 */
[----:B------:R-:W-:Y:S02]  /*98750*/  IADD3 R3, R0, c[0x0][0x198], RZ ;  /* 0x0000660000037a10 */ /* 0x000fe40007ffe0ff */
[----:B------:R-:W-:Y:S01]  /*98760*/  PRMT R4, R22, 0x7632, R4 ;  /* 0x0000763216047816 */ /* 0x000fe20000000004 */
[----:B------:R-:W-:Y:S01]  /*98770*/  IMAD.WIDE R14, R0, 0x2, R10 ;  /* 0x00000002000e7825 */ /* 0x000fe200078e020a */
[----:B------:R-:W-:Y:S01]  /*98780*/  PRMT R0, R5, 0x7632, R0 ;  /* 0x0000763205007816 */ /* 0x000fe20000000000 */
[----:B---3--:R0:W-:Y:S04]  /*98790*/  @P5 STG.E.U16 [R12.64], R23 ;  /* 0x000000170c005986 */ /* 0x0081e8000c101506 */
[----:B------:R-:W3:Y:S04]  /*987a0*/  LDL.LU R22, [R1+0x2e48] ;  /* 0x002e480001167983 */ /* 0x000ee80000300800 */
[----:B------:R-:W3:Y:S01]  /*987b0*/  LDL.LU R5, [R1+0x74] ;  /* 0x0000740001057983 */ /* 0x000ee20000300800 */
[----:B0-----:R-:W-:-:S03]  /*987c0*/  IMAD.WIDE R12, R3, 0x2, R18 ;  /* 0x00000002030c7825 */ /* 0x001fc600078e0212 */
[----:B----4-:R0:W-:Y:S02]  /*987d0*/  @P3 STG.E.U16 [R14.64], R25 ;  /* 0x000000190e003986 */ /* 0x0101e4000c101506 */
[----:B0-----:R-:W-:Y:S01]  /*987e0*/  IMAD.WIDE R14, R3, 0x2, R10 ;  /* 0x00000002030e7825 */ /* 0x001fe200078e020a */
[----:B--2---:R-:W-:-:S03]  /*987f0*/  ISETP.GE.AND P1, PT, R21, c[0x0][0x17c], PT ;  /* 0x00005f0015007a0c */ /* 0x004fc60003f26270 */
[----:B------:R-:W-:Y:S01]  /*98800*/  IMAD.WIDE R20, R3, 0x2, R8 ;  /* 0x0000000203147825 */ /* 0x000fe200078e0208 */
[----:B------:R-:W-:-:S04]  /*98810*/  ISETP.LT.AND P5, PT, R2, c[0x0][0x178], !P1 ;  /* 0x00005e0002007a0c */ /* 0x000fc80004fa1270 */
[----:B------:R0:W-:Y:S04]  /*98820*/  @P6 STG.E.U16 [R20.64], R4 ;  /* 0x0000000414006986 */ /* 0x0001e8000c101506 */
[----:B------:R-:W2:Y:S04]  /*98830*/  LDL.LU R2, [R1+0x34] ;  /* 0x0000340001027983 */ /* 0x000ea80000300800 */
[----:B------:R1:W-:Y:S01]  /*98840*/  @P4 STG.E.U16 [R12.64], R0 ;  /* 0x000000000c004986 */ /* 0x0003e2000c101506 */
[----:B0-----:R-:W-:-:S03]  /*98850*/  PRMT R4, R25, 0x7632, R4 ;  /* 0x0000763219047816 */ /* 0x001fc60000000004 */
[----:B------:R-:W4:Y:S01]  /*98860*/  LDL R25, [R1+0x1dd4] ;  /* 0x001dd40001197983 */ /* 0x000f220000100800 */
[C---:B-1----:R-:W-:Y:S01]  /*98870*/  IADD3 R0, R3.reuse, c[0x0][0x198], RZ ;  /* 0x0000660003007a10 */ /* 0x042fe20007ffe0ff */
[----:B------:R-:W-:Y:S02]  /*98880*/  IMAD.WIDE R12, R3, 0x2, R16 ;  /* 0x00000002030c7825 */ /* 0x000fe400078e0210 */
[----:B------:R-:W2:Y:S01]  /*98890*/  LDL.LU R3, [R1+0x2e4c] ;  /* 0x002e4c0001037983 */ /* 0x000ea20000300800 */
[----:B------:R-:W-:Y:S02]  /*988a0*/  ISETP.LT.AND P3, PT, R29, c[0x0][0x178], !P2 ;  /* 0x00005e001d007a0c */ /* 0x000fe40005761270 */
[----:B------:R-:W-:Y:S02]  /*988b0*/  ISETP.LT.AND P2, PT, R6, c[0x0][0x178], !P2 ;  /* 0x00005e0006007a0c */ /* 0x000fe40005741270 */
[----:B------:R-:W-:Y:S02]  /*988c0*/  ISETP.LT.AND P4, PT, R28, c[0x0][0x178], !P1 ;  /* 0x00005e001c007a0c */ /* 0x000fe40004f81270 */
[----:B------:R-:W-:Y:S01]  /*988d0*/  PRMT R24, R23, 0x7632, R24 ;  /* 0x0000763217187816 */ /* 0x000fe20000000018 */
[----:B------:R-:W-:Y:S01]  /*988e0*/  IMAD.WIDE R20, R0, 0x2, R8 ;  /* 0x0000000200147825 */ /* 0x000fe200078e0208 */
[----:B---3--:R-:W-:-:S03]  /*988f0*/  ISETP.GE.AND P6, PT, R22, c[0x0][0x17c], PT ;  /* 0x00005f0016007a0c */ /* 0x008fc60003fc6270 */
[C---:B------:R-:W-:Y:S02]  /*98900*/  IMAD.WIDE R22, R0.reuse, 0x2, R18 ;  /* 0x0000000200167825 */ /* 0x040fe400078e0212 */
[----:B------:R0:W-:Y:S04]  /*98910*/  @P3 STG.E.U16 [R12.64], R24 ;  /* 0x000000180c003986 */ /* 0x0001e8000c101506 */
[----:B------:R1:W-:Y:S04]  /*98920*/  @P2 STG.E.U16 [R14.64], R4 ;  /* 0x000000040e002986 */ /* 0x0003e8000c101506 */
[----:B------:R3:W-:Y:S04]  /*98930*/  @P5 STG.E.U16 [R20.64], R7 ;  /* 0x0000000714005986 */ /* 0x0007e8000c101506 */
[----:B-----5:R5:W-:Y:S01]  /*98940*/  @P4 STG.E.U16 [R22.64], R27 ;  /* 0x0000001b16004986 */ /* 0x020be2000c101506 */
[----:B0-----:R-:W-:Y:S01]  /*98950*/  PRMT R24, R7, 0x7632, R24 ;  /* 0x0000763207187816 */ /* 0x001fe20000000018 */
[----:B------:R-:W-:Y:S01]  /*98960*/  IMAD.WIDE R12, R0, 0x2, R16 ;  /* 0x00000002000c7825 */ /* 0x000fe200078e0210 */
[----:B-1----:R-:W-:-:S03]  /*98970*/  PRMT R4, R27, 0x7632, R4 ;  /* 0x000076321b047816 */ /* 0x002fc60000000004 */
[C---:B------:R-:W-:Y:S01]  /*98980*/  IMAD.WIDE R14, R0.reuse, 0x2, R10 ;  /* 0x00000002000e7825 */ /* 0x040fe200078e020a */
[----:B---3--:R-:W3:Y:S04]  /*98990*/  LDL.LU R7, [R1+0x5a4] ;  /* 0x0005a40001077983 */ /* 0x008ee80000300800 */
[----:B-----5:R-:W5:Y:S01]  /*989a0*/  LDL.LU R27, [R1+0x94] ;  /* 0x00009400011b7983 */ /* 0x020f620000300800 */
[----:B--2---:R-:W-:Y:S02]  /*989b0*/  ISETP.GE.AND P4, PT, R3, c[0x0][0x17c], PT ;  /* 0x00005f0003007a0c */ /* 0x004fe40003f86270 */
[----:B------:R-:W-:Y:S02]  /*989c0*/  IADD3 R3, R0, c[0x0][0x198], RZ ;  /* 0x0000660000037a10 */ /* 0x000fe40007ffe0ff */
[----:B------:R-:W2:Y:S01]  /*989d0*/  LDL.LU R0, [R1+0x2e50] ;  /* 0x002e500001007983 */ /* 0x000ea20000300800 */
[----:B------:R-:W-:-:S02]  /*989e0*/  ISETP.LT.AND P5, PT, R29, c[0x0][0x178], !P1 ;  /* 0x00005e001d007a0c */ /* 0x000fc40004fa1270 */
[----:B------:R-:W-:Y:S02]  /*989f0*/  ISETP.LT.AND P1, PT, R6, c[0x0][0x178], !P1 ;  /* 0x00005e0006007a0c */ /* 0x000fe40004f21270 */
[----:B----4-:R-:W-:Y:S02]  /*98a00*/  ISETP.LT.AND P2, PT, R25, c[0x0][0x178], !P6 ;  /* 0x00005e0019007a0c */ /* 0x010fe40007741270 */
[----:B------:R-:W-:Y:S01]  /*98a10*/  ISETP.LT.AND P3, PT, R28, c[0x0][0x178], !P6 ;  /* 0x00005e001c007a0c */ /* 0x000fe20007761270 */
[----:B------:R-:W-:-:S04]  /*98a20*/  IMAD.WIDE R20, R3, 0x2, R8 ;  /* 0x0000000203147825 */ /* 0x000fc800078e0208 */
[----:B------:R-:W-:Y:S02]  /*98a30*/  IMAD.WIDE R22, R3, 0x2, R18 ;  /* 0x0000000203167825 */ /* 0x000fe400078e0212 */
[----:B------:R0:W-:Y:S01]  /*98a40*/  @P5 STG.E.U16 [R12.64], R5 ;  /* 0x000000050c005986 */ /* 0x0001e2000c101506 */
[----:B------:R-:W-:-:S03]  /*98a50*/  ISETP.LT.AND P5, PT, R29, c[0x0][0x178], !P6 ;  /* 0x00005e001d007a0c */ /* 0x000fc600077a1270 */
[----:B------:R-:W-:Y:S01]  /*98a60*/  @P1 STG.E.U16 [R14.64], R2 ;  /* 0x000000020e001986 */ /* 0x000fe2000c101506 */
[----:B------:R-:W-:-:S03]  /*98a70*/  ISETP.LT.AND P6, PT, R6, c[0x0][0x178], !P6 ;  /* 0x00005e0006007a0c */ /* 0x000fc600077c1270 */
[----:B------:R1:W-:Y:S04]  /*98a80*/  @P2 STG.E.U16 [R20.64], R24 ;  /* 0x0000001814002986 */ /* 0x0003e8000c101506 */
[----:B------:R-:W-:Y:S01]  /*98a90*/  @P3 STG.E.U16 [R22.64], R4 ;  /* 0x0000000416003986 */ /* 0x000fe2000c101506 */
[----:B------:R-:W-:-:S03]  /*98aa0*/  ISETP.LT.AND P3, PT, R25, c[0x0][0x178], !P4 ;  /* 0x00005e0019007a0c */ /* 0x000fc60006761270 */
[----:B------:R4:W-:Y:S01]  /*98ab0*/  STL [R1+0x3360], R23 ;  /* 0x0033601701007387 */ /* 0x0009e20000100800 */
[----:B0-----:R-:W-:Y:S01]  /*98ac0*/  IMAD.WIDE R12, R3, 0x2, R16 ;  /* 0x00000002030c7825 */ /* 0x001fe200078e0210 */
[----:B-1----:R-:W-:Y:S02]  /*98ad0*/  PRMT R20, R5, 0x7632, R20 ;  /* 0x0000763205147816 */ /* 0x002fe40000000014 */
[----:B----4-:R-:W4:Y:S01]  /*98ae0*/  LDL.LU R23, [R1+0x584] ;  /* 0x0005840001177983 */ /* 0x010f220000300800 */
[----:B------:R-:W-:Y:S01]  /*98af0*/  PRMT R4, R2, 0x7632, R4 ;  /* 0x0000763202047816 */ /* 0x000fe20000000004 */
[----:B------:R-:W-:Y:S02]  /*98b00*/  IMAD.WIDE R14, R3, 0x2, R10 ;  /* 0x00000002030e7825 */ /* 0x000fe400078e020a */
[----:B------:R-:W-:Y:S04]  /*98b10*/  @P5 STG.E.U16 [R12.64], R20 ;  /* 0x000000140c005986 */ /* 0x000fe8000c101506 */
[----:B------:R-:W5:Y:S04]  /*98b20*/  LDL.LU R5, [R1+0x3364] ;  /* 0x0033640001057983 */ /* 0x000f680000300800 */
[----:B------:R-:W5:Y:S04]  /*98b30*/  LDL.LU R2, [R1+0x2e54] ;  /* 0x002e540001027983 */ /* 0x000f680000300800 */
[----:B------:R3:W-:Y:S02]  /*98b40*/  @P6 STG.E.U16 [R14.64], R4 ;  /* 0x000000040e006986 */ /* 0x0007e4000c101506 */
[----:B---3--:R-:W-:-:S02]  /*98b50*/  PRMT R4, R7, 0x7632, R4 ;  /* 0x0000763207047816 */ /* 0x008fc40000000004 */
[----:B--2---:R-:W-:Y:S02]  /*98b60*/  ISETP.GE.AND P1, PT, R0, c[0x0][0x17c], PT ;  /* 0x00005f0000007a0c */ /* 0x004fe40003f26270 */
[----:B------:R-:W-:-:S05]  /*98b70*/  IADD3 R0, R3, c[0x0][0x198], RZ ;  /* 0x0000660003007a10 */ /* 0x000fca0007ffe0ff */
[----:B------:R-:W-:-:S05]  /*98b80*/  IMAD.WIDE R12, R0, 0x2, R8 ;  /* 0x00000002000c7825 */ /* 0x000fca00078e0208 */
[----:B------:R0:W-:Y:S04]  /*98b90*/  @P3 STG.E.U16 [R12.64], R7 ;  /* 0x000000070c003986 */ /* 0x0001e8000c101506 */
[----:B0-----:R-:W2:Y:S01]  /*98ba0*/  LDL.LU R7, [R1+0x2e58] ;  /* 0x002e580001077983 */ /* 0x001ea20000300800 */
[----:B------:R-:W-:Y:S01]  /*98bb0*/  ISETP.LT.AND P2, PT, R28, c[0x0][0x178], !P4 ;  /* 0x00005e001c007a0c */ /* 0x000fe20006741270 */
[----:B------:R-:W-:Y:S01]  /*98bc0*/  IMAD.WIDE R20, R0, 0x2, R18 ;  /* 0x0000000200147825 */ /* 0x000fe200078e0212 */
[----:B------:R-:W-:Y:S01]  /*98bd0*/  ISETP.LT.AND P5, PT, R29, c[0x0][0x178], !P4 ;  /* 0x00005e001d007a0c */ /* 0x000fe200067a1270 */
[----:B------:R-:W3:Y:S01]  /*98be0*/  LDL.LU R24, [R1+0x5d4] ;  /* 0x0005d40001187983 */ /* 0x000ee20000300800 */
[----:B------:R-:W-:Y:S02]  /*98bf0*/  ISETP.LT.AND P4, PT, R6, c[0x0][0x178], !P4 ;  /* 0x00005e0006007a0c */ /* 0x000fe40006781270 */
[----:B------:R-:W-:Y:S01]  /*98c00*/  ISETP.LT.AND P6, PT, R25, c[0x0][0x178], !P1 ;  /* 0x00005e0019007a0c */ /* 0x000fe20004fc1270 */
[C---:B------:R-:W-:Y:S01]  /*98c10*/  IMAD.WIDE R12, R0.reuse, 0x2, R16 ;  /* 0x00000002000c7825 */ /* 0x040fe200078e0210 */
[----:B------:R-:W-:-:S05]  /*98c20*/  IADD3 R3, R0, c[0x0][0x198], RZ ;  /* 0x0000660000037a10 */ /* 0x000fca0007ffe0ff */
[----:B----4-:R0:W-:Y:S01]  /*98c30*/  @P2 STG.E.U16 [R20.64], R23 ;  /* 0x0000001714002986 */ /* 0x0101e2000c101506 */
[----:B------:R-:W-:Y:S01]  /*98c40*/  ISETP.LT.AND P2, PT, R28, c[0x0][0x178], !P1 ;  /* 0x00005e001c007a0c */ /* 0x000fe20004f41270 */
[----:B------:R-:W-:Y:S01]  /*98c50*/  IMAD.WIDE R14, R0, 0x2, R10 ;  /* 0x00000002000e7825 */ /* 0x000fe200078e020a */
[----:B------:R-:W-:Y:S01]  /*98c60*/  PRMT R0, R23, 0x7632, R0 ;  /* 0x0000763217007816 */ /* 0x000fe20000000000 */
[----:B-----5:R1:W-:Y:S04]  /*98c70*/  @P5 STG.E.U16 [R12.64], R27 ;  /* 0x0000001b0c005986 */ /* 0x0203e8000c101506 */
[----:B------:R-:W-:Y:S01]  /*98c80*/  @P4 STG.E.U16 [R14.64], R5 ;  /* 0x000000050e004986 */ /* 0x000fe2000c101506 */
[----:B0-----:R-:W-:-:S04]  /*98c90*/  IMAD.WIDE R20, R3, 0x2, R8 ;  /* 0x0000000203147825 */ /* 0x001fc800078e0208 */
[----:B-1----:R-:W-:Y:S01]  /*98ca0*/  IMAD.WIDE R12, R3, 0x2, R18 ;  /* 0x00000002030c7825 */ /* 0x002fe200078e0212 */
[----:B------:R-:W-:Y:S01]  /*98cb0*/  ISETP.GE.AND P3, PT, R2, c[0x0][0x17c], PT ;  /* 0x00005f0002007a0c */ /* 0x000fe20003f66270 */
[----:B------:R0:W-:Y:S04]  /*98cc0*/  @P6 STG.E.U16 [R20.64], R4 ;  /* 0x0000000414006986 */ /* 0x0001e8000c101506 */
[----:B------:R-:W4:Y:S04]  /*98cd0*/  LDL.LU R2, [R1+0x5b4] ;  /* 0x0005b40001027983 */ /* 0x000f280000300800 */
[----:B------:R-:W-:Y:S04]  /*98ce0*/  @P2 STG.E.U16 [R12.64], R0 ;  /* 0x000000000c002986 */ /* 0x000fe8000c101506 */
[----:B------:R-:W5:Y:S01]  /*98cf0*/  LDL.LU R23, [R1+0x3360] ;  /* 0x0033600001177983 */ /* 0x000f620000300800 */
[----:B0-----:R-:W-:-:S03]  /*98d00*/  PRMT R4, R27, 0x7632, R4 ;  /* 0x000076321b047816 */ /* 0x001fc60000000004 */
[----:B------:R-:W3:Y:S01]  /*98d10*/  LDL.LU R21, [R1+0xb4] ;  /* 0x0000b40001157983 */ /* 0x000ee20000300800 */
[----:B--2---:R-:W-:Y:S01]  /*98d20*/  ISETP.GE.AND P2, PT, R7, c[0x0][0x17c], PT ;  /* 0x00005f0007007a0c */ /* 0x004fe20003f46270 */
[----:B------:R-:W-:Y:S02]  /*98d30*/  IMAD.MOV.U32 R7, RZ, RZ, R26 ;  /* 0x000000ffff077224 */ /* 0x000fe400078e001a */
[----:B------:R-:W2:Y:S04]  /*98d40*/  LDL.LU R26, [R1+0x704] ;  /* 0x00070400011a7983 */ /* 0x000ea80000300800 */
[----:B------:R-:W2:Y:S01]  /*98d50*/  LDL.LU R27, [R1+0x5e4] ;  /* 0x0005e400011b7983 */ /* 0x000ea20000300800 */
[----:B------:R-:W-:Y:S02]  /*98d60*/  ISETP.LT.AND P5, PT, R29, c[0x0][0x178], !P1 ;  /* 0x00005e001d007a0c */ /* 0x000fe40004fa1270 */
[----:B------:R-:W-:Y:S01]  /*98d70*/  ISETP.LT.AND P1, PT, R6, c[0x0][0x178], !P1 ;  /* 0x00005e0006007a0c */ /* 0x000fe20004f21270 */
[----:B------:R-:W-:Y:S01]  /*98d80*/  IMAD.WIDE R14, R3, 0x2, R16 ;  /* 0x00000002030e7825 */ /* 0x000fe200078e0210 */
[----:B------:R-:W-:-:S09]  /*98d90*/  PRMT R20, R5, 0x7632, R20 ;  /* 0x0000763205147816 */ /* 0x000fd20000000014 */
[----:B------:R0:W-:Y:S02]  /*98da0*/  @P5 STG.E.U16 [R14.64], R4 ;  /* 0x000000040e005986 */ /* 0x0001e4000c101506 */
[----:B0-----:R-:W-:-:S05]  /*98db0*/  IMAD.WIDE R4, R3, 0x2, R10 ;  /* 0x0000000203047825 */ /* 0x001fca00078e020a */
[----:B------:R-:W-:Y:S04]  /*98dc0*/  @P1 STG.E.U16 [R4.64], R20 ;  /* 0x0000001404001986 */ /* 0x000fe8000c101506 */
[----:B--2---:R0:W-:Y:S04]  /*98dd0*/  STL [R1+0x335c], R27 ;  /* 0x00335c1b01007387 */ /* 0x0041e80000100800 */
[----:B0-----:R-:W2:Y:S04]  /*98de0*/  LDL.LU R27, [R1+0xc4] ;  /* 0x0000c400011b7983 */ /* 0x001ea80000300800 */
[----:B------:R-:W5:Y:S01]  /*98df0*/  LDL.LU R20, [R1+0x2e5c] ;  /* 0x002e5c0001147983 */ /* 0x000f620000300800 */
[----:B------:R-:W-:-:S02]  /*98e00*/  ISETP.LT.AND P6, PT, R25, c[0x0][0x178], !P3 ;  /* 0x00005e0019007a0c */ /* 0x000fc40005fc1270 */
[----:B------:R-:W-:Y:S02]  /*98e10*/  IADD3 R0, R3, c[0x0][0x198], RZ ;  /* 0x0000660003007a10 */ /* 0x000fe40007ffe0ff */
[----:B------:R-:W-:Y:S02]  /*98e20*/  ISETP.LT.AND P4, PT, R28, c[0x0][0x178], !P3 ;  /* 0x00005e001c007a0c */ /* 0x000fe40005f81270 */
[----:B------:R-:W-:Y:S02]  /*98e30*/  ISETP.LT.AND P5, PT, R29, c[0x0][0x178], !P3 ;  /* 0x00005e001d007a0c */ /* 0x000fe40005fa1270 */
[----:B------:R-:W-:Y:S01]  /*98e40*/  ISETP.LT.AND P3, PT, R6, c[0x0][0x178], !P3 ;  /* 0x00005e0006007a0c */ /* 0x000fe20005f61270 */
[----:B------:R-:W-:-:S04]  /*98e50*/  IMAD.WIDE R12, R0, 0x2, R8 ;  /* 0x00000002000c7825 */ /* 0x000fc800078e0208 */
[C---:B------:R-:W-:Y:S01]  /*98e60*/  IMAD.WIDE R14, R0.reuse, 0x2, R18 ;  /* 0x00000002000e7825 */ /* 0x040fe200078e0212 */
[----:B---3--:R0:W-:Y:S03]  /*98e70*/  @P6 STG.E.U16 [R12.64], R24 ;  /* 0x000000180c006986 */ /* 0x0081e6000c101506 */
[C---:B------:R-:W-:Y:S01]  /*98e80*/  IMAD.WIDE R4, R0.reuse, 0x2, R16 ;  /* 0x0000000200047825 */ /* 0x040fe200078e0210 */
[----:B----4-:R-:W-:Y:S01]  /*98e90*/  @P4 STG.E.U16 [R14.64], R2 ;  /* 0x000000020e004986 */ /* 0x010fe2000c101506 */
[C---:B------:R-:W-:Y:S02]  /*98ea0*/  IADD3 R3, R0.reuse, c[0x0][0x198], RZ ;  /* 0x0000660000037a10 */ /* 0x040fe40007ffe0ff */
[----:B0-----:R-:W-:Y:S01]  /*98eb0*/  IMAD.WIDE R12, R0, 0x2, R10 ;  /* 0x00000002000c7825 */ /* 0x001fe200078e020a */
[----:B------:R-:W-:Y:S01]  /*98ec0*/  PRMT R0, R24, 0x7632, R0 ;  /* 0x0000763218007816 */ /* 0x000fe20000000000 */
[----:B--2---:R-:W-:Y:S01]  /*98ed0*/  @P5 STG.E.U16 [R4.64], R27 ;  /* 0x0000001b04005986 */ /* 0x004fe2000c101506 */
[----:B-----5:R-:W-:-:S03]  /*98ee0*/  ISETP.GE.AND P1, PT, R20, c[0x0][0x17c], PT ;  /* 0x00005f0014007a0c */ /* 0x020fc60003f26270 */
[----:B------:R0:W-:Y:S04]  /*98ef0*/  @P3 STG.E.U16 [R12.64], R21 ;  /* 0x000000150c003986 */ /* 0x0001e8000c101506 */
[----:B------:R-:W2:Y:S04]  /*98f00*/  LDL.LU R20, [R1+0x2e60] ;  /* 0x002e600001147983 */ /* 0x000ea80000300800 */
[----:B------:R-:W3:Y:S01]  /*98f10*/  LDL.LU R24, [R1+0x2e64] ;  /* 0x002e640001187983 */ /* 0x000ee20000300800 */
[----:B0-----:R-:W-:-:S03]  /*98f20*/  PRMT R12, R2, 0x7632, R12 ;  /* 0x00007632020c7816 */ /* 0x001fc6000000000c */
[----:B------:R-:W4:Y:S01]  /*98f30*/  LDL.LU R2, [R1+0xa4] ;  /* 0x0000a40001027983 */ /* 0x000f220000300800 */
[----:B------:R-:W-:Y:S02]  /*98f40*/  PRMT R22, R27, 0x7632, R22 ;  /* 0x000076321b167816 */ /* 0x000fe40000000016 */
[----:B------:R-:W-:Y:S02]  /*98f50*/  ISETP.LT.AND P6, PT, R25, c[0x0][0x178], !P2 ;  /* 0x00005e0019007a0c */ /* 0x000fe400057c1270 */
[----:B------:R-:W-:Y:S01]  /*98f60*/  ISETP.LT.AND P4, PT, R28, c[0x0][0x178], !P2 ;  /* 0x00005e001c007a0c */ /* 0x000fe20005781270 */
[----:B------:R-:W-:Y:S01]  /*98f70*/  IMAD.WIDE R14, R3, 0x2, R8 ;  /* 0x00000002030e7825 */ /* 0x000fe200078e0208 */
[----:B------:R-:W-:Y:S02]  /*98f80*/  ISETP.LT.AND P3, PT, R29, c[0x0][0x178], !P2 ;  /* 0x00005e001d007a0c */ /* 0x000fe40005761270 */
[----:B------:R-:W-:Y:S01]  /*98f90*/  ISETP.LT.AND P2, PT, R6, c[0x0][0x178], !P2 ;  /* 0x00005e0006007a0c */ /* 0x000fe20005741270 */
[----:B------:R-:W-:Y:S01]  /*98fa0*/  IMAD.WIDE R4, R3, 0x2, R18 ;  /* 0x0000000203047825 */ /* 0x000fe200078e0212 */
[----:B------:R-:W-:-:S05]  /*98fb0*/  ISETP.LT.AND P5, PT, R25, c[0x0][0x178], !P1 ;  /* 0x00005e0019007a0c */ /* 0x000fca0004fa1270 */
[----:B------:R-:W-:Y:S04]  /*98fc0*/  @P6 STG.E.U16 [R14.64], R0 ;  /* 0x000000000e006986 */ /* 0x000fe8000c101506 */
[----:B----4-:R0:W-:Y:S04]  /*98fd0*/  STL [R1+0x3358], R2 ;  /* 0x0033580201007387 */ /* 0x0101e80000100800 */
[----:B0-----:R-:W4:Y:S04]  /*98fe0*/  LDL R2, [R1+0xd4] ;  /* 0x0000d40001027983 */ /* 0x001f280000100800 */
[----:B------:R-:W5:Y:S01]  /*98ff0*/  LDL.LU R27, [R1+0x335c] ;  /* 0x00335c00011b7983 */ /* 0x000f620000300800 */
[----:B------:R-:W-:-:S03]  /*99000*/  IADD3 R0, R3, c[0x0][0x198], RZ ;  /* 0x0000660003007a10 */ /* 0x000fc60007ffe0ff */
[----:B------:R0:W-:Y:S01]  /*99010*/  @P4 STG.E.U16 [R4.64], R12 ;  /* 0x0000000c04004986 */ /* 0x0001e2000c101506 */
[----:B------:R-:W-:Y:S01]  /*99020*/  PRMT R23, R21, 0x7632, R23 ;  /* 0x0000763215177816 */ /* 0x000fe20000000017 */
[----:B------:R-:W-:Y:S01]  /*99030*/  IMAD.WIDE R14, R0, 0x2, R8 ;  /* 0x00000002000e7825 */ /* 0x000fe200078e0208 */
[----:B------:R-:W-:-:S03]  /*99040*/  ISETP.LT.AND P4, PT, R28, c[0x0][0x178], !P1 ;  /* 0x00005e001c007a0c */ /* 0x000fc60004f81270 */
[----:B0-----:R-:W-:-:S04]  /*99050*/  IMAD.WIDE R4, R3, 0x2, R16 ;  /* 0x0000000203047825 */ /* 0x001fc800078e0210 */
[----:B------:R-:W-:Y:S01]  /*99060*/  IMAD.WIDE R12, R3, 0x2, R10 ;  /* 0x00000002030c7825 */ /* 0x000fe200078e020a */
[----:B------:R0:W-:Y:S04]  /*99070*/  @P3 STG.E.U16 [R4.64], R22 ;  /* 0x0000001604003986 */ /* 0x0001e8000c101506 */
[----:B------:R-:W-:Y:S04]  /*99080*/  @P2 STG.E.U16 [R12.64], R23 ;  /* 0x000000170c002986 */ /* 0x000fe8000c101506 */
[----:B------:R1:W-:Y:S01]  /*99090*/  @P5 STG.E.U16 [R14.64], R26 ;  /* 0x0000001a0e005986 */ /* 0x0003e2000c101506 */
[----:B------:R-:W-:-:S02]  /*990a0*/  ISETP.LT.AND P5, PT, R29, c[0x0][0x178], !P1 ;  /* 0x00005e001d007a0c */ /* 0x000fc40004fa1270 */
[----:B--2---:R-:W-:Y:S01]  /*990b0*/  ISETP.GE.AND P6, PT, R20, c[0x0][0x17c], PT ;  /* 0x00005f0014007a0c */ /* 0x004fe20003fc6270 */
[----:B------:R-:W-:Y:S01]  /*990c0*/  IMAD.WIDE R20, R0, 0x2, R18 ;  /* 0x0000000200147825 */ /* 0x000fe200078e0212 */
[----:B0-----:R-:W-:-:S03]  /*990d0*/  PRMT R22, R26, 0x7632, R22 ;  /* 0x000076321a167816 */ /* 0x001fc60000000016 */
[C---:B------:R-:W-:Y:S01]  /*990e0*/  IMAD.WIDE R4, R0.reuse, 0x2, R16 ;  /* 0x0000000200047825 */ /* 0x040fe200078e0210 */
[C---:B------:R-:W-:Y:S01]  /*990f0*/  IADD3 R3, R0.reuse, c[0x0][0x198], RZ ;  /* 0x0000660000037a10 */ /* 0x040fe20007ffe0ff */
[----:B-1----:R-:W2:Y:S02]  /*99100*/  LDL.LU R26, [R1+0x724] ;  /* 0x00072400011a7983 */ /* 0x002ea40000300800 */
[----:B------:R-:W-:Y:S02]  /*99110*/  IMAD.WIDE R12, R0, 0x2, R10 ;  /* 0x00000002000c7825 */ /* 0x000fe400078e020a */
[----:B-----5:R0:W-:Y:S01]  /*99120*/  @P4 STG.E.U16 [R20.64], R27 ;  /* 0x0000001b14004986 */ /* 0x0201e2000c101506 */
[----:B---3--:R-:W-:Y:S02]  /*99130*/  ISETP.GE.AND P4, PT, R24, c[0x0][0x17c], PT ;  /* 0x00005f0018007a0c */ /* 0x008fe40003f86270 */
[----:B------:R-:W-:Y:S01]  /*99140*/  PRMT R23, R27, 0x7632, R23 ;  /* 0x000076321b177816 */ /* 0x000fe20000000017 */
[----:B------:R-:W3:Y:S04]  /*99150*/  LDL.LU R24, [R1+0x714] ;  /* 0x0007140001187983 */ /* 0x000ee80000300800 */
[----:B----4-:R1:W-:Y:S04]  /*99160*/  @P5 STG.E.U16 [R4.64], R2 ;  /* 0x0000000204005986 */ /* 0x0103e8000c101506 */
[----:B0-----:R-:W4:Y:S04]  /*99170*/  LDL.LU R27, [R1+0x64] ;  /* 0x00006400011b7983 */ /* 0x001f280000300800 */
[----:B------:R-:W5:Y:S04]  /*99180*/  LDL.LU R0, [R1+0x2e68] ;  /* 0x002e680001007983 */ /* 0x000f680000300800 */
[----:B-1----:R-:W2:Y:S04]  /*99190*/  LDL.LU R2, [R1+0x3358] ;  /* 0x0033580001027983 */ /* 0x002ea80000300800 */
[----:B------:R-:W3:Y:S01]  /*991a0*/  LDL.LU R5, [R1+0xd4] ;  /* 0x0000d40001057983 */ /* 0x000ee20000300800 */
[----:B------:R-:W-:-:S02]  /*991b0*/  ISETP.LT.AND P1, PT, R6, c[0x0][0x178], !P1 ;  /* 0x00005e0006007a0c */ /* 0x000fc40004f21270 */
[----:B------:R-:W-:Y:S01]  /*991c0*/  ISETP.LT.AND P2, PT, R25, c[0x0][0x178], !P6 ;  /* 0x00005e0019007a0c */ /* 0x000fe20007741270 */
[C---:B------:R-:W-:Y:S01]  /*991d0*/  IMAD.WIDE R14, R3.reuse, 0x2, R8 ;  /* 0x00000002030e7825 */ /* 0x040fe200078e0208 */
[----:B------:R-:W-:Y:S01]  /*991e0*/  STL [R1+0x3354], R22 ;  /* 0x0033541601007387 */ /* 0x000fe20000100800 */
[----:B------:R-:W-:Y:S02]  /*991f0*/  ISETP.LT.AND P3, PT, R28, c[0x0][0x178], !P6 ;  /* 0x00005e001c007a0c */ /* 0x000fe40007761270 */
[----:B------:R-:W-:Y:S01]  /*99200*/  IMAD.WIDE R20, R3, 0x2, R18 ;  /* 0x0000000203147825 */ /* 0x000fe200078e0212 */
[----:B------:R-:W-:Y:S02]  /*99210*/  ISETP.LT.AND P5, PT, R29, c[0x0][0x178], !P6 ;  /* 0x00005e001d007a0c */ /* 0x000fe400077a1270 */
[----:B------:R-:W-:-:S03]  /*99220*/  ISETP.LT.AND P6, PT, R6, c[0x0][0x178], !P6 ;  /* 0x00005e0006007a0c */ /* 0x000fc600077c1270 */
[----:B--2---:R-:W-:Y:S04]  /*99230*/  @P1 STG.E.U16 [R12.64], R2 ;  /* 0x000000020c001986 */ /* 0x004fe8000c101506 */
[----:B------:R0:W-:Y:S04]  /*99240*/  @P2 STG.E.U16 [R14.64], R22 ;  /* 0x000000160e002986 */ /* 0x0001e8000c101506 */
[----:B0-----:R-:W2:Y:S04]  /*99250*/  LDL.LU R22, [R1+0xe4] ;  /* 0x0000e40001167983 */ /* 0x001ea80000300800 */
[----:B------:R0:W-:Y:S04]  /*99260*/  @P3 STG.E.U16 [R20.64], R23 ;  /* 0x0000001714003986 */ /* 0x0001e8000c101506 */
[----:B0-----:R-:W4:Y:S01]  /*99270*/  LDL.LU R21, [R1+0x2e6c] ;  /* 0x002e6c0001157983 */ /* 0x001f220000300800 */
[----:B---3--:R-:W-:Y:S01]  /*99280*/  PRMT R14, R5, 0x7632, R14 ;  /* 0x00007632050e7816 */ /* 0x008fe2000000000e */
[----:B------:R-:W-:Y:S01]  /*99290*/  IMAD.WIDE R4, R3, 0x2, R16 ;  /* 0x0000000203047825 */ /* 0x000fe200078e0210 */
[----:B------:R-:W-:-:S02]  /*992a0*/  ISETP.LT.AND P3, PT, R25, c[0x0][0x178], !P4 ;  /* 0x00005e0019007a0c */ /* 0x000fc40006761270 */
[----:B------:R-:W-:Y:S01]  /*992b0*/  ISETP.LT.AND P2, PT, R28, c[0x0][0x178], !P4 ;  /* 0x00005e001c007a0c */ /* 0x000fe20006741270 */
[C---:B------:R-:W-:Y:S01]  /*992c0*/  IMAD.WIDE R12, R3.reuse, 0x2, R10 ;  /* 0x00000002030c7825 */ /* 0x040fe200078e020a */
[----:B-----5:R-:W-:Y:S02]  /*992d0*/  ISETP.GE.AND P1, PT, R0, c[0x0][0x17c], PT ;  /* 0x00005f0000007a0c */ /* 0x020fe40003f26270 */
[----:B------:R-:W-:Y:S02]  /*992e0*/  PRMT R20, R2, 0x7632, R20 ;  /* 0x0000763202147816 */ /* 0x000fe40000000014 */
[----:B------:R-:W-:Y:S01]  /*992f0*/  IADD3 R0, R3, c[0x0][0x198], RZ ;  /* 0x0000660003007a10 */ /* 0x000fe20007ffe0ff */
[----:B------:R0:W-:Y:S01]  /*99300*/  @P5 STG.E.U16 [R4.64], R14 ;  /* 0x0000000e04005986 */ /* 0x0001e2000c101506 */
[----:B------:R-:W-:Y:S02]  /*99310*/  ISETP.LT.AND P5, PT, R29, c[0x0][0x178], !P4 ;  /* 0x00005e001d007a0c */ /* 0x000fe400067a1270 */
[----:B------:R-:W-:Y:S01]  /*99320*/  ISETP.LT.AND P4, PT, R6, c[0x0][0x178], !P4 ;  /* 0x00005e0006007a0c */ /* 0x000fe20006781270 */
[----:B------:R1:W-:Y:S01]  /*99330*/  @P6 STG.E.U16 [R12.64], R20 ;  /* 0x000000140c006986 */ /* 0x0003e2000c101506 */
[----:B------:R-:W-:-:S02]  /*99340*/  ISETP.LT.AND P6, PT, R25, c[0x0][0x178], !P1 ;  /* 0x00005e0019007a0c */ /* 0x000fc40004fc1270 */
[C---:B------:R-:W-:Y:S01]  /*99350*/  IADD3 R3, R0.reuse, c[0x0][0x198], RZ ;  /* 0x0000660000037a10 */ /* 0x040fe20007ffe0ff */
[----:B------:R-:W3:Y:S01]  /*99360*/  LDL.LU R2, [R1+0x744] ;  /* 0x0007440001027983 */ /* 0x000ee20000300800 */
[----:B0-----:R-:W-:-:S04]  /*99370*/  IMAD.WIDE R4, R0, 0x2, R8 ;  /* 0x0000000200047825 */ /* 0x001fc800078e0208 */
[----:B------:R-:W-:Y:S01]  /*99380*/  IMAD.WIDE R14, R0, 0x2, R18 ;  /* 0x00000002000e7825 */ /* 0x000fe200078e0212 */
[----:B------:R0:W-:Y:S01]  /*99390*/  @P3 STG.E.U16 [R4.64], R26 ;  /* 0x0000001a04003986 */ /* 0x0001e2000c101506 */
[----:B-1----:R-:W-:Y:S02]  /*993a0*/  PRMT R20, R26, 0x7632, R20 ;  /* 0x000076321a147816 */ /* 0x002fe40000000014 */
[C---:B------:R-:W-:Y:S01]  /*993b0*/  IMAD.WIDE R12, R0.reuse, 0x2, R10 ;  /* 0x00000002000c7825 */ /* 0x040fe200078e020a */
[----:B------:R1:W-:Y:S03]  /*993c0*/  @P2 STG.E.U16 [R14.64], R24 ;  /* 0x000000180e002986 */ /* 0x0003e6000c101506 */
[----:B0-----:R-:W-:Y:S01]  /*993d0*/  IMAD.WIDE R4, R0, 0x2, R16 ;  /* 0x0000000200047825 */ /* 0x001fe200078e0210 */
[----:B------:R-:W5:Y:S03]  /*993e0*/  LDL.LU R26, [R1+0x734] ;  /* 0x00073400011a7983 */ /* 0x000f660000300800 */
[----:B-1----:R-:W-:Y:S01]  /*993f0*/  IMAD.WIDE R14, R3, 0x2, R8 ;  /* 0x00000002030e7825 */ /* 0x002fe200078e0208 */
[----:B------:R-:W-:-:S02]  /*99400*/  ISETP.LT.AND P2, PT, R28, c[0x0][0x178], !P1 ;  /* 0x00005e001c007a0c */ /* 0x000fc40004f41270 */
[----:B------:R-:W-:Y:S01]  /*99410*/  PRMT R0, R24, 0x7632, R0 ;  /* 0x0000763218007816 */ /* 0x000fe20000000000 */
[----:B--2---:R-:W-:Y:S04]  /*99420*/  @P5 STG.E.U16 [R4.64], R22 ;  /* 0x0000001604005986 */ /* 0x004fe8000c101506 */
[----:B----4-:R-:W-:Y:S01]  /*99430*/  @P4 STG.E.U16 [R12.64], R27 ;  /* 0x0000001b0c004986 */ /* 0x010fe2000c101506 */
[----:B------:R-:W-:-:S03]  /*99440*/  ISETP.LT.AND P5, PT, R29, c[0x0][0x178], !P1 ;  /* 0x00005e001d007a0c */ /* 0x000fc60004fa1270 */
[----:B------:R0:W-:Y:S01]  /*99450*/  @P6 STG.E.U16 [R14.64], R20 ;  /* 0x000000140e006986 */ /* 0x0001e2000c101506 */
[----:B------:R-:W-:-:S03]  /*99460*/  ISETP.LT.AND P1, PT, R6, c[0x0][0x178], !P1 ;  /* 0x00005e0006007a0c */ /* 0x000fc60004f21270 */
[----:B0-----:R-:W2:Y:S01]  /*99470*/  LDL.LU R15, [R1+0x2e70] ;  /* 0x002e7000010f7983 */ /* 0x001ea20000300800 */
[----:B------:R-:W-:Y:S01]  /*99480*/  IMAD.WIDE R12, R3, 0x2, R18 ;  /* 0x00000002030c7825 */ /* 0x000fe200078e0212 */
[----:B------:R-:W-:Y:S02]  /*99490*/  PRMT R14, R22, 0x7632, R14 ;  /* 0x00007632160e7816 */ /* 0x000fe4000000000e */
[----:B------:R-:W-:Y:S01]  /*994a0*/  ISETP.GE.AND P3, PT, R21, c[0x0][0x17c], PT ;  /* 0x00005f0015007a0c */ /* 0x000fe20003f66270 */
[----:B------:R-:W-:Y:S01]  /*994b0*/  IMAD.WIDE R4, R3, 0x2, R16 ;  /* 0x0000000203047825 */ /* 0x000fe200078e0210 */
[----:B------:R-:W4:Y:S04]  /*994c0*/  LDL.LU R24, [R1+0x114] ;  /* 0x0001140001187983 */ /* 0x000f280000300800 */
[----:B------:R-:W4:Y:S01]  /*994d0*/  LDL.LU R21, [R1+0x104] ;  /* 0x0001040001157983 */ /* 0x000f220000300800 */
[----:B------:R-:W-:-:S03]  /*994e0*/  PRMT R20, R27, 0x7632, R20 ;  /* 0x000076321b147816 */ /* 0x000fc60000000014 */
[----:B------:R-:W-:Y:S04]  /*994f0*/  @P2 STG.E.U16 [R12.64], R0 ;  /* 0x000000000c002986 */ /* 0x000fe8000c101506 */
[----:B------:R0:W-:Y:S04]  /*99500*/  @P5 STG.E.U16 [R4.64], R14 ;  /* 0x0000000e04005986 */ /* 0x0001e8000c101506 */
[----:B------:R-:W4:Y:S04]  /*99510*/  LDL.LU R22, [R1+0x3354] ;  /* 0x0033540001167983 */ /* 0x000f280000300800 */
[----:B------:R-:W4:Y:S01]  /*99520*/  LDL.LU R27, [R1+0x28] ;  /* 0x00002800011b7983 */ /* 0x000f220000300800 */
[----:B0-----:R-:W-:-:S05]  /*99530*/  IMAD.WIDE R4, R3, 0x2, R10 ;  /* 0x0000000203047825 */ /* 0x001fca00078e020a */
[----:B------:R0:W-:Y:S04]  /*99540*/  @P1 STG.E.U16 [R4.64], R20 ;  /* 0x0000001404001986 */ /* 0x0001e8000c101506 */
[----:B0-----:R-:W4:Y:S01]  /*99550*/  LDL.LU R20, [R1+0x2e74] ;  /* 0x002e740001147983 */ /* 0x001f220000300800 */
[----:B------:R-:W-:Y:S02]  /*99560*/  ISETP.LT.AND P6, PT, R25, c[0x0][0x178], !P3 ;  /* 0x00005e0019007a0c */ /* 0x000fe40005fc1270 */
[----:B------:R-:W-:Y:S02]  /*99570*/  ISETP.LT.AND P4, PT, R28, c[0x0][0x178], !P3 ;  /* 0x00005e001c007a0c */ /* 0x000fe40005f81270 */
[----:B------:R-:W-:Y:S02]  /*99580*/  IADD3 R0, R3, c[0x0][0x198], RZ ;  /* 0x0000660003007a10 */ /* 0x000fe40007ffe0ff */
[----:B------:R-:W-:-:S02]  /*99590*/  ISETP.LT.AND P5, PT, R29, c[0x0][0x178], !P3 ;  /* 0x00005e001d007a0c */ /* 0x000fc40005fa1270 */
[----:B------:R-:W-:Y:S01]  /*995a0*/  ISETP.LT.AND P3, PT, R6, c[0x0][0x178], !P3 ;  /* 0x00005e0006007a0c */ /* 0x000fe20005f61270 */
[C---:B------:R-:W-:Y:S01]  /*995b0*/  IMAD.WIDE R12, R0.reuse, 0x2, R8 ;  /* 0x00000002000c7825 */ /* 0x040fe200078e0208 */
[----:B------:R-:W-:-:S03]  /*995c0*/  IADD3 R3, R0, c[0x0][0x198], RZ ;  /* 0x0000660000037a10 */ /* 0x000fc60007ffe0ff */
[C---:B------:R-:W-:Y:S01]  /*995d0*/  IMAD.WIDE R4, R0.reuse, 0x2, R16 ;  /* 0x0000000200047825 */ /* 0x040fe200078e0210 */
[----:B---3--:R0:W-:Y:S03]  /*995e0*/  @P6 STG.E.U16 [R12.64], R2 ;  /* 0x000000020c006986 */ /* 0x0081e6000c101506 */
[----:B0-----:R-:W-:Y:S01]  /*995f0*/  IMAD.WIDE R12, R0, 0x2, R10 ;  /* 0x00000002000c7825 */ /* 0x001fe200078e020a */
[----:B--2---:R-:W-:-:S03]  /*99600*/  ISETP.GE.AND P2, PT, R15, c[0x0][0x17c], PT ;  /* 0x00005f000f007a0c */ /* 0x004fc60003f46270 */
[----:B------:R-:W-:Y:S01]  /*99610*/  IMAD.WIDE R14, R0, 0x2, R18 ;  /* 0x00000002000e7825 */ /* 0x000fe200078e0212 */
[----:B------:R-:W-:-:S04]  /*99620*/  ISETP.LT.AND P6, PT, R25, c[0x0][0x178], !P2 ;  /* 0x00005e0019007a0c */ /* 0x000fc800057c1270 */
[----:B-----5:R0:W-:Y:S01]  /*99630*/  @P4 STG.E.U16 [R14.64], R26 ;  /* 0x0000001a0e004986 */ /* 0x0201e2000c101506 */
[----:B------:R-:W-:-:S03]  /*99640*/  ISETP.LT.AND P4, PT, R28, c[0x0][0x178], !P2 ;  /* 0x00005e001c007a0c */ /* 0x000fc60005781270 */
[----:B----4-:R1:W-:Y:S01]  /*99650*/  @P5 STG.E.U16 [R4.64], R24 ;  /* 0x0000001804005986 */ /* 0x0103e2000c101506 */
[----:B------:R-:W-:-:S03]  /*99660*/  PRMT R0, R2, 0x7632, R0 ;  /* 0x0000763202007816 */ /* 0x000fc60000000000 */
[----:B------:R2:W-:Y:S01]  /*99670*/  @P3 STG.E.U16 [R12.64], R21 ;  /* 0x000000150c003986 */ /* 0x0005e2000c101506 */
[----:B------:R-:W-:Y:S01]  /*99680*/  ISETP.LT.AND P3, PT, R29, c[0x0][0x178], !P2 ;  /* 0x00005e001d007a0c */ /* 0x000fe20005761270 */
[----:B0-----:R-:W-:-:S04]  /*99690*/  IMAD.WIDE R14, R3, 0x2, R8 ;  /* 0x00000002030e7825 */ /* 0x001fc800078e0208 */
[----:B-1----:R-:W-:Y:S01]  /*996a0*/  IMAD.WIDE R4, R3, 0x2, R18 ;  /* 0x0000000203047825 */ /* 0x002fe200078e0212 */
[----:B--2---:R-:W-:Y:S01]  /*996b0*/  PRMT R12, R26, 0x7632, R12 ;  /* 0x000076321a0c7816 */ /* 0x004fe2000000000c */
[----:B------:R-:W-:Y:S01]  /*996c0*/  @P6 STG.E.U16 [R14.64], R0 ;  /* 0x000000000e006986 */ /* 0x000fe2000c101506 */
[----:B------:R-:W-:-:S03]  /*996d0*/  PRMT R22, R24, 0x7632, R22 ;  /* 0x0000763218167816 */ /* 0x000fc60000000016 */
[----:B------:R0:W-:Y:S02]  /*996e0*/  @P4 STG.E.U16 [R4.64], R12 ;  /* 0x0000000c04004986 */ /* 0x0001e4000c101506 */
[----:B0-----:R-:W-:Y:S01]  /*996f0*/  IMAD.WIDE R4, R3, 0x2, R16 ;  /* 0x0000000203047825 */ /* 0x001fe200078e0210 */
[----:B------:R-:W-:Y:S02]  /*99700*/  ISETP.GE.AND P1, PT, R20, c[0x0][0x17c], PT ;  /* 0x00005f0014007a0c */ /* 0x000fe40003f26270 */
[----:B------:R-:W2:Y:S04]  /*99710*/  LDL.LU R20, [R1+0x2e78] ;  /* 0x002e780001147983 */ /* 0x000ea80000300800 */
[----:B------:R-:W3:Y:S04]  /*99720*/  LDL.LU R26, [R1+0x18] ;  /* 0x00001800011a7983 */ /* 0x000ee80000300800 */
[----:B------:R-:W4:Y:S04]  /*99730*/  LDL.LU R2, [R1+0x8] ;  /* 0x0000080001027983 */ /* 0x000f280000300800 */
[----:B------:R-:W5:Y:S04]  /*99740*/  LDL.LU R24, [R1+0x2e7c] ;  /* 0x002e7c0001187983 */ /* 0x000f680000300800 */
[----:B------:R0:W-:Y:S04]  /*99750*/  @P3 STG.E.U16 [R4.64], R22 ;  /* 0x0000001604003986 */ /* 0x0001e8000c101506 */
[----:B0-----:R-:W3:Y:S01]  /*99760*/  LDL.LU R5, [R1+0x378] ;  /* 0x0003780001057983 */ /* 0x001ee20000300800 */
[----:B------:R-:W-:-:S02]  /*99770*/  ISETP.LT.AND P2, PT, R6, c[0x0][0x178], !P2 ;  /* 0x00005e0006007a0c */ /* 0x000fc40005741270 */
[----:B------:R-:W-:Y:S02]  /*99780*/  ISETP.LT.AND P5, PT, R25, c[0x0][0x178], !P1 ;  /* 0x00005e0019007a0c */ /* 0x000fe40004fa1270 */
[C---:B------:R-:W-:Y:S02]  /*99790*/  IADD3 R0, R3.reuse, c[0x0][0x198], RZ ;  /* 0x0000660003007a10 */ /* 0x040fe40007ffe0ff */
[----:B------:R-:W-:Y:S01]  /*997a0*/  ISETP.LT.AND P4, PT, R28, c[0x0][0x178], !P1 ;  /* 0x00005e001c007a0c */ /* 0x000fe20004f81270 */
[----:B------:R-:W-:Y:S01]  /*997b0*/  IMAD.WIDE R12, R3, 0x2, R10 ;  /* 0x00000002030c7825 */ /* 0x000fe200078e020a */
[----:B------:R-:W-:-:S03]  /*997c0*/  PRMT R23, R21, 0x7632, R23 ;  /* 0x0000763215177816 */ /* 0x000fc60000000017 */
[C---:B------:R-:W-:Y:S02]  /*997d0*/  IMAD.WIDE R14, R0.reuse, 0x2, R8 ;  /* 0x00000002000e7825 */ /* 0x040fe400078e0208 */
[----:B------:R0:W-:Y:S01]  /*997e0*/  @P2 STG.E.U16 [R12.64], R23 ;  /* 0x000000170c002986 */ /* 0x0001e2000c101506 */
[C---:B------:R-:W-:Y:S02]  /*997f0*/  IADD3 R3, R0.reuse, c[0x0][0x198], RZ ;  /* 0x0000660000037a10 */ /* 0x040fe40007ffe0ff */
[----:B0-----:R-:W-:Y:S01]  /*99800*/  PRMT R23, R27, 0x7632, R23 ;  /* 0x000076321b177816 */ /* 0x001fe20000000017 */
[----:B------:R-:W-:Y:S01]  /*99810*/  IMAD.WIDE R12, R0, 0x2, R10 ;  /* 0x00000002000c7825 */ /* 0x000fe200078e020a */
[----:B--2---:R-:W-:-:S03]  /*99820*/  ISETP.GE.AND P6, PT, R20, c[0x0][0x17c], PT ;  /* 0x00005f0014007a0c */ /* 0x004fc60003fc6270 */
[----:B------:R-:W-:Y:S01]  /*99830*/  IMAD.WIDE R20, R0, 0x2, R18 ;  /* 0x0000000200147825 */ /* 0x000fe200078e0212 */
[----:B------:R-:W-:Y:S02]  /*99840*/  ISETP.LT.AND P2, PT, R25, c[0x0][0x178], !P6 ;  /* 0x00005e0019007a0c */ /* 0x000fe40007741270 */
[----:B------:R-:W-:Y:S01]  /*99850*/  ISETP.LT.AND P3, PT, R28, c[0x0][0x178], !P6 ;  /* 0x00005e001c007a0c */ /* 0x000fe20007761270 */
[----:B---3--:R0:W-:Y:S01]  /*99860*/  @P5 STG.E.U16 [R14.64], R5 ;  /* 0x000000050e005986 */ /* 0x0081e2000c101506 */
[----:B------:R-:W-:Y:S02]  /*99870*/  ISETP.LT.AND P5, PT, R29, c[0x0][0x178], !P1 ;  /* 0x00005e001d007a0c */ /* 0x000fe40004fa1270 */
[----:B------:R-:W-:Y:S01]  /*99880*/  ISETP.LT.AND P1, PT, R6, c[0x0][0x178], !P1 ;  /* 0x00005e0006007a0c */ /* 0x000fe20004f21270 */
[----:B------:R1:W-:Y:S01]  /*99890*/  @P4 STG.E.U16 [R20.64], R27 ;  /* 0x0000001b14004986 */ /* 0x0003e2000c101506 */
[----:B-----5:R-:W-:Y:S02]  /*998a0*/  ISETP.GE.AND P4, PT, R24, c[0x0][0x17c], PT ;  /* 0x00005f0018007a0c */ /* 0x020fe40003f86270 */
[----:B------:R-:W-:Y:S01]  /*998b0*/  PRMT R22, R5, 0x7632, R22 ;  /* 0x0000763205167816 */ /* 0x000fe20000000016 */
[----:B------:R-:W2:Y:S01]  /*998c0*/  LDL.LU R24, [R1+0x388] ;  /* 0x0003880001187983 */ /* 0x000ea20000300800 */
[----:B0-----:R-:W-:-:S03]  /*998d0*/  IMAD.WIDE R4, R0, 0x2, R16 ;  /* 0x0000000200047825 */ /* 0x001fc600078e0210 */
[----:B-1----:R-:W3:Y:S01]  /*998e0*/  LDL.LU R27, [R1+0x48] ;  /* 0x00004800011b7983 */ /* 0x002ee20000300800 */
[----:B------:R-:W-:-:S03]  /*998f0*/  IMAD.WIDE R14, R3, 0x2, R8 ;  /* 0x00000002030e7825 */ /* 0x000fc600078e0208 */
[----:B------:R-:W5:Y:S01]  /*99900*/  LDL.LU R0, [R1+0x2e80] ;  /* 0x002e800001007983 */ /* 0x000f620000300800 */
[----:B------:R-:W-:-:S03]  /*99910*/  IMAD.WIDE R20, R3, 0x2, R18 ;  /* 0x0000000203147825 */ /* 0x000fc600078e0212 */
[----:B------:R-:W-:Y:S04]  /*99920*/  @P5 STG.E.U16 [R4.64], R26 ;  /* 0x0000001a04005986 */ /* 0x000fe8000c101506 */
[----:B----4-:R-:W-:Y:S04]  /*99930*/  @P1 STG.E.U16 [R12.64], R2 ;  /* 0x000000020c001986 */ /* 0x010fe8000c101506 */
[----:B------:R0:W-:Y:S04]  /*99940*/  @P2 STG.E.U16 [R14.64], R22 ;  /* 0x000000160e002986 */ /* 0x0001e8000c101506 */
[----:B------:R1:W-:Y:S01]  /*99950*/  @P3 STG.E.U16 [R20.64], R23 ;  /* 0x0000001714003986 */ /* 0x0003e2000c101506 */
[----:B0-----:R-:W-:-:S03]  /*99960*/  PRMT R14, R26, 0x7632, R14 ;  /* 0x000076321a0e7816 */ /* 0x001fc6000000000e */
[----:B-1----:R-:W4:Y:S01]  /*99970*/  LDL.LU R21, [R1+0x58] ;  /* 0x0000580001157983 */ /* 0x002f220000300800 */
[----:B------:R-:W-:-:S03]  /*99980*/  PRMT R20, R2, 0x7632, R20 ;  /* 0x0000763202147816 */ /* 0x000fc60000000014 */
[----:B------:R-:W3:Y:S04]  /*99990*/  LDL.LU R26, [R1+0x3350] ;  /* 0x00335000011a7983 */ /* 0x000ee80000300800 */
[----:B------:R-:W3:Y:S01]  /*999a0*/  LDL.LU R2, [R1+0x2e84] ;  /* 0x002e840001027983 */ /* 0x000ee20000300800 */
[----:B------:R-:W-:Y:S02]  /*999b0*/  ISETP.LT.AND P5, PT, R29, c[0x0][0x178], !P6 ;  /* 0x00005e001d007a0c */ /* 0x000fe400077a1270 */
[----:B------:R-:W-:Y:S02]  /*999c0*/  ISETP.LT.AND P6, PT, R6, c[0x0][0x178], !P6 ;  /* 0x00005e0006007a0c */ /* 0x000fe400077c1270 */
[----:B------:R-:W-:Y:S01]  /*999d0*/  ISETP.LT.AND P3, PT, R25, c[0x0][0x178], !P4 ;  /* 0x00005e0019007a0c */ /* 0x000fe20006761270 */
[----:B------:R-:W-:-:S04]  /*999e0*/  IMAD.WIDE R4, R3, 0x2, R16 ;  /* 0x0000000203047825 */ /* 0x000fc800078e0210 */
[----:B------:R-:W-:-:S04]  /*999f0*/  IMAD.WIDE R12, R3, 0x2, R10 ;  /* 0x00000002030c7825 */ /* 0x000fc800078e020a */
[----:B------:R0:W-:Y:S04]  /*99a00*/  @P5 STG.E.U16 [R4.64], R14 ;  /* 0x0000000e04005986 */ /* 0x0001e8000c101506 */
[----:B------:R-:W-:Y:S01]  /*99a10*/  @P6 STG.E.U16 [R12.64], R20 ;  /* 0x000000140c006986 */ /* 0x000fe2000c101506 */
[----:B-----5:R-:W-:Y:S02]  /*99a20*/  ISETP.GE.AND P1, PT, R0, c[0x0][0x17c], PT ;  /* 0x00005f0000007a0c */ /* 0x020fe40003f26270 */
[----:B------:R-:W-:-:S05]  /*99a30*/  IADD3 R0, R3, c[0x0][0x198], RZ ;  /* 0x0000660003007a10 */ /* 0x000fca0007ffe0ff */
[----:B0-----:R-:W-:-:S05]  /*99a40*/  IMAD.WIDE R4, R0, 0x2, R8 ;  /* 0x0000000200047825 */ /* 0x001fca00078e0208 */
[----:B--2---:R0:W-:Y:S01]  /*99a50*/  @P3 STG.E.U16 [R4.64], R24 ;  /* 0x0000001804003986 */ /* 0x0041e2000c101506 */
[----:B---3--:R-:W-:-:S03]  /*99a60*/  ISETP.GE.AND P3, PT, R2, c[0x0][0x17c], PT ;  /* 0x00005f0002007a0c */ /* 0x008fc60003f66270 */
[----:B------:R-:W2:Y:S01]  /*99a70*/  LDL.LU R2, [R1+0x2e88] ;  /* 0x002e880001027983 */ /* 0x000ea20000300800 */
[----:B------:R-:W-:Y:S02]  /*99a80*/  ISETP.LT.AND P2, PT, R28, c[0x0][0x178], !P4 ;  /* 0x00005e001c007a0c */ /* 0x000fe40006741270 */
[----:B------:R-:W-:Y:S01]  /*99a90*/  ISETP.LT.AND P5, PT, R29, c[0x0][0x178], !P4 ;  /* 0x00005e001d007a0c */ /* 0x000fe200067a1270 */
[----:B------:R-:W-:Y:S01]  /*99aa0*/  IMAD.WIDE R14, R0, 0x2, R18 ;  /* 0x00000002000e7825 */ /* 0x000fe200078e0212 */
[----:B------:R-:W-:Y:S02]  /*99ab0*/  ISETP.LT.AND P4, PT, R6, c[0x0][0x178], !P4 ;  /* 0x00005e0006007a0c */ /* 0x000fe40006781270 */
[----:B------:R-:W-:Y:S01]  /*99ac0*/  ISETP.LT.AND P6, PT, R25, c[0x0][0x178], !P1 ;  /* 0x00005e0019007a0c */ /* 0x000fe20004fc1270 */
[C---:B0-----:R-:W-:Y:S01]  /*99ad0*/  IMAD.WIDE R4, R0.reuse, 0x2, R16 ;  /* 0x0000000200047825 */ /* 0x041fe200078e0210 */
[----:B------:R-:W-:-:S05]  /*99ae0*/  IADD3 R3, R0, c[0x0][0x198], RZ ;  /* 0x0000660000037a10 */ /* 0x000fca0007ffe0ff */
[----:B----4-:R0:W-:Y:S01]  /*99af0*/  @P2 STG.E.U16 [R14.64], R21 ;  /* 0x000000150e002986 */ /* 0x0101e2000c101506 */
[----:B------:R-:W-:Y:S01]  /*99b00*/  ISETP.LT.AND P2, PT, R28, c[0x0][0x178], !P1 ;  /* 0x00005e001c007a0c */ /* 0x000fe20004f41270 */
[----:B------:R-:W-:Y:S02]  /*99b10*/  IMAD.WIDE R12, R0, 0x2, R10 ;  /* 0x00000002000c7825 */ /* 0x000fe400078e020a */
[----:B------:R1:W-:Y:S01]  /*99b20*/  @P5 STG.E.U16 [R4.64], R27 ;  /* 0x0000001b04005986 */ /* 0x0003e2000c101506 */
[----:B------:R-:W-:Y:S02]  /*99b30*/  ISETP.LT.AND P5, PT, R29, c[0x0][0x178], !P1 ;  /* 0x00005e001d007a0c */ /* 0x000fe40004fa1270 */
[----:B------:R-:W-:Y:S01]  /*99b40*/  PRMT R20, R24, 0x7632, R20 ;  /* 0x0000763218147816 */ /* 0x000fe20000000014 */
[----:B------:R3:W-:Y:S01]  /*99b50*/  @P4 STG.E.U16 [R12.64], R26 ;  /* 0x0000001a0c004986 */ /* 0x0007e2000c101506 */
[----:B0-----:R-:W-:Y:S01]  /*99b60*/  IMAD.WIDE R14, R3, 0x2, R8 ;  /* 0x00000002030e7825 */ /* 0x001fe200078e0208 */
[----:B------:R-:W-:-:S02]  /*99b70*/  ISETP.LT.AND P1, PT, R6, c[0x0][0x178], !P1 ;  /* 0x00005e0006007a0c */ /* 0x000fc40004f21270 */
[----:B------:R-:W4:Y:S01]  /*99b80*/  LDL.LU R24, [R1+0x88] ;  /* 0x0000880001187983 */ /* 0x000f220000300800 */
[----:B------:R-:W-:Y:S01]  /*99b90*/  PRMT R0, R21, 0x7632, R0 ;  /* 0x0000763215007816 */ /* 0x000fe20000000000 */
[C---:B-1----:R-:W-:Y:S02]  /*99ba0*/  IMAD.WIDE R4, R3.reuse, 0x2, R16 ;  /* 0x0000000203047825 */ /* 0x042fe400078e0210 */
[----:B------:R0:W-:Y:S02]  /*99bb0*/  @P6 STG.E.U16 [R14.64], R20 ;  /* 0x000000140e006986 */ /* 0x0001e4000c101506 */
[----:B---3--:R-:W-:Y:S02]  /*99bc0*/  IMAD.WIDE R12, R3, 0x2, R18 ;  /* 0x00000002030c7825 */ /* 0x008fe400078e0212 */
[----:B------:R-:W3:Y:S04]  /*99bd0*/  LDL.LU R6, [R1+0x78] ;  /* 0x0000780001067983 */ /* 0x000ee80000300800 */
[----:B------:R-:W-:Y:S01]  /*99be0*/  @P2 STG.E.U16 [R12.64], R0 ;  /* 0x000000000c002986 */ /* 0x000fe2000c101506 */
[----:B0-----:R-:W-:-:S03]  /*99bf0*/  PRMT R14, R27, 0x7632, R14 ;  /* 0x000076321b0e7816 */ /* 0x001fc6000000000e */
[----:B------:R-:W5:Y:S01]  /*99c00*/  LDL.LU R21, [R1+0x38] ;  /* 0x0000380001157983 */ /* 0x000f620000300800 */
[----:B------:R-:W-:-:S03]  /*99c10*/  PRMT R20, R26, 0x7632, R20 ;  /* 0x000076321a147816 */ /* 0x000fc60000000014 */
[----:B------:R0:W-:Y:S02]  /*99c20*/  @P5 STG.E.U16 [R4.64], R14 ;  /* 0x0000000e04005986 */ /* 0x0001e4000c101506 */
[----:B0-----:R-:W-:-:S05]  /*99c30*/  IMAD.WIDE R4, R3, 0x2, R10 ;  /* 0x0000000203047825 */ /* 0x001fca00078e020a */
[----:B------:R-:W-:Y:S01]  /*99c40*/  @P1 STG.E.U16 [R4.64], R20 ;  /* 0x0000001404001986 */ /* 0x000fe2000c101506 */
[----:B--2---:R-:W-:-:S03]  /*99c50*/  ISETP.GE.AND P2, PT, R2, c[0x0][0x17c], PT ;  /* 0x00005f0002007a0c */ /* 0x004fc60003f46270 */
[----:B------:R-:W2:Y:S04]  /*99c60*/  LDL.LU R2, [R1+0x5a8] ;  /* 0x0005a80001027983 */ /* 0x000ea80000300800 */
[----:B------:R-:W2:Y:S04]  /*99c70*/  LDL.LU R27, [R1+0x588] ;  /* 0x00058800011b7983 */ /* 0x000ea80000300800 */
[----:B------:R0:W-:Y:S04]  /*99c80*/  STL [R1+0x3214], R26 ;  /* 0x0032141a01007387 */ /* 0x0001e80000100800 */
[----:B0-----:R-:W2:Y:S04]  /*99c90*/  LDL R26, [R1+0x1de4] ;  /* 0x001de400011a7983 */ /* 0x001ea80000100800 */
[----:B------:R-:W2:Y:S01]  /*99ca0*/  LDL.LU R20, [R1+0x3a8] ;  /* 0x0003a80001147983 */ /* 0x000ea20000300800 */
[----:B------:R-:W-:-:S02]  /*99cb0*/  ISETP.LT.AND P6, PT, R25, c[0x0][0x178], !P3 ;  /* 0x00005e0019007a0c */ /* 0x000fc40005fc1270 */
[----:B------:R-:W-:Y:S02]  /*99cc0*/  ISETP.LT.AND P4, PT, R28, c[0x0][0x178], !P3 ;  /* 0x00005e001c007a0c */ /* 0x000fe40005f81270 */
[----:B------:R-:W-:-:S05]  /*99cd0*/  IADD3 R0, R3, c[0x0][0x198], RZ ;  /* 0x0000660003007a10 */ /* 0x000fca0007ffe0ff */
[----:B------:R-:W-:-:S04]  /*99ce0*/  IMAD.WIDE R12, R0, 0x2, R8 ;  /* 0x00000002000c7825 */ /* 0x000fc800078e0208 */
[C---:B------:R-:W-:Y:S01]  /*99cf0*/  IMAD.WIDE R14, R0.reuse, 0x2, R18 ;  /* 0x00000002000e7825 */ /* 0x040fe200078e0212 */
[----:B------:R-:W-:Y:S02]  /*99d00*/  ISETP.LT.AND P5, PT, R29, c[0x0][0x178], !P3 ;  /* 0x00005e001d007a0c */ /* 0x000fe40005fa1270 */
[C---:B------:R-:W-:Y:S01]  /*99d10*/  IADD3 R3, R0.reuse, c[0x0][0x198], RZ ;  /* 0x0000660000037a10 */ /* 0x040fe20007ffe0ff */
[----:B------:R-:W-:Y:S01]  /*99d20*/  IMAD.WIDE R4, R0, 0x2, R16 ;  /* 0x0000000200047825 */ /* 0x000fe200078e0210 */
[----:B--2---:R-:W-:Y:S04]  /*99d30*/  @P6 STG.E.U16 [R12.64], R20 ;  /* 0x000000140c006986 */ /* 0x004fe8000c101506 */
[----:B----4-:R0:W-:Y:S01]  /*99d40*/  @P4 STG.E.U16 [R14.64], R24 ;  /* 0x000000180e004986 */ /* 0x0101e2000c101506 */
[----:B------:R-:W-:-:S03]  /*99d50*/  ISETP.LT.AND P3, PT, R26, c[0x0][0x178], !P3 ;  /* 0x00005e001a007a0c */ /* 0x000fc60005f61270 */
[----:B0-----:R-:W2:Y:S01]  /*99d60*/  LDL.LU R15, [R1+0x2e8c] ;  /* 0x002e8c00010f7983 */ /* 0x001ea20000300800 */
[----:B------:R-:W-:Y:S01]  /*99d70*/  IMAD.WIDE R12, R0, 0x2, R10 ;  /* 0x00000002000c7825 */ /* 0x000fe200078e020a */
[----:B------:R-:W-:Y:S02]  /*99d80*/  PRMT R0, R20, 0x7632, R0 ;  /* 0x0000763214007816 */ /* 0x000fe40000000000 */
[----:B------:R-:W4:Y:S04]  /*99d90*/  LDL.LU R20, [R1+0x2e90] ;  /* 0x002e900001147983 */ /* 0x000f280000300800 */
[----:B---3--:R-:W-:Y:S04]  /*99da0*/  @P5 STG.E.U16 [R4.64], R6 ;  /* 0x0000000604005986 */ /* 0x008fe8000c101506 */
[----:B-----5:R0:W-:Y:S02]  /*99db0*/  @P3 STG.E.U16 [R12.64], R21 ;  /* 0x000000150c003986 */ /* 0x0201e4000c101506 */
[----:B0-----:R-:W-:-:S02]  /*99dc0*/  PRMT R12, R24, 0x7632, R12 ;  /* 0x00007632180c7816 */ /* 0x001fc4000000000c */
[----:B------:R-:W3:Y:S01]  /*99dd0*/  LDL.LU R24, [R1+0x2e94] ;  /* 0x002e940001187983 */ /* 0x000ee20000300800 */
[----:B------:R-:W-:Y:S02]  /*99de0*/  ISETP.LT.AND P6, PT, R25, c[0x0][0x178], !P2 ;  /* 0x00005e0019007a0c */ /* 0x000fe400057c1270 */
[----:B------:R-:W-:Y:S01]  /*99df0*/  ISETP.LT.AND P4, PT, R28, c[0x0][0x178], !P2 ;  /* 0x00005e001c007a0c */ /* 0x000fe20005781270 */
[----:B------:R-:W-:Y:S01]  /*99e00*/  IMAD.WIDE R4, R3, 0x2, R18 ;  /* 0x0000000203047825 */ /* 0x000fe200078e0212 */
[----:B------:R-:W-:Y:S02]  /*99e10*/  ISETP.LT.AND P3, PT, R29, c[0x0][0x178], !P2 ;  /* 0x00005e001d007a0c */ /* 0x000fe40005761270 */
[----:B------:R-:W-:Y:S02]  /*99e20*/  ISETP.LT.AND P2, PT, R26, c[0x0][0x178], !P2 ;  /* 0x00005e001a007a0c */ /* 0x000fe40005741270 */
[----:B------:R-:W-:Y:S02]  /*99e30*/  PRMT R22, R6, 0x7632, R22 ;  /* 0x0000763206167816 */ /* 0x000fe40000000016 */
[----:B------:R-:W-:Y:S01]  /*99e40*/  PRMT R23, R21, 0x7632, R23 ;  /* 0x0000763215177816 */ /* 0x000fe20000000017 */
[----:B------:R-:W5:Y:S01]  /*99e50*/  LDL.LU R6, [R1+0x334c] ;  /* 0x00334c0001067983 */ /* 0x000f620000300800 */
[----:B--2---:R-:W-:Y:S01]  /*99e60*/  ISETP.GE.AND P1, PT, R15, c[0x0][0x17c], PT ;  /* 0x00005f000f007a0c */ /* 0x004fe20003f26270 */
[----:B------:R-:W-:-:S03]  /*99e70*/  IMAD.WIDE R14, R3, 0x2, R8 ;  /* 0x00000002030e7825 */ /* 0x000fc600078e0208 */
[----:B------:R-:W-:Y:S02]  /*99e80*/  ISETP.LT.AND P5, PT, R25, c[0x0][0x178], !P1 ;  /* 0x00005e0019007a0c */ /* 0x000fe40004fa1270 */
[----:B------:R0:W-:Y:S04]  /*99e90*/  @P6 STG.E.U16 [R14.64], R0 ;  /* 0x000000000e006986 */ /* 0x0001e8000c101506 */
[----:B------:R1:W-:Y:S01]  /*99ea0*/  @P4 STG.E.U16 [R4.64], R12 ;  /* 0x0000000c04004986 */ /* 0x0003e2000c101506 */
[----:B------:R-:W-:Y:S02]  /*99eb0*/  ISETP.LT.AND P4, PT, R28, c[0x0][0x178], !P1 ;  /* 0x00005e001c007a0c */ /* 0x000fe40004f81270 */
[----:B----4-:R-:W-:Y:S02]  /*99ec0*/  ISETP.GE.AND P6, PT, R20, c[0x0][0x17c], PT ;  /* 0x00005f0014007a0c */ /* 0x010fe40003fc6270 */
[C---:B0-----:R-:W-:Y:S01]  /*99ed0*/  IADD3 R0, R3.reuse, c[0x0][0x198], RZ ;  /* 0x0000660003007a10 */ /* 0x041fe20007ffe0ff */
[----:B-1----:R-:W-:-:S04]  /*99ee0*/  IMAD.WIDE R4, R3, 0x2, R16 ;  /* 0x0000000203047825 */ /* 0x002fc800078e0210 */
[----:B------:R-:W-:Y:S01]  /*99ef0*/  IMAD.WIDE R12, R3, 0x2, R10 ;  /* 0x00000002030c7825 */ /* 0x000fe200078e020a */
[----:B------:R-:W-:Y:S03]  /*99f00*/  @P3 STG.E.U16 [R4.64], R22 ;  /* 0x0000001604003986 */ /* 0x000fe6000c101506 */
[C---:B------:R-:W-:Y:S01]  /*99f10*/  IMAD.WIDE R14, R0.reuse, 0x2, R8 ;  /* 0x00000002000e7825 */ /* 0x040fe200078e0208 */
[----:B------:R0:W-:Y:S03]  /*99f20*/  @P2 STG.E.U16 [R12.64], R23 ;  /* 0x000000170c002986 */ /* 0x0001e6000c101506 */
[----:B------:R-:W-:Y:S01]  /*99f30*/  IMAD.WIDE R20, R0, 0x2, R18 ;  /* 0x0000000200147825 */ /* 0x000fe200078e0212 */
[----:B------:R-:W-:Y:S01]  /*99f40*/  @P5 STG.E.U16 [R14.64], R2 ;  /* 0x000000020e005986 */ /* 0x000fe2000c101506 */
[----:B------:R-:W-:-:S03]  /*99f50*/  ISETP.LT.AND P3, PT, R28, c[0x0][0x178], !P6 ;  /* 0x00005e001c007a0c */ /* 0x000fc60007761270 */
[----:B------:R1:W-:Y:S01]  /*99f60*/  @P4 STG.E.U16 [R20.64], R27 ;  /* 0x0000001b14004986 */ /* 0x0003e2000c101506 */
[----:B---3--:R-:W-:Y:S02]  /*99f70*/  ISETP.GE.AND P4, PT, R24, c[0x0][0x17c], PT ;  /* 0x00005f0018007a0c */ /* 0x008fe40003f86270 */
[----:B0-----:R-:W-:Y:S01]  /*99f80*/  PRMT R23, R27, 0x7632, R23 ;  /* 0x000076321b177816 */ /* 0x001fe20000000017 */
[----:B------:R-:W2:Y:S01]  /*99f90*/  LDL.LU R28, [R1+0x2e98] ;  /* 0x002e9800011c7983 */ /* 0x000ea20000300800 */
[----:B------:R-:W-:Y:S01]  /*99fa0*/  PRMT R22, R2, 0x7632, R22 ;  /* 0x0000763202167816 */ /* 0x000fe20000000016 */
[C---:B------:R-:W-:Y:S01]  /*99fb0*/  IMAD.WIDE R4, R0.reuse, 0x2, R16 ;  /* 0x0000000200047825 */ /* 0x040fe200078e0210 */
[C---:B------:R-:W-:Y:S01]  /*99fc0*/  IADD3 R3, R0.reuse, c[0x0][0x198], RZ ;  /* 0x0000660000037a10 */ /* 0x040fe20007ffe0ff */
[----:B-1----:R-:W3:Y:S02]  /*99fd0*/  LDL.LU R27, [R1+0x5d8] ;  /* 0x0005d800011b7983 */ /* 0x002ee40000300800 */
[----:B------:R-:W-:-:S02]  /*99fe0*/  IMAD.WIDE R12, R0, 0x2, R10 ;  /* 0x00000002000c7825 */ /* 0x000fc400078e020a */
[----:B------:R-:W4:Y:S04]  /*99ff0*/  LDL.LU R24, [R1+0xc8] ;  /* 0x0000c80001187983 */ /* 0x000f280000300800 */
[----:B------:R-:W2:Y:S04]  /*9a000*/  LDL.LU R2, [R1+0xb8] ;  /* 0x0000b80001027983 */ /* 0x000ea80000300800 */
[----:B------:R-:W2:Y:S01]  /*9a010*/  LDL.LU R0, [R1+0x98] ;  /* 0x0000980001007983 */ /* 0x000ea20000300800 */
[----:B------:R-:W-:Y:S02]  /*9a020*/  ISETP.LT.AND P5, PT, R29, c[0x0][0x178], !P1 ;  /* 0x00005e001d007a0c */ /* 0x000fe40004fa1270 */
[----:B------:R-:W-:-:S02]  /*9a030*/  ISETP.LT.AND P1, PT, R26, c[0x0][0x178], !P1 ;  /* 0x00005e001a007a0c */ /* 0x000fc40004f21270 */
[----:B------:R-:W-:Y:S01]  /*9a040*/  ISETP.LT.AND P2, PT, R25, c[0x0][0x178], !P6 ;  /* 0x00005e0019007a0c */ /* 0x000fe20007741270 */
[----:B------:R-:W-:-:S04]  /*9a050*/  IMAD.WIDE R14, R3, 0x2, R8 ;  /* 0x00000002030e7825 */ /* 0x000fc800078e0208 */
[----:B------:R-:W-:-:S04]  /*9a060*/  IMAD.WIDE R20, R3, 0x2, R18 ;  /* 0x0000000203147825 */ /* 0x000fc800078e0212 */
[----:B--2---:R-:W-:Y:S04]  /*9a070*/  @P5 STG.E.U16 [R4.64], R0 ;  /* 0x0000000004005986 */ /* 0x004fe8000c101506 */
[----:B-----5:R-:W-:Y:S04]  /*9a080*/  @P1 STG.E.U16 [R12.64], R6 ;  /* 0x000000060c001986 */ /* 0x020fe8000c101506 */
[----:B------:R-:W-:Y:S04]  /*9a090*/  @P2 STG.E.U16 [R14.64], R22 ;  /* 0x000000160e002986 */ /* 0x000fe8000c101506 */
[----:B------:R0:W-:Y:S04]  /*9a0a0*/  @P3 STG.E.U16 [R20.64], R23 ;  /* 0x0000001714003986 */ /* 0x0001e8000c101506 */
[----:B0-----:R-:W2:Y:S04]  /*9a0b0*/  LDL.LU R21, [R1+0x5b8] ;  /* 0x0005b80001157983 */ /* 0x001ea80000300800 */
[----:B------:R-:W5:Y:S04]  /*9a0c0*/  LDL R23, [R1+0x1dd8] ;  /* 0x001dd80001177983 */ /* 0x000f680000100800 */
[----:B------:R-:W2:Y:S01]  /*9a0d0*/  LDL.LU R20, [R1+0x2e9c] ;  /* 0x002e9c0001147983 */ /* 0x000ea20000300800 */
[----:B------:R-:W-:-:S02]  /*9a0e0*/  ISETP.LT.AND P5, PT, R29, c[0x0][0x178], !P6 ;  /* 0x00005e001d007a0c */ /* 0x000fc400077a1270 */
[----:B------:R-:W-:Y:S02]  /*9a0f0*/  ISETP.LT.AND P6, PT, R26, c[0x0][0x178], !P6 ;  /* 0x00005e001a007a0c */ /* 0x000fe400077c1270 */
[----:B------:R-:W-:Y:S01]  /*9a100*/  ISETP.LT.AND P3, PT, R25, c[0x0][0x178], !P4 ;  /* 0x00005e0019007a0c */ /* 0x000fe20006761270 */
[C---:B------:R-:W-:Y:S01]  /*9a110*/  IMAD.WIDE R12, R3.reuse, 0x2, R16 ;  /* 0x00000002030c7825 */ /* 0x040fe200078e0210 */
[----:B------:R-:W-:Y:S02]  /*9a120*/  PRMT R14, R0, 0x7632, R14 ;  /* 0x00007632000e7816 */ /* 0x000fe4000000000e */
[C---:B------:R-:W-:Y:S01]  /*9a130*/  IADD3 R0, R3.reuse, c[0x0][0x198], RZ ;  /* 0x0000660003007a10 */ /* 0x040fe20007ffe0ff */
[----:B------:R-:W-:Y:S01]  /*9a140*/  IMAD.WIDE R4, R3, 0x2, R10 ;  /* 0x0000000203047825 */ /* 0x000fe200078e020a */
[----:B------:R-:W-:-:S03]  /*9a150*/  PRMT R6, R6, 0x7632, R6 ;  /* 0x0000763206067816 */ /* 0x000fc60000000006 */
[----:B------:R0:W-:Y:S01]  /*9a160*/  @P5 STG.E.U16 [R12.64], R14 ;  /* 0x0000000e0c005986 */ /* 0x0001e2000c101506 */
[----:B------:R-:W-:-:S03]  /*9a170*/  ISETP.GE.AND P1, PT, R28, c[0x0][0x17c], PT ;  /* 0x00005f001c007a0c */ /* 0x000fc60003f26270 */
[----:B------:R1:W-:Y:S04]  /*9a180*/  @P6 STG.E.U16 [R4.64], R6 ;  /* 0x0000000604006986 */ /* 0x0003e8000c101506 */
[----:B------:R-:W4:Y:S01]  /*9a190*/  LDL.LU R28, [R1+0x708] ;  /* 0x00070800011c7983 */ /* 0x000f220000300800 */
[----:B0-----:R-:W-:-:S05]  /*9a1a0*/  IMAD.WIDE R12, R0, 0x2, R8 ;  /* 0x00000002000c7825 */ /* 0x001fca00078e0208 */
[----:B---3--:R0:W-:Y:S01]  /*9a1b0*/  @P3 STG.E.U16 [R12.64], R27 ;  /* 0x0000001b0c003986 */ /* 0x0081e2000c101506 */
[----:B--2---:R-:W-:-:S03]  /*9a1c0*/  ISETP.GE.AND P3, PT, R20, c[0x0][0x17c], PT ;  /* 0x00005f0014007a0c */ /* 0x004fc60003f66270 */
[----:B------:R-:W2:Y:S01]  /*9a1d0*/  LDL.LU R20, [R1+0x2ea0] ;  /* 0x002ea00001147983 */ /* 0x000ea20000300800 */
[----:B-----5:R-:W-:Y:S02]  /*9a1e0*/  ISETP.LT.AND P2, PT, R23, c[0x0][0x178], !P4 ;  /* 0x00005e0017007a0c */ /* 0x020fe40006741270 */
[----:B------:R-:W-:Y:S01]  /*9a1f0*/  ISETP.LT.AND P5, PT, R29, c[0x0][0x178], !P4 ;  /* 0x00005e001d007a0c */ /* 0x000fe200067a1270 */
[----:B------:R-:W-:Y:S01]  /*9a200*/  IMAD.WIDE R14, R0, 0x2, R18 ;  /* 0x00000002000e7825 */ /* 0x000fe200078e0212 */
[----:B------:R-:W-:Y:S02]  /*9a210*/  ISETP.LT.AND P4, PT, R26, c[0x0][0x178], !P4 ;  /* 0x00005e001a007a0c */ /* 0x000fe40006781270 */
[----:B------:R-:W-:Y:S01]  /*9a220*/  ISETP.LT.AND P6, PT, R25, c[0x0][0x178], !P1 ;  /* 0x00005e0019007a0c */ /* 0x000fe20004fc1270 */
[C---:B-1----:R-:W-:Y:S01]  /*9a230*/  IMAD.WIDE R4, R0.reuse, 0x2, R16 ;  /* 0x0000000200047825 */ /* 0x042fe200078e0210 */
[----:B------:R-:W-:-:S05]  /*9a240*/  IADD3 R3, R0, c[0x0][0x198], RZ ;  /* 0x0000660000037a10 */ /* 0x000fca0007ffe0ff */
[----:B------:R1:W-:Y:S01]  /*9a250*/  @P2 STG.E.U16 [R14.64], R21 ;  /* 0x000000150e002986 */ /* 0x0003e2000c101506 */
[----:B------:R-:W-:Y:S01]  /*9a260*/  ISETP.LT.AND P2, PT, R23, c[0x0][0x178], !P1 ;  /* 0x00005e0017007a0c */ /* 0x000fe20004f41270 */
[----:B0-----:R-:W-:Y:S02]  /*9a270*/  IMAD.WIDE R12, R0, 0x2, R10 ;  /* 0x00000002000c7825 */ /* 0x001fe400078e020a */
[----:B----4-:R0:W-:Y:S01]  /*9a280*/  @P5 STG.E.U16 [R4.64], R24 ;  /* 0x0000001804005986 */ /* 0x0101e2000c101506 */
[----:B------:R-:W-:Y:S02]  /*9a290*/  ISETP.LT.AND P5, PT, R29, c[0x0][0x178], !P1 ;  /* 0x00005e001d007a0c */ /* 0x000fe40004fa1270 */
[----:B------:R-:W-:Y:S01]  /*9a2a0*/  PRMT R6, R27, 0x7632, R6 ;  /* 0x000076321b067816 */ /* 0x000fe20000000006 */
[----:B------:R3:W-:Y:S01]  /*9a2b0*/  @P4 STG.E.U16 [R12.64], R2 ;  /* 0x000000020c004986 */ /* 0x0007e2000c101506 */
[----:B-1----:R-:W-:Y:S01]  /*9a2c0*/  IMAD.WIDE R14, R3, 0x2, R8 ;  /* 0x00000002030e7825 */ /* 0x002fe200078e0208 */
[----:B------:R-:W-:-:S02]  /*9a2d0*/  PRMT R0, R21, 0x7632, R0 ;  /* 0x0000763215007816 */ /* 0x000fc40000000000 */
[----:B------:R-:W4:Y:S01]  /*9a2e0*/  LDL.LU R27, [R1+0x5e8] ;  /* 0x0005e800011b7983 */ /* 0x000f220000300800 */
[----:B0-----:R-:W-:-:S03]  /*9a2f0*/  IMAD.WIDE R4, R3, 0x2, R18 ;  /* 0x0000000203047825 */ /* 0x001fc600078e0212 */
[----:B------:R0:W-:Y:S01]  /*9a300*/  @P6 STG.E.U16 [R14.64], R6 ;  /* 0x000000060e006986 */ /* 0x0001e2000c101506 */
[----:B---3--:R-:W-:-:S03]  /*9a310*/  IMAD.WIDE R12, R3, 0x2, R16 ;  /* 0x00000002030c7825 */ /* 0x008fc600078e0210 */
[----:B------:R-:W-:Y:S04]  /*9a320*/  @P2 STG.E.U16 [R4.64], R0 ;  /* 0x0000000004002986 */ /* 0x000fe8000c101506 */
[----:B------:R-:W3:Y:S01]  /*9a330*/  LDL.LU R21, [R1+0xa8] ;  /* 0x0000a80001157983 */ /* 0x000ee20000300800 */
[----:B0-----:R-:W-:-:S05]  /*9a340*/  PRMT R6, R24, 0x7632, R6 ;  /* 0x0000763218067816 */ /* 0x001fca0000000006 */
[----:B------:R0:W-:Y:S02]  /*9a350*/  @P5 STG.E.U16 [R12.64], R6 ;  /* 0x000000060c005986 */ /* 0x0001e4000c101506 */
[----:B0-----:R-:W-:Y:S02]  /*9a360*/  PRMT R6, R2, 0x7632, R6 ;  /* 0x0000763202067816 */ /* 0x001fe40000000006 */
[----:B--2---:R-:W-:Y:S02]  /*9a370*/  ISETP.GE.AND P2, PT, R20, c[0x0][0x17c], PT ;  /* 0x00005f0014007a0c */ /* 0x004fe40003f46270 */
[----:B------:R-:W2:Y:S04]  /*9a380*/  LDL.LU R20, [R1+0x2ea4] ;  /* 0x002ea40001147983 */ /* 0x000ea80000300800 */
[----:B------:R-:W5:Y:S04]  /*9a390*/  LDL.LU R2, [R1+0x728] ;  /* 0x0007280001027983 */ /* 0x000f680000300800 */
[----:B------:R-:W2:Y:S01]  /*9a3a0*/  LDL.LU R24, [R1+0x718] ;  /* 0x0007180001187983 */ /* 0x000ea20000300800 */
[----:B------:R-:W-:-:S02]  /*9a3b0*/  ISETP.LT.AND P1, PT, R26, c[0x0][0x178], !P1 ;  /* 0x00005e001a007a0c */ /* 0x000fc40004f21270 */
[----:B------:R-:W-:Y:S02]  /*9a3c0*/  ISETP.LT.AND P6, PT, R25, c[0x0][0x178], !P3 ;  /* 0x00005e0019007a0c */ /* 0x000fe40005fc1270 */
[----:B------:R-:W-:Y:S02]  /*9a3d0*/  ISETP.LT.AND P4, PT, R23, c[0x0][0x178], !P3 ;  /* 0x00005e0017007a0c */ /* 0x000fe40005f81270 */
[C---:B------:R-:W-:Y:S01]  /*9a3e0*/  IADD3 R0, R3.reuse, c[0x0][0x198], RZ ;  /* 0x0000660003007a10 */ /* 0x040fe20007ffe0ff */
[----:B------:R-:W-:Y:S01]  /*9a3f0*/  IMAD.WIDE R4, R3, 0x2, R10 ;  /* 0x0000000203047825 */ /* 0x000fe200078e020a */
[----:B------:R-:W-:-:S03]  /*9a400*/  ISETP.LT.AND P5, PT, R29, c[0x0][0x178], !P3 ;  /* 0x00005e001d007a0c */ /* 0x000fc60005fa1270 */
[C---:B------:R-:W-:Y:S01]  /*9a410*/  IMAD.WIDE R12, R0.reuse, 0x2, R8 ;  /* 0x00000002000c7825 */ /* 0x040fe200078e0208 */
[----:B--2---:R0:W-:Y:S04]  /*9a420*/  STL [R1+0x3348], R24 ;  /* 0x0033481801007387 */ /* 0x0041e80000100800 */
[----:B0-----:R-:W2:Y:S01]  /*9a430*/  LDL.LU R24, [R1+0xd8] ;  /* 0x0000d80001187983 */ /* 0x001ea20000300800 */
[----:B------:R-:W-:Y:S01]  /*9a440*/  IMAD.WIDE R14, R0, 0x2, R18 ;  /* 0x00000002000e7825 */ /* 0x000fe200078e0212 */
[----:B------:R-:W-:Y:S02]  /*9a450*/  ISETP.LT.AND P3, PT, R26, c[0x0][0x178], !P3 ;  /* 0x00005e001a007a0c */ /* 0x000fe40005f61270 */
[----:B------:R0:W-:Y:S04]  /*9a460*/  @P1 STG.E.U16 [R4.64], R6 ;  /* 0x0000000604001986 */ /* 0x0001e8000c101506 */
[----:B------:R1:W-:Y:S01]  /*9a470*/  @P6 STG.E.U16 [R12.64], R28 ;  /* 0x0000001c0c006986 */ /* 0x0003e2000c101506 */
[----:B------:R-:W-:-:S03]  /*9a480*/  ISETP.LT.AND P6, PT, R25, c[0x0][0x178], !P2 ;  /* 0x00005e0019007a0c */ /* 0x000fc600057c1270 */
[----:B----4-:R4:W-:Y:S01]  /*9a490*/  @P4 STG.E.U16 [R14.64], R27 ;  /* 0x0000001b0e004986 */ /* 0x0109e2000c101506 */
[----:B------:R-:W-:Y:S02]  /*9a4a0*/  ISETP.LT.AND P4, PT, R23, c[0x0][0x178], !P2 ;  /* 0x00005e0017007a0c */ /* 0x000fe40005781270 */
[C---:B------:R-:W-:Y:S01]  /*9a4b0*/  IADD3 R3, R0.reuse, c[0x0][0x198], RZ ;  /* 0x0000660000037a10 */ /* 0x040fe20007ffe0ff */
[----:B0-----:R-:W-:Y:S01]  /*9a4c0*/  IMAD.WIDE R4, R0, 0x2, R16 ;  /* 0x0000000200047825 */ /* 0x001fe200078e0210 */
[----:B------:R-:W-:Y:S02]  /*9a4d0*/  ISETP.GE.AND P1, PT, R20, c[0x0][0x17c], PT ;  /* 0x00005f0014007a0c */ /* 0x000fe40003f26270 */
[----:B------:R-:W-:Y:S01]  /*9a4e0*/  PRMT R6, R27, 0x7632, R6 ;  /* 0x000076321b067816 */ /* 0x000fe20000000006 */
[----:B-1----:R-:W-:Y:S01]  /*9a4f0*/  IMAD.WIDE R12, R0, 0x2, R10 ;  /* 0x00000002000c7825 */ /* 0x002fe200078e020a */
[----:B------:R-:W-:Y:S01]  /*9a500*/  PRMT R0, R28, 0x7632, R0 ;  /* 0x000076321c007816 */ /* 0x000fe20000000000 */
[----:B------:R-:W5:Y:S02]  /*9a510*/  LDL.LU R20, [R1+0x2ea8] ;  /* 0x002ea80001147983 */ /* 0x000f640000300800 */
[----:B----4-:R-:W-:-:S02]  /*9a520*/  IMAD.WIDE R14, R3, 0x2, R8 ;  /* 0x00000002030e7825 */ /* 0x010fc400078e0208 */
[----:B------:R-:W4:Y:S04]  /*9a530*/  LDL.LU R28, [R1+0x2eac] ;  /* 0x002eac00011c7983 */ /* 0x000f280000300800 */
[----:B------:R-:W4:Y:S04]  /*9a540*/  LDL.LU R27, [R1+0xe8] ;  /* 0x0000e800011b7983 */ /* 0x000f280000300800 */
[----:B--2---:R0:W-:Y:S04]  /*9a550*/  @P5 STG.E.U16 [R4.64], R24 ;  /* 0x0000001804005986 */ /* 0x0041e8000c101506 */
[----:B---3--:R-:W-:Y:S04]  /*9a560*/  @P3 STG.E.U16 [R12.64], R21 ;  /* 0x000000150c003986 */ /* 0x008fe8000c101506 */
[----:B------:R-:W-:Y:S01]  /*9a570*/  @P6 STG.E.U16 [R14.64], R0 ;  /* 0x000000000e006986 */ /* 0x000fe2000c101506 */
[----:B0-----:R-:W-:-:S05]  /*9a580*/  IMAD.WIDE R4, R3, 0x2, R18 ;  /* 0x0000000203047825 */ /* 0x001fca00078e0212 */
[----:B------:R0:W-:Y:S02]  /*9a590*/  @P4 STG.E.U16 [R4.64], R6 ;  /* 0x0000000604004986 */ /* 0x0001e4000c101506 */
[----:B0-----:R-:W-:Y:S02]  /*9a5a0*/  PRMT R6, R24, 0x7632, R6 ;  /* 0x0000763218067816 */ /* 0x001fe40000000006 */
[----:B------:R-:W2:Y:S01]  /*9a5b0*/  LDL.LU R24, [R1+0x3348] ;  /* 0x0033480001187983 */ /* 0x000ea20000300800 */
[----:B------:R-:W-:Y:S02]  /*9a5c0*/  ISETP.LT.AND P3, PT, R29, c[0x0][0x178], !P2 ;  /* 0x00005e001d007a0c */ /* 0x000fe40005761270 */
[----:B------:R-:W-:Y:S01]  /*9a5d0*/  ISETP.LT.AND P2, PT, R26, c[0x0][0x178], !P2 ;  /* 0x00005e001a007a0c */ /* 0x000fe20005741270 */
[----:B------:R-:W-:Y:S01]  /*9a5e0*/  IMAD.WIDE R4, R3, 0x2, R16 ;  /* 0x0000000203047825 */ /* 0x000fe200078e0210 */
[----:B------:R-:W-:Y:S02]  /*9a5f0*/  ISETP.LT.AND P6, PT, R25, c[0x0][0x178], !P1 ;  /* 0x00005e0019007a0c */ /* 0x000fe40004fc1270 */
[----:B------:R-:W-:Y:S01]  /*9a600*/  PRMT R22, R21, 0x7632, R22 ;  /* 0x0000763215167816 */ /* 0x000fe20000000016 */
[----:B------:R-:W-:Y:S01]  /*9a610*/  IMAD.WIDE R12, R3, 0x2, R10 ;  /* 0x00000002030c7825 */ /* 0x000fe200078e020a */
[----:B------:R-:W-:-:S02]  /*9a620*/  ISETP.LT.AND P4, PT, R23, c[0x0][0x178], !P1 ;  /* 0x00005e0017007a0c */ /* 0x000fc40004f81270 */
[----:B------:R-:W-:-:S03]  /*9a630*/  IADD3 R0, R3, c[0x0][0x198], RZ ;  /* 0x0000660003007a10 */ /* 0x000fc60007ffe0ff */
[----:B------:R0:W-:Y:S01]  /*9a640*/  @P3 STG.E.U16 [R4.64], R6 ;  /* 0x0000000604003986 */ /* 0x0001e2000c101506 */
[----:B-----5:R-:W-:-:S03]  /*9a650*/  ISETP.GE.AND P5, PT, R20, c[0x0][0x17c], PT ;  /* 0x00005f0014007a0c */ /* 0x020fc60003fa6270 */
[----:B------:R1:W-:Y:S01]  /*9a660*/  @P2 STG.E.U16 [R12.64], R22 ;  /* 0x000000160c002986 */ /* 0x0003e2000c101506 */
[----:B------:R-:W-:Y:S01]  /*9a670*/  ISETP.LT.AND P2, PT, R29, c[0x0][0x178], !P1 ;  /* 0x00005e001d007a0c */ /* 0x000fe20004f41270 */
[----:B------:R-:W-:-:S04]  /*9a680*/  IMAD.WIDE R14, R0, 0x2, R8 ;  /* 0x00000002000e7825 */ /* 0x000fc800078e0208 */
[----:B------:R-:W-:Y:S01]  /*9a690*/  IMAD.WIDE R20, R0, 0x2, R18 ;  /* 0x0000000200147825 */ /* 0x000fe200078e0212 */
[----:B------:R3:W-:Y:S01]  /*9a6a0*/  @P6 STG.E.U16 [R14.64], R2 ;  /* 0x000000020e006986 */ /* 0x0007e2000c101506 */
[----:B0-----:R-:W-:Y:S02]  /*9a6b0*/  PRMT R6, R2, 0x7632, R6 ;  /* 0x0000763202067816 */ /* 0x001fe40000000006 */
[C---:B------:R-:W-:Y:S01]  /*9a6c0*/  IMAD.WIDE R4, R0.reuse, 0x2, R16 ;  /* 0x0000000200047825 */ /* 0x040fe200078e0210 */
[----:B------:R-:W-:-:S03]  /*9a6d0*/  IADD3 R3, R0, c[0x0][0x198], RZ ;  /* 0x0000660000037a10 */ /* 0x000fc60007ffe0ff */
[----:B-1----:R-:W-:Y:S01]  /*9a6e0*/  IMAD.WIDE R12, R0, 0x2, R10 ;  /* 0x00000002000c7825 */ /* 0x002fe200078e020a */
[----:B--2---:R0:W-:Y:S01]  /*9a6f0*/  @P4 STG.E.U16 [R20.64], R24 ;  /* 0x0000001814004986 */ /* 0x0041e2000c101506 */
[----:B----4-:R-:W-:Y:S02]  /*9a700*/  ISETP.GE.AND P4, PT, R28, c[0x0][0x17c], PT ;  /* 0x00005f001c007a0c */ /* 0x010fe40003f86270 */
[----:B------:R-:W-:Y:S01]  /*9a710*/  PRMT R22, R24, 0x7632, R22 ;  /* 0x0000763218167816 */ /* 0x000fe20000000016 */
[----:B------:R-:W2:Y:S04]  /*9a720*/  LDL.LU R28, [R1+0x748] ;  /* 0x00074800011c7983 */ /* 0x000ea80000300800 */
[----:B---3--:R-:W3:Y:S01]  /*9a730*/  LDL.LU R2, [R1+0x738] ;  /* 0x0007380001027983 */ /* 0x008ee20000300800 */
[----:B0-----:R-:W-:-:S03]  /*9a740*/  IMAD.MOV.U32 R24, RZ, RZ, R7 ;  /* 0x000000ffff187224 */ /* 0x001fc600078e0007 */
[----:B------:R0:W-:Y:S04]  /*9a750*/  @P2 STG.E.U16 [R4.64], R27 ;  /* 0x0000001b04002986 */ /* 0x0001e8000c101506 */
[----:B------:R-:W4:Y:S04]  /*9a760*/  LDL.LU R7, [R1+0x118] ;  /* 0x0001180001077983 */ /* 0x000f280000300800 */
[----:B------:R-:W5:Y:S04]  /*9a770*/  LDL.LU R0, [R1+0x2eb0] ;  /* 0x002eb00001007983 */ /* 0x000f680000300800 */
[----:B0-----:R-:W2:Y:S01]  /*9a780*/  LDL.LU R5, [R1+0x68] ;  /* 0x0000680001057983 */ /* 0x001ea20000300800 */
[----:B------:R-:W-:-:S02]  /*9a790*/  ISETP.LT.AND P1, PT, R26, c[0x0][0x178], !P1 ;  /* 0x00005e001a007a0c */ /* 0x000fc40004f21270 */
[----:B------:R-:W-:Y:S02]  /*9a7a0*/  ISETP.LT.AND P3, PT, R25, c[0x0][0x178], !P5 ;  /* 0x00005e0019007a0c */ /* 0x000fe40006f61270 */
[----:B------:R-:W-:Y:S01]  /*9a7b0*/  ISETP.LT.AND P6, PT, R23, c[0x0][0x178], !P5 ;  /* 0x00005e0017007a0c */ /* 0x000fe20006fc1270 */
[----:B------:R-:W-:-:S04]  /*9a7c0*/  IMAD.WIDE R14, R3, 0x2, R8 ;  /* 0x00000002030e7825 */ /* 0x000fc800078e0208 */
[----:B------:R-:W-:-:S05]  /*9a7d0*/  IMAD.WIDE R20, R3, 0x2, R18 ;  /* 0x0000000203147825 */ /* 0x000fca00078e0212 */
[----:B------:R-:W-:Y:S01]  /*9a7e0*/  STL [R1+0x3340], R21 ;  /* 0x0033401501007387 */ /* 0x000fe20000100800 */
[----:B------:R-:W-:Y:S02]  /*9a7f0*/  ISETP.LT.AND P2, PT, R29, c[0x0][0x178], !P5 ;  /* 0x00005e001d007a0c */ /* 0x000fe40006f41270 */
[----:B------:R-:W-:Y:S01]  /*9a800*/  ISETP.LT.AND P5, PT, R26, c[0x0][0x178], !P5 ;  /* 0x00005e001a007a0c */ /* 0x000fe20006fa1270 */
[----:B--2---:R-:W-:Y:S04]  /*9a810*/  @P1 STG.E.U16 [R12.64], R5 ;  /* 0x000000050c001986 */ /* 0x004fe8000c101506 */
[----:B------:R0:W-:Y:S04]  /*9a820*/  @P3 STG.E.U16 [R14.64], R6 ;  /* 0x000000060e003986 */ /* 0x0001e8000c101506 */
[----:B------:R1:W-:Y:S01]  /*9a830*/  @P6 STG.E.U16 [R20.64], R22 ;  /* 0x0000001614006986 */ /* 0x0003e2000c101506 */
[----:B0-----:R-:W-:-:S03]  /*9a840*/  PRMT R14, R27, 0x7632, R14 ;  /* 0x000076321b0e7816 */ /* 0x001fc6000000000e */
[----:B-1----:R-:W2:Y:S04]  /*9a850*/  LDL.LU R21, [R1+0x108] ;  /* 0x0001080001157983 */ /* 0x002ea80000300800 */
[----:B------:R-:W2:Y:S04]  /*9a860*/  LDL.LU R27, [R1+0x3344] ;  /* 0x00334400011b7983 */ /* 0x000ea80000300800 */
[----:B------:R-:W2:Y:S01]  /*9a870*/  LDL.LU R22, [R1+0x2eb4] ;  /* 0x002eb40001167983 */ /* 0x000ea20000300800 */
[----:B------:R-:W-:Y:S01]  /*9a880*/  IMAD.WIDE R12, R3, 0x2, R16 ;  /* 0x00000002030c7825 */ /* 0x000fe200078e0210 */
[----:B------:R-:W-:-:S02]  /*9a890*/  ISETP.LT.AND P6, PT, R25, c[0x0][0x178], !P4 ;  /* 0x00005e0019007a0c */ /* 0x000fc400067c1270 */
[----:B------:R-:W-:Y:S01]  /*9a8a0*/  PRMT R6, R5, 0x7632, R6 ;  /* 0x0000763205067816 */ /* 0x000fe20000000006 */
[----:B------:R-:W-:Y:S01]  /*9a8b0*/  IMAD.WIDE R4, R3, 0x2, R10 ;  /* 0x0000000203047825 */ /* 0x000fe200078e020a */
[----:B------:R-:W-:Y:S02]  /*9a8c0*/  ISETP.LT.AND P1, PT, R23, c[0x0][0x178], !P4 ;  /* 0x00005e0017007a0c */ /* 0x000fe40006721270 */
[----:B-----5:R-:W-:Y:S01]  /*9a8d0*/  ISETP.GE.AND P3, PT, R0, c[0x0][0x17c], PT ;  /* 0x00005f0000007a0c */ /* 0x020fe20003f66270 */
[----:B------:R0:W-:Y:S01]  /*9a8e0*/  @P2 STG.E.U16 [R12.64], R14 ;  /* 0x0000000e0c002986 */ /* 0x0001e2000c101506 */
[----:B------:R-:W-:Y:S02]  /*9a8f0*/  IADD3 R0, R3, c[0x0][0x198], RZ ;  /* 0x0000660003007a10 */ /* 0x000fe40007ffe0ff */
[----:B------:R-:W-:Y:S01]  /*9a900*/  ISETP.LT.AND P2, PT, R29, c[0x0][0x178], !P4 ;  /* 0x00005e001d007a0c */ /* 0x000fe20006741270 */
[----:B------:R1:W-:Y:S01]  /*9a910*/  @P5 STG.E.U16 [R4.64], R6 ;  /* 0x0000000604005986 */ /* 0x0003e2000c101506 */
[----:B------:R-:W-:-:S02]  /*9a920*/  ISETP.LT.AND P4, PT, R26, c[0x0][0x178], !P4 ;  /* 0x00005e001a007a0c */ /* 0x000fc40006781270 */
[----:B------:R-:W-:Y:S02]  /*9a930*/  ISETP.LT.AND P5, PT, R25, c[0x0][0x178], !P3 ;  /* 0x00005e0019007a0c */ /* 0x000fe40005fa1270 */
[C---:B------:R-:W-:Y:S01]  /*9a940*/  IADD3 R3, R0.reuse, c[0x0][0x198], RZ ;  /* 0x0000660000037a10 */ /* 0x040fe20007ffe0ff */
[----:B0-----:R-:W-:-:S04]  /*9a950*/  IMAD.WIDE R12, R0, 0x2, R8 ;  /* 0x00000002000c7825 */ /* 0x001fc800078e0208 */
[----:B------:R-:W-:Y:S01]  /*9a960*/  IMAD.WIDE R14, R0, 0x2, R18 ;  /* 0x00000002000e7825 */ /* 0x000fe200078e0212 */
[----:B------:R0:W-:Y:S01]  /*9a970*/  @P6 STG.E.U16 [R12.64], R28 ;  /* 0x0000001c0c006986 */ /* 0x0001e2000c101506 */
[----:B-1----:R-:W-:Y:S02]  /*9a980*/  PRMT R6, R28, 0x7632, R6 ;  /* 0x000076321c067816 */ /* 0x002fe40000000006 */
[C---:B------:R-:W-:Y:S01]  /*9a990*/  IMAD.WIDE R4, R0.reuse, 0x2, R16 ;  /* 0x0000000200047825 */ /* 0x040fe200078e0210 */
[----:B---3--:R1:W-:Y:S04]  /*9a9a0*/  @P1 STG.E.U16 [R14.64], R2 ;  /* 0x000000020e001986 */ /* 0x0083e8000c101506 */
[----:B----4-:R-:W-:Y:S01]  /*9a9b0*/  @P2 STG.E.U16 [R4.64], R7 ;  /* 0x0000000704002986 */ /* 0x010fe2000c101506 */
[----:B0-----:R-:W-:-:S03]  /*9a9c0*/  IMAD.WIDE R12, R0, 0x2, R10 ;  /* 0x00000002000c7825 */ /* 0x001fc600078e020a */
[----:B------:R-:W3:Y:S01]  /*9a9d0*/  LDL.LU R28, [R1+0x2c] ;  /* 0x00002c00011c7983 */ /* 0x000ee20000300800 */
[----:B-1----:R-:W-:Y:S01]  /*9a9e0*/  IMAD.WIDE R14, R3, 0x2, R8 ;  /* 0x00000002030e7825 */ /* 0x002fe200078e0208 */
[----:B------:R-:W-:Y:S02]  /*9a9f0*/  PRMT R0, R2, 0x7632, R0 ;  /* 0x0000763202007816 */ /* 0x000fe40000000000 */
[----:B--2---:R-:W-:Y:S04]  /*9aa00*/  @P4 STG.E.U16 [R12.64], R21 ;  /* 0x000000150c004986 */ /* 0x004fe8000c101506 */
[----:B------:R0:W-:Y:S01]  /*9aa10*/  @P5 STG.E.U16 [R14.64], R6 ;  /* 0x000000060e005986 */ /* 0x0001e2000c101506 */
[----:B------:R-:W-:Y:S02]  /*9aa20*/  ISETP.GE.AND P2, PT, R22, c[0x0][0x17c], PT ;  /* 0x00005f0016007a0c */ /* 0x000fe40003f46270 */
[----:B0-----:R-:W-:Y:S01]  /*9aa30*/  PRMT R6, R7, 0x7632, R6 ;  /* 0x0000763207067816 */ /* 0x001fe20000000006 */
[----:B------:R-:W-:Y:S01]  /*9aa40*/  IMAD.MOV.U32 R15, RZ, RZ, R24 ;  /* 0x000000ffff0f7224 */ /* 0x000fe200078e0018 */
[----:B------:R-:W2:Y:S04]  /*9aa50*/  LDL.LU R7, [R1+0x1c] ;  /* 0x00001c0001077983 */ /* 0x000ea80000300800 */
[----:B------:R-:W4:Y:S04]  /*9aa60*/  LDL.LU R24, [R1+0x2eb8] ;  /* 0x002eb80001187983 */ /* 0x000f280000300800 */
[----:B------:R-:W5:Y:S01]  /*9aa70*/  LDL.LU R22, [R1+0x2ebc] ;  /* 0x002ebc0001167983 */ /* 0x000f620000300800 */
[----:B------:R-:W-:-:S03]  /*9aa80*/  IMAD.MOV.U32 R2, RZ, RZ, R27 ;  /* 0x000000ffff027224 */ /* 0x000fc600078e001b */
[----:B------:R-:W4:Y:S01]  /*9aa90*/  LDL.LU R27, [R1+0xc] ;  /* 0x00000c00011b7983 */ /* 0x000f220000300800 */
[----:B------:R-:W-:Y:S02]  /*9aaa0*/  ISETP.LT.AND P1, PT, R23, c[0x0][0x178], !P3 ;  /* 0x00005e0017007a0c */ /* 0x000fe40005f21270 */
        /* <DEDUP_REMOVED lines=8> */
[----:B------:R-:W-:Y:S02]  /*9ab30*/  ISETP.LT.AND P6, PT, R29, c[0x0][0x178], !P2 ;  /* 0x00005e001d007a0c */ /* 0x000fe400057c1270 */
[C---:B0-----:R-:W-:Y:S01]  /*9ab40*/  IADD3 R0, R3.reuse, c[0x0][0x198], RZ ;  /* 0x0000660003007a10 */ /* 0x041fe20007ffe0ff */
[----:B------:R-:W-:Y:S01]  /*9ab50*/  IMAD.WIDE R4, R3, 0x2, R10 ;  /* 0x0000000203047825 */ /* 0x000fe200078e020a */
[----:B-1----:R-:W-:-:S03]  /*9ab60*/  PRMT R6, R21, 0x7632, R6 ;  /* 0x0000763215067816 */ /* 0x002fc60000000006 */
[----:B------:R-:W-:Y:S01]  /*9ab70*/  IMAD.MOV.U32 R3, RZ, RZ, R15 ;  /* 0x000000ffff037224 */ /* 0x000fe200078e000f */
[----:B------:R-:W-:Y:S01]  /*9ab80*/  ISETP.LT.AND P2, PT, R26, c[0x0][0x178], !P2 ;  /* 0x00005e001a007a0c */ /* 0x000fe20005741270 */
[C---:B------:R-:W-:Y:S01]  /*9ab90*/  IMAD.WIDE R12, R0.reuse, 0x2, R8 ;  /* 0x00000002000c7825 */ /* 0x040fe200078e0208 */
[----:B------:R-:W4:Y:S03]  /*9aba0*/  LDL.LU R21, [R1+0x3340] ;  /* 0x0033400001157983 */ /* 0x000f260000300800 */
[C---:B------:R-:W-:Y:S01]  /*9abb0*/  IMAD.WIDE R14, R0.reuse, 0x2, R18 ;  /* 0x00000002000e7825 */ /* 0x040fe200078e0212 */
[----:B------:R0:W-:Y:S04]  /*9abc0*/  @P3 STG.E.U16 [R4.64], R6 ;  /* 0x0000000604003986 */ /* 0x0001e8000c101506 */
[----:B------:R1:W-:Y:S04]  /*9abd0*/  @P4 STG.E.U16 [R12.64], R3 ;  /* 0x000000030c004986 */ /* 0x0003e8000c101506 */
[----:B---3--:R-:W-:Y:S01]  /*9abe0*/  @P5 STG.E.U16 [R14.64], R28 ;  /* 0x0000001c0e005986 */ /* 0x008fe2000c101506 */
[----:B0-----:R-:W-:-:S04]  /*9abf0*/  IMAD.WIDE R4, R0, 0x2, R16 ;  /* 0x0000000200047825 */ /* 0x001fc800078e0210 */
[----:B-1----:R-:W-:Y:S01]  /*9ac00*/  IMAD.MOV.U32 R13, RZ, RZ, R3 ;  /* 0x000000ffff0d7224 */ /* 0x002fe200078e0003 */
[----:B------:R-:W-:-:S04]  /*9ac10*/  IADD3 R3, R0, c[0x0][0x198], RZ ;  /* 0x0000660000037a10 */ /* 0x000fc80007ffe0ff */
[----:B------:R-:W-:Y:S01]  /*9ac20*/  PRMT R20, R13, 0x7632, R20 ;  /* 0x000076320d147816 */ /* 0x000fe20000000014 */
[----:B------:R-:W-:Y:S01]  /*9ac30*/  IMAD.WIDE R12, R3, 0x2, R8 ;  /* 0x00000002030c7825 */ /* 0x000fe200078e0208 */
[----:B------:R-:W-:Y:S02]  /*9ac40*/  PRMT R6, R28, 0x7632, R6 ;  /* 0x000076321c067816 */ /* 0x000fe40000000006 */
[----:B-----5:R-:W-:Y:S01]  /*9ac50*/  ISETP.GE.AND P3, PT, R22, c[0x0][0x17c], PT ;  /* 0x00005f0016007a0c */ /* 0x020fe20003f66270 */
[----:B--2---:R0:W-:Y:S03]  /*9ac60*/  @P6 STG.E.U16 [R4.64], R7 ;  /* 0x0000000704006986 */ /* 0x0041e6000c101506 */
[----:B------:R-:W-:Y:S01]  /*9ac70*/  ISETP.LT.AND P5, PT, R25, c[0x0][0x178], !P3 ;  /* 0x00005e0019007a0c */ /* 0x000fe20005fa1270 */
[----:B------:R-:W2:Y:S01]  /*9ac80*/  LDL.LU R22, [R1+0x38c] ;  /* 0x00038c0001167983 */ /* 0x000ea20000300800 */
[----:B----4-:R-:W-:-:S03]  /*9ac90*/  ISETP.GE.AND P1, PT, R24, c[0x0][0x17c], PT ;  /* 0x00005f0018007a0c */ /* 0x010fc60003f26270 */
[----:B------:R-:W3:Y:S01]  /*9aca0*/  LDL.LU R24, [R1+0x5c] ;  /* 0x00005c0001187983 */ /* 0x000ee20000300800 */
[----:B0-----:R-:W-:-:S03]  /*9acb0*/  IMAD.WIDE R4, R0, 0x2, R10 ;  /* 0x0000000200047825 */ /* 0x001fc600078e020a */
[----:B------:R-:W4:Y:S01]  /*9acc0*/  LDL.LU R28, [R1+0x4c] ;  /* 0x00004c00011c7983 */ /* 0x000f220000300800 */
[----:B------:R-:W-:-:S03]  /*9acd0*/  PRMT R0, R7, 0x7632, R0 ;  /* 0x0000763207007816 */ /* 0x000fc60000000000 */
[----:B------:R-:W-:Y:S04]  /*9ace0*/  @P2 STG.E.U16 [R4.64], R27 ;  /* 0x0000001b04002986 */ /* 0x000fe8000c101506 */
[----:B------:R-:W5:Y:S04]  /*9acf0*/  LDL.LU R7, [R1+0x333c] ;  /* 0x00333c0001077983 */ /* 0x000f680000300800 */
[----:B------:R0:W-:Y:S04]  /*9ad00*/  @P5 STG.E.U16 [R12.64], R20 ;  /* 0x000000140c005986 */ /* 0x0001e8000c101506 */
[----:B0-----:R-:W2:Y:S01]  /*9ad10*/  LDL.LU R13, [R1+0x2ec0] ;  /* 0x002ec000010d7983 */ /* 0x001ea20000300800 */
[----:B------:R-:W-:Y:S01]  /*9ad20*/  ISETP.LT.AND P4, PT, R23, c[0x0][0x178], !P3 ;  /* 0x00005e0017007a0c */ /* 0x000fe20005f81270 */
[----:B------:R-:W-:Y:S01]  /*9ad30*/  IMAD.WIDE R14, R3, 0x2, R18 ;  /* 0x00000002030e7825 */ /* 0x000fe200078e0212 */
[----:B------:R-:W-:-:S02]  /*9ad40*/  PRMT R20, R27, 0x7632, R20 ;  /* 0x000076321b147816 */ /* 0x000fc40000000014 */
[----:B------:R-:W3:Y:S01]  /*9ad50*/  LDL.LU R27, [R1+0x3338] ;  /* 0x00333800011b7983 */ /* 0x000ee20000300800 */
[----:B------:R-:W-:-:S08]  /*9ad60*/  IMAD.WIDE R4, R3, 0x2, R16 ;  /* 0x0000000203047825 */ /* 0x000fd000078e0210 */
[----:B------:R0:W-:Y:S02]  /*9ad70*/  @P4 STG.E.U16 [R14.64], R6 ;  /* 0x000000060e004986 */ /* 0x0001e4000c101506 */
[----:B0-----:R-:W-:Y:S02]  /*9ad80*/  IADD3 R6, R3, c[0x0][0x198], RZ ;  /* 0x0000660003067a10 */ /* 0x001fe40007ffe0ff */
[----:B--2---:R-:W-:Y:S01]  /*9ad90*/  ISETP.GE.AND P5, PT, R13, c[0x0][0x17c], PT ;  /* 0x00005f000d007a0c */ /* 0x004fe20003fa6270 */
[----:B------:R-:W-:Y:S02]  /*9ada0*/  IMAD.WIDE R12, R3, 0x2, R10 ;  /* 0x00000002030c7825 */ /* 0x000fe400078e020a */
[----:B------:R-:W2:Y:S01]  /*9adb0*/  LDL.LU R3, [R1+0x2ec4] ;  /* 0x002ec40001037983 */ /* 0x000ea20000300800 */
[----:B------:R-:W-:Y:S02]  /*9adc0*/  ISETP.LT.AND P6, PT, R29, c[0x0][0x178], !P3 ;  /* 0x00005e001d007a0c */ /* 0x000fe40005fc1270 */
[----:B------:R-:W-:-:S02]  /*9add0*/  ISETP.LT.AND P3, PT, R26, c[0x0][0x178], !P3 ;  /* 0x00005e001a007a0c */ /* 0x000fc40005f61270 */
[----:B------:R-:W-:Y:S02]  /*9ade0*/  ISETP.LT.AND P4, PT, R25, c[0x0][0x178], !P1 ;  /* 0x00005e0019007a0c */ /* 0x000fe40004f81270 */
[----:B------:R-:W-:-:S07]  /*9adf0*/  ISETP.LT.AND P2, PT, R23, c[0x0][0x178], !P1 ;  /* 0x00005e0017007a0c */ /* 0x000fce0004f41270 */
[----:B------:R0:W-:Y:S01]  /*9ae00*/  @P6 STG.E.U16 [R4.64], R0 ;  /* 0x0000000004006986 */ /* 0x0001e2000c101506 */
[----:B------:R-:W-:Y:S01]  /*9ae10*/  ISETP.LT.AND P6, PT, R29, c[0x0][0x178], !P1 ;  /* 0x00005e001d007a0c */ /* 0x000fe20004fc1270 */
[----:B------:R-:W-:Y:S01]  /*9ae20*/  IMAD.WIDE R14, R6, 0x2, R18 ;  /* 0x00000002060e7825 */ /* 0x000fe200078e0212 */
[----:B------:R-:W-:Y:S01]  /*9ae30*/  ISETP.LT.AND P1, PT, R26, c[0x0][0x178], !P1 ;  /* 0x00005e001a007a0c */ /* 0x000fe20004f21270 */
[----:B------:R-:W-:Y:S02]  /*9ae40*/  @P3 STG.E.U16 [R12.64], R20 ;  /* 0x000000140c003986 */ /* 0x000fe4000c101506 */
[----:B0-----:R-:W-:-:S05]  /*9ae50*/  IMAD.WIDE R4, R6, 0x2, R8 ;  /* 0x0000000206047825 */ /* 0x001fca00078e0208 */
[----:B------:R0:W-:Y:S01]  /*9ae60*/  @P4 STG.E.U16 [R4.64], R22 ;  /* 0x0000001604004986 */ /* 0x0001e2000c101506 */
[----:B---3--:R-:W-:-:S03]  /*9ae70*/  PRMT R21, R24, 0x7632, R21 ;  /* 0x0000763218157816 */ /* 0x008fc60000000015 */
[----:B------:R1:W-:Y:S01]  /*9ae80*/  @P2 STG.E.U16 [R14.64], R24 ;  /* 0x000000180e002986 */ /* 0x0003e2000c101506 */
[----:B0-----:R-:W-:Y:S01]  /*9ae90*/  IMAD.WIDE R4, R6, 0x2, R16 ;  /* 0x0000000206047825 */ /* 0x001fe200078e0210 */
[----:B------:R-:W-:Y:S02]  /*9aea0*/  PRMT R0, R22, 0x7632, R0 ;  /* 0x0000763216007816 */ /* 0x000fe40000000000 */
[----:B-1----:R-:W3:Y:S04]  /*9aeb0*/  LDL.LU R24, [R1+0x3ac] ;  /* 0x0003ac0001187983 */ /* 0x002ee80000300800 */
[----:B----4-:R0:W-:Y:S01]  /*9aec0*/  @P6 STG.E.U16 [R4.64], R28 ;  /* 0x0000001c04006986 */ /* 0x0101e2000c101506 */
[----:B------:R-:W-:Y:S01]  /*9aed0*/  PRMT R20, R27, 0x7632, R20 ;  /* 0x000076321b147816 */ /* 0x000fe20000000014 */
[----:B0-----:R-:W-:-:S05]  /*9aee0*/  IMAD.WIDE R4, R6, 0x2, R10 ;  /* 0x0000000206047825 */ /* 0x001fca00078e020a */
[----:B------:R-:W-:Y:S01]  /*9aef0*/  @P1 STG.E.U16 [R4.64], R27 ;  /* 0x0000001b04001986 */ /* 0x000fe2000c101506 */
[----:B--2---:R-:W-:Y:S02]  /*9af00*/  ISETP.GE.AND P3, PT, R3, c[0x0][0x17c], PT ;  /* 0x00005f0003007a0c */ /* 0x004fe40003f66270 */
[----:B------:R-:W-:Y:S02]  /*9af10*/  IADD3 R3, R6, c[0x0][0x198], RZ ;  /* 0x0000660006037a10 */ /* 0x000fe40007ffe0ff */
[----:B------:R-:W-:Y:S02]  /*9af20*/  ISETP.LT.AND P2, PT, R25, c[0x0][0x178], !P3 ;  /* 0x00005e0019007a0c */ /* 0x000fe40005f41270 */
[----:B------:R-:W-:Y:S02]  /*9af30*/  ISETP.LT.AND P4, PT, R23, c[0x0][0x178], !P3 ;  /* 0x00005e0017007a0c */ /* 0x000fe40005f81270 */
[----:B------:R-:W-:Y:S02]  /*9af40*/  ISETP.LT.AND P6, PT, R26, c[0x0][0x178], !P3 ;  /* 0x00005e001a007a0c */ /* 0x000fe40005fc1270 */
[----:B------:R-:W-:-:S02]  /*9af50*/  ISETP.LT.AND P3, PT, R29, c[0x0][0x178], !P3 ;  /* 0x00005e001d007a0c */ /* 0x000fc40005f61270 */
[----:B------:R-:W2:Y:S01]  /*9af60*/  LDL.LU R29, [R1+0x8c] ;  /* 0x00008c00011d7983 */ /* 0x000ea20000300800 */
[----:B------:R-:W-:-:S03]  /*9af70*/  PRMT R6, R28, 0x7632, R6 ;  /* 0x000076321c067816 */ /* 0x000fc60000000006 */
[----:B------:R-:W4:Y:S04]  /*9af80*/  LDL.LU R22, [R1+0x2ecc] ;  /* 0x002ecc0001167983 */ /* 0x000f280000300800 */
[----:B------:R-:W5:Y:S04]  /*9af90*/  LDL.LU R28, [R1+0x7c] ;  /* 0x00007c00011c7983 */ /* 0x000f680000300800 */
[----:B------:R0:W-:Y:S01]  /*9afa0*/  STL [R1+0x3218], R27 ;  /* 0x0032181b01007387 */ /* 0x0001e20000100800 */
[----:B------:R-:W-:-:S04]  /*9afb0*/  IMAD.WIDE R12, R3, 0x2, R8 ;  /* 0x00000002030c7825 */ /* 0x000fc800078e0208 */
[C---:B------:R-:W-:Y:S01]  /*9afc0*/  IMAD.WIDE R14, R3.reuse, 0x2, R18 ;  /* 0x00000002030e7825 */ /* 0x040fe200078e0212 */
[----:B0-----:R-:W5:Y:S04]  /*9afd0*/  LDL R27, [R1+0x1de0] ;  /* 0x001de000011b7983 */ /* 0x001f680000100800 */
[----:B------:R-:W-:Y:S04]  /*9afe0*/  @P2 STG.E.U16 [R12.64], R0 ;  /* 0x000000000c002986 */ /* 0x000fe8000c101506 */
[----:B------:R0:W-:Y:S04]  /*9aff0*/  @P4 STG.E.U16 [R14.64], R21 ;  /* 0x000000150e004986 */ /* 0x0001e8000c101506 */
[----:B0-----:R-:W5:Y:S01]  /*9b000*/  LDL.LU R14, [R1+0x2ec8] ;  /* 0x002ec800010e7983 */ /* 0x001f620000300800 */
[----:B------:R-:W-:Y:S01]  /*9b010*/  IMAD.WIDE R4, R3, 0x2, R16 ;  /* 0x0000000203047825 */ /* 0x000fe200078e0210 */
[----:B------:R-:W-:-:S02]  /*9b020*/  ISETP.LT.AND P1, PT, R25, c[0x0][0x178], !P5 ;  /* 0x00005e0019007a0c */ /* 0x000fc40006f21270 */
[----:B------:R-:W-:Y:S01]  /*9b030*/  ISETP.LT.AND P2, PT, R23, c[0x0][0x178], !P5 ;  /* 0x00005e0017007a0c */ /* 0x000fe20006f41270 */
[C---:B------:R-:W-:Y:S01]  /*9b040*/  IMAD.WIDE R12, R3.reuse, 0x2, R10 ;  /* 0x00000002030c7825 */ /* 0x040fe200078e020a */
[----:B------:R-:W5:Y:S01]  /*9b050*/  LDL.LU R15, [R1+0x3c] ;  /* 0x00003c00010f7983 */ /* 0x000f620000300800 */
[----:B------:R-:W-:-:S03]  /*9b060*/  IADD3 R3, R3, c[0x0][0x198], RZ ;  /* 0x0000660003037a10 */ /* 0x000fc60007ffe0ff */
[----:B------:R0:W-:Y:S04]  /*9b070*/  @P3 STG.E.U16 [R4.64], R6 ;  /* 0x0000000604003986 */ /* 0x0001e8000c101506 */
[----:B------:R1:W-:Y:S01]  /*9b080*/  @P6 STG.E.U16 [R12.64], R20 ;  /* 0x000000140c006986 */ /* 0x0003e2000c101506 */
[----:B------:R-:W-:Y:S01]  /*9b090*/  ISETP.LT.AND P6, PT, R26, c[0x0][0x178], !P5 ;  /* 0x00005e001a007a0c */ /* 0x000fe20006fc1270 */
[----:B0-----:R-:W-:-:S04]  /*9b0a0*/  IMAD.WIDE R4, R3, 0x2, R18 ;  /* 0x0000000203047825 */ /* 0x001fc800078e0212 */
[----:B-1----:R-:W-:Y:S01]  /*9b0b0*/  IMAD.WIDE R12, R3, 0x2, R8 ;  /* 0x00000002030c7825 */ /* 0x002fe200078e0208 */
[----:B------:R-:W-:Y:S04]  /*9b0c0*/  STL [R1+0x332c], R21 ;  /* 0x00332c1501007387 */ /* 0x000fe80000100800 */
[----:B---3--:R0:W-:Y:S01]  /*9b0d0*/  @P1 STG.E.U16 [R12.64], R24 ;  /* 0x000000180c001986 */ /* 0x0081e2000c101506 */
[----:B------:R-:W-:-:S03]  /*9b0e0*/  PRMT R0, R24, 0x7632, R0 ;  /* 0x0000763218007816 */ /* 0x000fc60000000000 */
[----:B0-----:R-:W3:Y:S01]  /*9b0f0*/  LDL.LU R24, [R1+0x5ac] ;  /* 0x0005ac0001187983 */ /* 0x001ee20000300800 */
[----:B------:R-:W-:-:S03]  /*9b100*/  IMAD.WIDE R12, R3, 0x2, R10 ;  /* 0x00000002030c7825 */ /* 0x000fc600078e020a */
[----:B--2---:R0:W-:Y:S01]  /*9b110*/  @P2 STG.E.U16 [R4.64], R29 ;  /* 0x0000001d04002986 */ /* 0x0041e2000c101506 */
[----:B------:R-:W-:Y:S02]  /*9b120*/  PRMT R6, R29, 0x7632, R6 ;  /* 0x000076321d067816 */ /* 0x000fe40000000006 */
[----:B----4-:R-:W-:Y:S02]  /*9b130*/  ISETP.GE.AND P3, PT, R22, c[0x0][0x17c], PT ;  /* 0x00005f0016007a0c */ /* 0x010fe40003f66270 */
[----:B------:R-:W2:Y:S01]  /*9b140*/  LDL.LU R22, [R1+0x2ed0] ;  /* 0x002ed00001167983 */ /* 0x000ea20000300800 */
[----:B0-----:R-:W-:-:S03]  /*9b150*/  IMAD.WIDE R4, R3, 0x2, R16 ;  /* 0x0000000203047825 */ /* 0x001fc600078e0210 */
[----:B------:R-:W4:Y:S01]  /*9b160*/  LDL.LU R29, [R1+0x58c] ;  /* 0x00058c00011d7983 */ /* 0x000f220000300800 */
[----:B-----5:R-:W-:-:S13]  /*9b170*/  ISETP.LT.AND P5, PT, R27, c[0x0][0x178], !P5 ;  /* 0x00005e001b007a0c */ /* 0x020fda0006fa1270 */
[----:B------:R0:W-:Y:S01]  /*9b180*/  @P5 STG.E.U16 [R4.64], R28 ;  /* 0x0000001c04005986 */ /* 0x0001e2000c101506 */
[----:B------:R-:W-:Y:S02]  /*9b190*/  ISETP.GE.AND P4, PT, R14, c[0x0][0x17c], PT ;  /* 0x00005f000e007a0c */ /* 0x000fe40003f86270 */
[----:B------:R-:W-:Y:S02]  /*9b1a0*/  IADD3 R14, R3, c[0x0][0x198], RZ ;  /* 0x00006600030e7a10 */ /* 0x000fe40007ffe0ff */
[----:B------:R-:W-:Y:S02]  /*9b1b0*/  PRMT R3, R28, 0x7632, R3 ;  /* 0x000076321c037816 */ /* 0x000fe40000000003 */
[----:B0-----:R-:W5:Y:S04]  /*9b1c0*/  LDL.LU R28, [R1+0x9c] ;  /* 0x00009c00011c7983 */ /* 0x001f680000300800 */
[----:B------:R-:W5:Y:S01]  /*9b1d0*/  LDL.LU R21, [R1+0x2ed4] ;  /* 0x002ed40001157983 */ /* 0x000f620000300800 */
[----:B------:R-:W-:Y:S01]  /*9b1e0*/  ISETP.LT.AND P1, PT, R25, c[0x0][0x178], !P3 ;  /* 0x00005e0019007a0c */ /* 0x000fe20005f21270 */
[----:B------:R-:W-:Y:S01]  /*9b1f0*/  IMAD.WIDE R4, R14, 0x2, R8 ;  /* 0x000000020e047825 */ /* 0x000fe200078e0208 */
[----:B------:R-:W-:Y:S01]  /*9b200*/  ISETP.LT.AND P2, PT, R23, c[0x0][0x178], !P3 ;  /* 0x00005e0017007a0c */ /* 0x000fe20005f41270 */
[----:B------:R0:W-:Y:S01]  /*9b210*/  @P6 STG.E.U16 [R12.64], R15 ;  /* 0x0000000f0c006986 */ /* 0x0001e2000c101506 */
[----:B------:R-:W-:-:S02]  /*9b220*/  ISETP.LT.AND P6, PT, R27, c[0x0][0x178], !P3 ;  /* 0x00005e001b007a0c */ /* 0x000fc40005fc1270 */
[----:B------:R-:W-:Y:S02]  /*9b230*/  ISETP.LT.AND P3, PT, R26, c[0x0][0x178], !P3 ;  /* 0x00005e001a007a0c */ /* 0x000fe40005f61270 */
[----:B------:R-:W-:-:S05]  /*9b240*/  ISETP.LT.AND P5, PT, R25, c[0x0][0x178], !P4 ;  /* 0x00005e0019007a0c */ /* 0x000fca00067a1270 */
[----:B------:R1:W-:Y:S01]  /*9b250*/  @P1 STG.E.U16 [R4.64], R0 ;  /* 0x0000000004001986 */ /* 0x0003e2000c101506 */
[----:B------:R-:W-:Y:S01]  /*9b260*/  ISETP.LT.AND P1, PT, R23, c[0x0][0x178], !P4 ;  /* 0x00005e0017007a0c */ /* 0x000fe20006721270 */
[----:B0-----:R-:W-:Y:S01]  /*9b270*/  IMAD.WIDE R12, R14, 0x2, R18 ;  /* 0x000000020e0c7825 */ /* 0x001fe200078e0212 */
[----:B------:R-:W-:-:S04]  /*9b280*/  PRMT R20, R15, 0x7632, R20 ;  /* 0x000076320f147816 */ /* 0x000fc80000000014 */
[----:B------:R0:W-:Y:S01]  /*9b290*/  @P2 STG.E.U16 [R12.64], R6 ;  /* 0x000000060c002986 */ /* 0x0001e2000c101506 */
[C---:B-1----:R-:W-:Y:S01]  /*9b2a0*/  IADD3 R0, R14.reuse, c[0x0][0x198], RZ ;  /* 0x000066000e007a10 */ /* 0x042fe20007ffe0ff */
[----:B------:R-:W-:Y:S01]  /*9b2b0*/  IMAD.WIDE R4, R14, 0x2, R16 ;  /* 0x000000020e047825 */ /* 0x000fe200078e0210 */
[----:B------:R-:W-:-:S03]  /*9b2c0*/  ISETP.LT.AND P2, PT, R27, c[0x0][0x178], !P4 ;  /* 0x00005e001b007a0c */ /* 0x000fc60006741270 */
[----:B------:R-:W-:Y:S01]  /*9b2d0*/  IMAD.WIDE R14, R14, 0x2, R10 ;  /* 0x000000020e0e7825 */ /* 0x000fe200078e020a */
[----:B------:R1:W-:Y:S03]  /*9b2e0*/  @P6 STG.E.U16 [R4.64], R3 ;  /* 0x0000000304006986 */ /* 0x0003e6000c101506 */
[C---:B0-----:R-:W-:Y:S01]  /*9b2f0*/  IMAD.WIDE R12, R0.reuse, 0x2, R8 ;  /* 0x00000002000c7825 */ /* 0x041fe200078e0208 */
[----:B------:R-:W-:Y:S04]  /*9b300*/  @P3 STG.E.U16 [R14.64], R20 ;  /* 0x000000140e003986 */ /* 0x000fe8000c101506 */
[----:B---3--:R0:W-:Y:S01]  /*9b310*/  @P5 STG.E.U16 [R12.64], R24 ;  /* 0x000000180c005986 */ /* 0x0081e2000c101506 */
[----:B-1----:R-:W-:-:S03]  /*9b320*/  IMAD.WIDE R4, R0, 0x2, R18 ;  /* 0x0000000200047825 */ /* 0x002fc600078e0212 */
[----:B------:R-:W-:Y:S01]  /*9b330*/  STL [R1+0x3334], R20 ;  /* 0x0033341401007387 */ /* 0x000fe20000100800 */
[----:B------:R-:W-:Y:S02]  /*9b340*/  IADD3 R3, R0, c[0x0][0x198], RZ ;  /* 0x0000660000037a10 */ /* 0x000fe40007ffe0ff */
[----:B------:R-:W-:Y:S01]  /*9b350*/  PRMT R6, R24, 0x7632, R6 ;  /* 0x0000763218067816 */ /* 0x000fe20000000006 */
[----:B0-----:R-:W-:Y:S01]  /*9b360*/  IMAD.WIDE R12, R0, 0x2, R16 ;  /* 0x00000002000c7825 */ /* 0x001fe200078e0210 */
[----:B--2---:R-:W-:Y:S01]  /*9b370*/  ISETP.GE.AND P6, PT, R22, c[0x0][0x17c], PT ;  /* 0x00005f0016007a0c */ /* 0x004fe20003fc6270 */
[----:B----4-:R0:W-:Y:S02]  /*9b380*/  @P1 STG.E.U16 [R4.64], R29 ;  /* 0x0000001d04001986 */ /* 0x0101e4000c101506 */
[----:B0-----:R-:W-:Y:S01]  /*9b390*/  IMAD.WIDE R4, R0, 0x2, R10 ;  /* 0x0000000200047825 */ /* 0x001fe200078e020a */
[----:B------:R-:W-:Y:S02]  /*9b3a0*/  PRMT R0, R29, 0x7632, R0 ;  /* 0x000076321d007816 */ /* 0x000fe40000000000 */
[----:B-----5:R-:W-:-:S02]  /*9b3b0*/  ISETP.GE.AND P3, PT, R21, c[0x0][0x17c], PT ;  /* 0x00005f0015007a0c */ /* 0x020fc40003f66270 */
[----:B------:R-:W2:Y:S04]  /*9b3c0*/  LDL.LU R21, [R1+0x5dc] ;  /* 0x0005dc0001157983 */ /* 0x000ea80000300800 */
[----:B------:R-:W3:Y:S04]  /*9b3d0*/  LDL.LU R22, [R1+0x5bc] ;  /* 0x0005bc0001167983 */ /* 0x000ee80000300800 */
[----:B------:R-:W4:Y:S01]  /*9b3e0*/  LDL.LU R29, [R1+0x2ed8] ;  /* 0x002ed800011d7983 */ /* 0x000f220000300800 */
[----:B------:R-:W-:-:S03]  /*9b3f0*/  PRMT R14, R28, 0x7632, R14 ;  /* 0x000076321c0e7816 */ /* 0x000fc6000000000e */
[----:B------:R-:W5:Y:S04]  /*9b400*/  LDL.LU R24, [R1+0x2edc] ;  /* 0x002edc0001187983 */ /* 0x000f680000300800 */
[----:B------:R0:W-:Y:S04]  /*9b410*/  @P2 STG.E.U16 [R12.64], R28 ;  /* 0x0000001c0c002986 */ /* 0x0001e8000c101506 */
[----:B0-----:R-:W5:Y:S04]  /*9b420*/  LDL.LU R28, [R1+0xcc] ;  /* 0x0000cc00011c7983 */ /* 0x001f680000300800 */
[----:B------:R-:W5:Y:S01]  /*9b430*/  LDL.LU R20, [R1+0xbc] ;  /* 0x0000bc0001147983 */ /* 0x000f620000300800 */
[----:B------:R-:W-:-:S02]  /*9b440*/  ISETP.LT.AND P4, PT, R26, c[0x0][0x178], !P4 ;  /* 0x00005e001a007a0c */ /* 0x000fc40006781270 */
[----:B------:R-:W-:Y:S02]  /*9b450*/  ISETP.LT.AND P5, PT, R25, c[0x0][0x178], !P6 ;  /* 0x00005e0019007a0c */ /* 0x000fe400077a1270 */
[----:B------:R-:W-:Y:S02]  /*9b460*/  ISETP.LT.AND P1, PT, R23, c[0x0][0x178], !P6 ;  /* 0x00005e0017007a0c */ /* 0x000fe40007721270 */
[----:B------:R-:W-:Y:S01]  /*9b470*/  ISETP.LT.AND P2, PT, R27, c[0x0][0x178], !P6 ;  /* 0x00005e001b007a0c */ /* 0x000fe20007741270 */
[----:B------:R-:W-:Y:S01]  /*9b480*/  IMAD.WIDE R12, R3, 0x2, R8 ;  /* 0x00000002030c7825 */ /* 0x000fe200078e0208 */
[----:B------:R-:W-:-:S05]  /*9b490*/  ISETP.LT.AND P6, PT, R26, c[0x0][0x178], !P6 ;  /* 0x00005e001a007a0c */ /* 0x000fca00077c1270 */
[----:B------:R0:W-:Y:S04]  /*9b4a0*/  @P4 STG.E.U16 [R4.64], R7 ;  /* 0x0000000704004986 */ /* 0x0001e8000c101506 */
[----:B------:R1:W-:Y:S01]  /*9b4b0*/  @P5 STG.E.U16 [R12.64], R6 ;  /* 0x000000060c005986 */ /* 0x0003e2000c101506 */
[----:B------:R-:W-:Y:S02]  /*9b4c0*/  ISETP.LT.AND P4, PT, R25, c[0x0][0x178], !P3 ;  /* 0x00005e0019007a0c */ /* 0x000fe40005f81270 */
[----:B------:R-:W-:Y:S01]  /*9b4d0*/  ISETP.LT.AND P5, PT, R23, c[0x0][0x178], !P3 ;  /* 0x00005e0017007a0c */ /* 0x000fe20005fa1270 */
[----:B0-----:R-:W-:-:S04]  /*9b4e0*/  IMAD.WIDE R4, R3, 0x2, R18 ;  /* 0x0000000203047825 */ /* 0x001fc800078e0212 */
[C---:B-1----:R-:W-:Y:S01]  /*9b4f0*/  IMAD.WIDE R12, R3.reuse, 0x2, R16 ;  /* 0x00000002030c7825 */ /* 0x042fe200078e0210 */
[----:B------:R0:W-:Y:S01]  /*9b500*/  @P1 STG.E.U16 [R4.64], R0 ;  /* 0x0000000004001986 */ /* 0x0001e2000c101506 */
[----:B------:R-:W-:-:S03]  /*9b510*/  IADD3 R6, R3, c[0x0][0x198], RZ ;  /* 0x0000660003067a10 */ /* 0x000fc60007ffe0ff */
[----:B------:R1:W-:Y:S01]  /*9b520*/  @P2 STG.E.U16 [R12.64], R14 ;  /* 0x0000000e0c002986 */ /* 0x0003e2000c101506 */
[----:B------:R-:W-:Y:S02]  /*9b530*/  ISETP.LT.AND P2, PT, R27, c[0x0][0x178], !P3 ;  /* 0x00005e001b007a0c */ /* 0x000fe40005f41270 */
[----:B------:R-:W-:Y:S02]  /*9b540*/  ISETP.LT.AND P3, PT, R26, c[0x0][0x178], !P3 ;  /* 0x00005e001a007a0c */ /* 0x000fe40005f61270 */
[----:B------:R-:W-:Y:S01]  /*9b550*/  PRMT R7, R7, 0x7632, R7 ;  /* 0x0000763207077816 */ /* 0x000fe20000000007 */
[----:B0-----:R-:W-:Y:S01]  /*9b560*/  IMAD.WIDE R4, R3, 0x2, R10 ;  /* 0x0000000203047825 */ /* 0x001fe200078e020a */
[----:B------:R-:W-:-:S03]  /*9b570*/  IADD3 R0, R6, c[0x0][0x198], RZ ;  /* 0x0000660006007a10 */ /* 0x000fc60007ffe0ff */
[C---:B-1----:R-:W-:Y:S01]  /*9b580*/  IMAD.WIDE R12, R6.reuse, 0x2, R8 ;  /* 0x00000002060c7825 */ /* 0x042fe200078e0208 */
[----:B------:R0:W-:Y:S03]  /*9b590*/  @P6 STG.E.U16 [R4.64], R7 ;  /* 0x0000000704006986 */ /* 0x0001e6000c101506 */
[----:B------:R-:W-:-:S04]  /*9b5a0*/  IMAD.WIDE R14, R6, 0x2, R18 ;  /* 0x00000002060e7825 */ /* 0x000fc800078e0212 */
[----:B0-----:R-:W-:-:S04]  /*9b5b0*/  IMAD.WIDE R4, R6, 0x2, R16 ;  /* 0x0000000206047825 */ /* 0x001fc800078e0210 */
[----:B------:R-:W-:Y:S01]  /*9b5c0*/  IMAD.WIDE R6, R6, 0x2, R10 ;  /* 0x0000000206067825 */ /* 0x000fe200078e020a */
[----:B--2---:R-:W-:Y:S04]  /*9b5d0*/  @P4 STG.E.U16 [R12.64], R21 ;  /* 0x000000150c004986 */ /* 0x004fe8000c101506 */
[----:B---3--:R0:W-:Y:S01]  /*9b5e0*/  @P5 STG.E.U16 [R14.64], R22 ;  /* 0x000000160e005986 */ /* 0x0081e2000c101506 */
[----:B------:R-:W-:Y:S02]  /*9b5f0*/  PRMT R3, R22, 0x7632, R3 ;  /* 0x0000763216037816 */ /* 0x000fe40000000003 */
[----:B----4-:R-:W-:Y:S02]  /*9b600*/  ISETP.GE.AND P1, PT, R29, c[0x0][0x17c], PT ;  /* 0x00005f001d007a0c */ /* 0x010fe40003f26270 */
[----:B-----5:R-:W-:-:S02]  /*9b610*/  ISETP.GE.AND P6, PT, R24, c[0x0][0x17c], PT ;  /* 0x00005f0018007a0c */ /* 0x020fc40003fc6270 */
[----:B------:R-:W2:Y:S01]  /*9b620*/  LDL.LU R24, [R1+0x70c] ;  /* 0x00070c0001187983 */ /* 0x000ea20000300800 */
[----:B0-----:R-:W-:-:S03]  /*9b630*/  PRMT R14, R21, 0x7632, R14 ;  /* 0x00007632150e7816 */ /* 0x001fc6000000000e */
[----:B------:R-:W3:Y:S04]  /*9b640*/  LDL.LU R29, [R1+0x5ec] ;  /* 0x0005ec00011d7983 */ /* 0x000ee80000300800 */
[----:B------:R-:W4:Y:S04]  /*9b650*/  LDL.LU R22, [R1+0x2ee4] ;  /* 0x002ee40001167983 */ /* 0x000f280000300800 */
[----:B------:R-:W5:Y:S01]  /*9b660*/  LDL.LU R21, [R1+0xdc] ;  /* 0x0000dc0001157983 */ /* 0x000f620000300800 */
[----:B------:R-:W-:-:S03]  /*9b670*/  PRMT R15, R28, 0x7632, R15 ;  /* 0x000076321c0f7816 */ /* 0x000fc6000000000f */
[----:B------:R0:W-:Y:S04]  /*9b680*/  @P2 STG.E.U16 [R4.64], R28 ;  /* 0x0000001c04002986 */ /* 0x0001e8000c101506 */
[----:B------:R1:W-:Y:S01]  /*9b690*/  @P3 STG.E.U16 [R6.64], R20 ;  /* 0x0000001406003986 */ /* 0x0003e2000c101506 */
[----:B------:R-:W-:-:S03]  /*9b6a0*/  ISETP.LT.AND P5, PT, R25, c[0x0][0x178], !P6 ;  /* 0x00005e0019007a0c */ /* 0x000fc600077a1270 */
[----:B0-----:R-:W2:Y:S04]  /*9b6b0*/  LDL.LU R28, [R1+0xac] ;  /* 0x0000ac00011c7983 */ /* 0x001ea80000300800 */
[----:B-1----:R-:W2:Y:S01]  /*9b6c0*/  LDL.LU R7, [R1+0x2ee0] ;  /* 0x002ee00001077983 */ /* 0x002ea20000300800 */
[----:B------:R-:W-:-:S05]  /*9b6d0*/  IMAD.WIDE R4, R0, 0x2, R8 ;  /* 0x0000000200047825 */ /* 0x000fca00078e0208 */
[----:B------:R0:W-:Y:S02]  /*9b6e0*/  @P5 STG.E.U16 [R4.64], R14 ;  /* 0x0000000e04005986 */ /* 0x0001e4000c101506 */
[----:B0-----:R-:W-:Y:S02]  /*9b6f0*/  PRMT R14, R20, 0x7632, R14 ;  /* 0x00007632140e7816 */ /* 0x001fe4000000000e */
[----:B------:R-:W5:Y:S01]  /*9b700*/  LDL.LU R20, [R1+0x3334] ;  /* 0x0033340001147983 */ /* 0x000f620000300800 */
        /* <DEDUP_REMOVED lines=10> */
[----:B0-----:R-:W-:-:S05]  /*9b7b0*/  IADD3 R3, R0, c[0x0][0x198], RZ ;  /* 0x0000660000037a10 */ /* 0x001fca0007ffe0ff */
[----:B-1----:R-:W-:-:S04]  /*9b7c0*/  IMAD.WIDE R4, R3, 0x2, R8 ;  /* 0x0000000203047825 */ /* 0x002fc800078e0208 */
[C---:B------:R-:W-:Y:S01]  /*9b7d0*/  IMAD.WIDE R12, R3.reuse, 0x2, R18 ;  /* 0x00000002030c7825 */ /* 0x040fe200078e0212 */
[----:B------:R-:W-:Y:S02]  /*9b7e0*/  ISETP.LT.AND P1, PT, R26, c[0x0][0x178], !P1 ;  /* 0x00005e001a007a0c */ /* 0x000fe40004f21270 */
[----:B------:R-:W-:Y:S02]  /*9b7f0*/  IADD3 R15, R3, c[0x0][0x198], RZ ;  /* 0x00006600030f7a10 */ /* 0x000fe40007ffe0ff */
[----:B--2---:R-:W-:Y:S01]  /*9b800*/  ISETP.GE.AND P4, PT, R7, c[0x0][0x17c], PT ;  /* 0x00005f0007007a0c */ /* 0x004fe20003f86270 */
[----:B------:R-:W-:-:S05]  /*9b810*/  IMAD.WIDE R6, R0, 0x2, R10 ;  /* 0x0000000200067825 */ /* 0x000fca00078e020a */
[----:B------:R-:W-:Y:S01]  /*9b820*/  @P6 STG.E.U16 [R6.64], R14 ;  /* 0x0000000e06006986 */ /* 0x000fe2000c101506 */
[----:B----4-:R-:W-:-:S03]  /*9b830*/  ISETP.GE.AND P6, PT, R22, c[0x0][0x17c], PT ;  /* 0x00005f0016007a0c */ /* 0x010fc60003fc6270 */
[----:B------:R0:W-:Y:S01]  /*9b840*/  @P5 STG.E.U16 [R4.64], R24 ;  /* 0x0000001804005986 */ /* 0x0001e2000c101506 */
[----:B------:R-:W-:-:S03]  /*9b850*/  ISETP.LT.AND P5, PT, R23, c[0x0][0x178], !P6 ;  /* 0x00005e0017007a0c */ /* 0x000fc600077a1270 */
[----:B---3--:R1:W-:Y:S01]  /*9b860*/  @P3 STG.E.U16 [R12.64], R29 ;  /* 0x0000001d0c003986 */ /* 0x0083e2000c101506 */
[----:B------:R-:W-:Y:S01]  /*9b870*/  ISETP.LT.AND P3, PT, R25, c[0x0][0x178], !P6 ;  /* 0x00005e0019007a0c */ /* 0x000fe20007761270 */
[----:B0-----:R-:W-:Y:S01]  /*9b880*/  IMAD.WIDE R4, R3, 0x2, R16 ;  /* 0x0000000203047825 */ /* 0x001fe200078e0210 */
[----:B------:R-:W-:Y:S02]  /*9b890*/  PRMT R0, R24, 0x7632, R0 ;  /* 0x0000763218007816 */ /* 0x000fe40000000000 */
[----:B-----5:R-:W-:Y:S01]  /*9b8a0*/  PRMT R20, R29, 0x7632, R20 ;  /* 0x000076321d147816 */ /* 0x020fe20000000014 */
[C---:B------:R-:W-:Y:S01]  /*9b8b0*/  IMAD.WIDE R6, R15.reuse, 0x2, R8 ;  /* 0x000000020f067825 */ /* 0x040fe200078e0208 */
[----:B------:R0:W-:Y:S03]  /*9b8c0*/  @P2 STG.E.U16 [R4.64], R21 ;  /* 0x0000001504002986 */ /* 0x0001e6000c101506 */
[----:B-1----:R-:W-:Y:S01]  /*9b8d0*/  IMAD.WIDE R12, R15, 0x2, R18 ;  /* 0x000000020f0c7825 */ /* 0x002fe200078e0212 */
[----:B------:R-:W2:Y:S01]  /*9b8e0*/  LDL.LU R24, [R1+0x72c] ;  /* 0x00072c0001187983 */ /* 0x000ea20000300800 */
[----:B------:R-:W-:-:S03]  /*9b8f0*/  PRMT R14, R21, 0x7632, R14 ;  /* 0x00007632150e7816 */ /* 0x000fc6000000000e */
[----:B------:R-:W3:Y:S01]  /*9b900*/  LDL.LU R29, [R1+0x71c] ;  /* 0x00071c00011d7983 */ /* 0x000ee20000300800 */
[----:B0-----:R-:W-:-:S03]  /*9b910*/  IMAD.WIDE R4, R3, 0x2, R10 ;  /* 0x0000000203047825 */ /* 0x001fc600078e020a */
[----:B------:R-:W4:Y:S01]  /*9b920*/  LDL.LU R22, [R1+0xec] ;  /* 0x0000ec0001167983 */ /* 0x000f220000300800 */
[----:B------:R-:W-:-:S03]  /*9b930*/  PRMT R3, R28, 0x7632, R3 ;  /* 0x000076321c037816 */ /* 0x000fc60000000003 */
[----:B------:R0:W-:Y:S04]  /*9b940*/  @P1 STG.E.U16 [R4.64], R28 ;  /* 0x0000001c04001986 */ /* 0x0001e8000c101506 */
[----:B------:R-:W5:Y:S04]  /*9b950*/  LDL.LU R21, [R1+0x2eec] ;  /* 0x002eec0001157983 */ /* 0x000f680000300800 */
[----:B------:R-:W-:Y:S04]  /*9b960*/  @P3 STG.E.U16 [R6.64], R0 ;  /* 0x0000000006003986 */ /* 0x000fe8000c101506 */
[----:B0-----:R-:W5:Y:S04]  /*9b970*/  LDL.LU R28, [R1+0x6c] ;  /* 0x00006c00011c7983 */ /* 0x001f680000300800 */
[----:B------:R0:W-:Y:S04]  /*9b980*/  @P5 STG.E.U16 [R12.64], R20 ;  /* 0x000000140c005986 */ /* 0x0001e8000c101506 */
[----:B0-----:R-:W5:Y:S01]  /*9b990*/  LDL.LU R13, [R1+0x2ee8] ;  /* 0x002ee800010d7983 */ /* 0x001f620000300800 */
[----:B------:R-:W-:-:S02]  /*9b9a0*/  ISETP.LT.AND P2, PT, R27, c[0x0][0x178], !P6 ;  /* 0x00005e001b007a0c */ /* 0x000fc40007741270 */
[C---:B------:R-:W-:Y:S02]  /*9b9b0*/  ISETP.LT.AND P6, PT, R26.reuse, c[0x0][0x178], !P6 ;  /* 0x00005e001a007a0c */ /* 0x040fe400077c1270 */
[----:B------:R-:W-:Y:S01]  /*9b9c0*/  ISETP.LT.AND P3, PT, R25, c[0x0][0x178], !P4 ;  /* 0x00005e0019007a0c */ /* 0x000fe20006761270 */
[----:B------:R-:W-:Y:S01]  /*9b9d0*/  IMAD.WIDE R4, R15, 0x2, R16 ;  /* 0x000000020f047825 */ /* 0x000fe200078e0210 */
[----:B------:R-:W-:Y:S02]  /*9b9e0*/  ISETP.LT.AND P1, PT, R23, c[0x0][0x178], !P4 ;  /* 0x00005e0017007a0c */ /* 0x000fe40006721270 */
[C---:B------:R-:W-:Y:S01]  /*9b9f0*/  IADD3 R0, R15.reuse, c[0x0][0x198], RZ ;  /* 0x000066000f007a10 */ /* 0x040fe20007ffe0ff */
[----:B------:R-:W-:Y:S01]  /*9ba00*/  IMAD.WIDE R6, R15, 0x2, R10 ;  /* 0x000000020f067825 */ /* 0x000fe200078e020a */
[----:B------:R-:W-:Y:S02]  /*9ba10*/  ISETP.LT.AND P5, PT, R27, c[0x0][0x178], !P4 ;  /* 0x00005e001b007a0c */ /* 0x000fe400067a1270 */
[----:B------:R-:W-:Y:S01]  /*9ba20*/  ISETP.LT.AND P4, PT, R26, c[0x0][0x178], !P4 ;  /* 0x00005e001a007a0c */ /* 0x000fe20006781270 */
[----:B------:R0:W-:Y:S04]  /*9ba30*/  @P2 STG.E.U16 [R4.64], R14 ;  /* 0x0000000e04002986 */ /* 0x0001e8000c101506 */
[----:B------:R1:W-:Y:S01]  /*9ba40*/  @P6 STG.E.U16 [R6.64], R3 ;  /* 0x0000000306006986 */ /* 0x0003e2000c101506 */
[----:B0-----:R-:W-:-:S04]  /*9ba50*/  IMAD.WIDE R4, R0, 0x2, R8 ;  /* 0x0000000200047825 */ /* 0x001fc800078e0208 */
[----:B-1----:R-:W-:Y:S01]  /*9ba60*/  IMAD.WIDE R6, R0, 0x2, R18 ;  /* 0x0000000200067825 */ /* 0x002fe200078e0212 */
[----:B--2---:R0:W-:Y:S01]  /*9ba70*/  @P3 STG.E.U16 [R4.64], R24 ;  /* 0x0000001804003986 */ /* 0x0041e2000c101506 */
[----:B------:R-:W-:-:S03]  /*9ba80*/  PRMT R3, R24, 0x7632, R3 ;  /* 0x0000763218037816 */ /* 0x000fc60000000003 */
[----:B---3--:R1:W-:Y:S01]  /*9ba90*/  @P1 STG.E.U16 [R6.64], R29 ;  /* 0x0000001d06001986 */ /* 0x0083e2000c101506 */
[----:B------:R-:W-:Y:S02]  /*9baa0*/  PRMT R14, R29, 0x7632, R14 ;  /* 0x000076321d0e7816 */ /* 0x000fe4000000000e */
[----:B----4-:R-:W-:Y:S01]  /*9bab0*/  PRMT R15, R22, 0x7632, R15 ;  /* 0x00007632160f7816 */ /* 0x010fe2000000000f */
[----:B0-----:R-:W-:Y:S01]  /*9bac0*/  IMAD.WIDE R4, R0, 0x2, R10 ;  /* 0x0000000200047825 */ /* 0x001fe200078e020a */
[----:B------:R-:W2:Y:S04]  /*9bad0*/  LDL.LU R24, [R1+0x74c] ;  /* 0x00074c0001187983 */ /* 0x000ea80000300800 */
[----:B-1----:R-:W3:Y:S01]  /*9bae0*/  LDL.LU R29, [R1+0x73c] ;  /* 0x00073c00011d7983 */ /* 0x002ee20000300800 */
[----:B-----5:R-:W-:-:S02]  /*9baf0*/  ISETP.GE.AND P6, PT, R21, c[0x0][0x17c], PT ;  /* 0x00005f0015007a0c */ /* 0x020fc40003fc6270 */
[----:B------:R-:W-:Y:S02]  /*9bb00*/  PRMT R20, R28, 0x7632, R20 ;  /* 0x000076321c147816 */ /* 0x000fe40000000014 */
[----:B------:R-:W-:Y:S01]  /*9bb10*/  ISETP.GE.AND P2, PT, R13, c[0x0][0x17c], PT ;  /* 0x00005f000d007a0c */ /* 0x000fe20003f46270 */
[----:B------:R-:W-:-:S05]  /*9bb20*/  IMAD.WIDE R12, R0, 0x2, R16 ;  /* 0x00000002000c7825 */ /* 0x000fca00078e0210 */
[----:B------:R0:W-:Y:S04]  /*9bb30*/  @P5 STG.E.U16 [R12.64], R22 ;  /* 0x000000160c005986 */ /* 0x0001e8000c101506 */
[----:B------:R1:W-:Y:S04]  /*9bb40*/  @P4 STG.E.U16 [R4.64], R28 ;  /* 0x0000001c04004986 */ /* 0x0003e8000c101506 */
[----:B0-----:R-:W4:Y:S04]  /*9bb50*/  LDL.LU R22, [R1+0x2ef0] ;  /* 0x002ef00001167983 */ /* 0x001f280000300800 */
[----:B------:R-:W5:Y:S04]  /*9bb60*/  LDL.LU R21, [R1+0x11c] ;  /* 0x00011c0001157983 */ /* 0x000f680000300800 */
[----:B-1----:R-:W2:Y:S01]  /*9bb70*/  LDL.LU R28, [R1+0x10c] ;  /* 0x00010c00011c7983 */ /* 0x002ea20000300800 */
[----:B------:R-:W-:-:S02]  /*9bb80*/  ISETP.LT.AND P3, PT, R25, c[0x0][0x178], !P6 ;  /* 0x00005e0019007a0c */ /* 0x000fc40007761270 */
[----:B------:R-:W-:Y:S02]  /*9bb90*/  IADD3 R0, R0, c[0x0][0x198], RZ ;  /* 0x0000660000007a10 */ /* 0x000fe40007ffe0ff */
[----:B------:R-:W-:Y:S02]  /*9bba0*/  ISETP.LT.AND P5, PT, R23, c[0x0][0x178], !P6 ;  /* 0x00005e0017007a0c */ /* 0x000fe400077a1270 */
[----:B------:R-:W-:Y:S01]  /*9bbb0*/  ISETP.LT.AND P1, PT, R27, c[0x0][0x178], !P6 ;  /* 0x00005e001b007a0c */ /* 0x000fe20007721270 */
[----:B------:R-:W-:Y:S01]  /*9bbc0*/  IMAD.WIDE R4, R0, 0x2, R8 ;  /* 0x0000000200047825 */ /* 0x000fe200078e0208 */
[----:B------:R-:W-:Y:S02]  /*9bbd0*/  ISETP.LT.AND P4, PT, R26, c[0x0][0x178], !P6 ;  /* 0x00005e001a007a0c */ /* 0x000fe40007781270 */
[----:B------:R-:W-:Y:S01]  /*9bbe0*/  ISETP.LT.AND P6, PT, R25, c[0x0][0x178], !P2 ;  /* 0x00005e0019007a0c */ /* 0x000fe200057c1270 */
[----:B------:R-:W-:Y:S02]  /*9bbf0*/  IMAD.WIDE R6, R0, 0x2, R18 ;  /* 0x0000000200067825 */ /* 0x000fe400078e0212 */
[----:B------:R-:W-:Y:S01]  /*9bc00*/  @P3 STG.E.U16 [R4.64], R3 ;  /* 0x0000000304003986 */ /* 0x000fe2000c101506 */
[----:B------:R-:W-:-:S03]  /*9bc10*/  ISETP.LT.AND P3, PT, R23, c[0x0][0x178], !P2 ;  /* 0x00005e0017007a0c */ /* 0x000fc60005761270 */
[----:B--2---:R0:W-:Y:S04]  /*9bc20*/  STL [R1+0x3330], R28 ;  /* 0x0033301c01007387 */ /* 0x0041e80000100800 */
[----:B0-----:R-:W2:Y:S01]  /*9bc30*/  LDL.LU R28, [R1+0x2ef4] ;  /* 0x002ef400011c7983 */ /* 0x001ea20000300800 */
[C---:B------:R-:W-:Y:S01]  /*9bc40*/  IMAD.WIDE R12, R0.reuse, 0x2, R16 ;  /* 0x00000002000c7825 */ /* 0x040fe200078e0210 */
[C---:B------:R-:W-:Y:S02]  /*9bc50*/  IADD3 R3, R0.reuse, c[0x0][0x198], RZ ;  /* 0x0000660000037a10 */ /* 0x040fe40007ffe0ff */
[----:B------:R0:W-:Y:S03]  /*9bc60*/  @P5 STG.E.U16 [R6.64], R14 ;  /* 0x0000000e06005986 */ /* 0x0001e6000c101506 */
[----:B------:R-:W-:Y:S01]  /*9bc70*/  IMAD.WIDE R4, R3, 0x2, R8 ;  /* 0x0000000203047825 */ /* 0x000fe200078e0208 */
[----:B------:R1:W-:Y:S03]  /*9bc80*/  @P1 STG.E.U16 [R12.64], R15 ;  /* 0x0000000f0c001986 */ /* 0x0003e6000c101506 */
[----:B0-----:R-:W-:-:S04]  /*9bc90*/  IMAD.WIDE R6, R0, 0x2, R10 ;  /* 0x0000000200067825 */ /* 0x001fc800078e020a */
[----:B-1----:R-:W-:Y:S01]  /*9bca0*/  IMAD.WIDE R12, R3, 0x2, R18 ;  /* 0x00000002030c7825 */ /* 0x002fe200078e0212 */
[----:B------:R-:W-:Y:S01]  /*9bcb0*/  @P4 STG.E.U16 [R6.64], R20 ;  /* 0x0000001406004986 */ /* 0x000fe2000c101506 */
[----:B----4-:R-:W-:-:S03]  /*9bcc0*/  ISETP.GE.AND P1, PT, R22, c[0x0][0x17c], PT ;  /* 0x00005f0016007a0c */ /* 0x010fc60003f26270 */
[----:B------:R0:W-:Y:S01]  /*9bcd0*/  @P6 STG.E.U16 [R4.64], R24 ;  /* 0x0000001804006986 */ /* 0x0001e2000c101506 */
[----:B------:R-:W-:-:S03]  /*9bce0*/  PRMT R0, R24, 0x7632, R0 ;  /* 0x0000763218007816 */ /* 0x000fc60000000000 */
[----:B---3--:R1:W-:Y:S01]  /*9bcf0*/  @P3 STG.E.U16 [R12.64], R29 ;  /* 0x0000001d0c003986 */ /* 0x0083e2000c101506 */
[----:B0-----:R-:W-:-:S03]  /*9bd00*/  PRMT R4, R29, 0x7632, R4 ;  /* 0x000076321d047816 */ /* 0x001fc60000000004 */
[----:B-1----:R-:W3:Y:S04]  /*9bd10*/  LDL.LU R29, [R1+0x2ef8] ;  /* 0x002ef800011d7983 */ /* 0x002ee80000300800 */
[----:B------:R-:W4:Y:S04]  /*9bd20*/  LDL.LU R22, [R1+0x170] ;  /* 0x0001700001167983 */ /* 0x000f280000300800 */
[----:B------:R-:W3:Y:S01]  /*9bd30*/  LDL.LU R24, [R1+0x150] ;  /* 0x0001500001187983 */ /* 0x000ee20000300800 */
[----:B--2---:R-:W-:-:S03]  /*9bd40*/  ISETP.GE.AND P3, PT, R28, c[0x0][0x17c], PT ;  /* 0x00005f001c007a0c */ /* 0x004fc60003f66270 */
[----:B------:R-:W2:Y:S01]  /*9bd50*/  LDL.LU R28, [R1+0x3330] ;  /* 0x00333000011c7983 */ /* 0x000ea20000300800 */
[----:B------:R-:W-:Y:S02]  /*9bd60*/  ISETP.LT.AND P5, PT, R27, c[0x0][0x178], !P2 ;  /* 0x00005e001b007a0c */ /* 0x000fe400057a1270 */
[----:B------:R-:W-:Y:S01]  /*9bd70*/  ISETP.LT.AND P2, PT, R26, c[0x0][0x178], !P2 ;  /* 0x00005e001a007a0c */ /* 0x000fe20005741270 */
[----:B------:R-:W-:Y:S01]  /*9bd80*/  IMAD.WIDE R6, R3, 0x2, R16 ;  /* 0x0000000203067825 */ /* 0x000fe200078e0210 */
[----:B------:R-:W-:Y:S02]  /*9bd90*/  ISETP.LT.AND P4, PT, R25, c[0x0][0x178], !P1 ;  /* 0x00005e0019007a0c */ /* 0x000fe40004f81270 */
[----:B------:R-:W-:Y:S02]  /*9bda0*/  ISETP.LT.AND P6, PT, R23, c[0x0][0x178], !P1 ;  /* 0x00005e0017007a0c */ /* 0x000fe40004fc1270 */
[----:B------:R-:W-:-:S05]  /*9bdb0*/  IADD3 R5, R3, c[0x0][0x198], RZ ;  /* 0x0000660003057a10 */ /* 0x000fca0007ffe0ff */
[----:B-----5:R0:W-:Y:S01]  /*9bdc0*/  @P5 STG.E.U16 [R6.64], R21 ;  /* 0x0000001506005986 */ /* 0x0201e2000c101506 */
[----:B------:R-:W-:-:S04]  /*9bdd0*/  IMAD.WIDE R12, R5, 0x2, R8 ;  /* 0x00000002050c7825 */ /* 0x000fc800078e0208 */
[----:B------:R-:W-:-:S04]  /*9bde0*/  IMAD.WIDE R14, R5, 0x2, R18 ;  /* 0x00000002050e7825 */ /* 0x000fc800078e0212 */
[----:B0-----:R-:W-:Y:S01]  /*9bdf0*/  IMAD.WIDE R6, R3, 0x2, R10 ;  /* 0x0000000203067825 */ /* 0x001fe200078e020a */
[----:B------:R-:W-:Y:S02]  /*9be00*/  PRMT R3, R21, 0x7632, R3 ;  /* 0x0000763215037816 */ /* 0x000fe40000000003 */
[----:B------:R-:W5:Y:S04]  /*9be10*/  LDL.LU R21, [R1+0x332c] ;  /* 0x00332c0001157983 */ /* 0x000f680000300800 */
[----:B--2---:R-:W-:Y:S01]  /*9be20*/  @P2 STG.E.U16 [R6.64], R28 ;  /* 0x0000001c06002986 */ /* 0x004fe2000c101506 */
[----:B---3--:R-:W-:-:S03]  /*9be30*/  ISETP.GE.AND P2, PT, R29, c[0x0][0x17c], PT ;  /* 0x00005f001d007a0c */ /* 0x008fc60003f46270 */
[----:B------:R-:W-:Y:S04]  /*9be40*/  @P4 STG.E.U16 [R12.64], R0 ;  /* 0x000000000c004986 */ /* 0x000fe8000c101506 */
[----:B------:R0:W-:Y:S04]  /*9be50*/  @P6 STG.E.U16 [R14.64], R4 ;  /* 0x000000040e006986 */ /* 0x0001e8000c101506 */
[----:B0-----:R-:W2:Y:S01]  /*9be60*/  LDL.LU R15, [R1+0x130] ;  /* 0x00013000010f7983 */ /* 0x001ea20000300800 */
[----:B------:R-:W-:-:S03]  /*9be70*/  PRMT R14, R28, 0x7632, R14 ;  /* 0x000076321c0e7816 */ /* 0x000fc6000000000e */
[----:B------:R-:W3:Y:S04]  /*9be80*/  LDL.LU R29, [R1+0x1a0] ;  /* 0x0001a000011d7983 */ /* 0x000ee80000300800 */
[----:B------:R-:W2:Y:S01]  /*9be90*/  LDL.LU R28, [R1+0x190] ;  /* 0x00019000011c7983 */ /* 0x000ea20000300800 */
[----:B------:R-:W-:Y:S02]  /*9bea0*/  ISETP.LT.AND P5, PT, R27, c[0x0][0x178], !P1 ;  /* 0x00005e001b007a0c */ /* 0x000fe40004fa1270 */
[----:B------:R-:W-:Y:S01]  /*9beb0*/  ISETP.LT.AND P1, PT, R26, c[0x0][0x178], !P1 ;  /* 0x00005e001a007a0c */ /* 0x000fe20004f21270 */
[C---:B------:R-:W-:Y:S01]  /*9bec0*/  IMAD.WIDE R6, R5.reuse, 0x2, R16 ;  /* 0x0000000205067825 */ /* 0x040fe200078e0210 */
[----:B------:R-:W-:-:S03]  /*9bed0*/  IADD3 R0, R5, c[0x0][0x198], RZ ;  /* 0x0000660005007a10 */ /* 0x000fc60007ffe0ff */
[----:B------:R-:W-:-:S06]  /*9bee0*/  IMAD.WIDE R4, R5, 0x2, R10 ;  /* 0x0000000205047825 */ /* 0x000fcc00078e020a */
[----:B------:R-:W-:Y:S04]  /*9bef0*/  @P5 STG.E.U16 [R6.64], R3 ;  /* 0x0000000306005986 */ /* 0x000fe8000c101506 */
[----:B------:R-:W-:Y:S04]  /*9bf00*/  @P1 STG.E.U16 [R4.64], R14 ;  /* 0x0000000e04001986 */ /* 0x000fe8000c101506 */
[----:B--2---:R0:W-:Y:S04]  /*9bf10*/  STL [R1+0x3328], R28 ;  /* 0x0033281c01007387 */ /* 0x0041e80000100800 */
[----:B0-----:R-:W2:Y:S04]  /*9bf20*/  LDL.LU R28, [R1+0x140] ;  /* 0x00014000011c7983 */ /* 0x001ea80000300800 */
[----:B------:R-:W3:Y:S01]  /*9bf30*/  LDL.LU R14, [R1+0x2efc] ;  /* 0x002efc00010e7983 */ /* 0x000ee20000300800 */
[----:B------:R-:W-:-:S02]  /*9bf40*/  ISETP.LT.AND P6, PT, R25, c[0x0][0x178], !P3 ;  /* 0x00005e0019007a0c */ /* 0x000fc40005fc1270 */
[----:B------:R-:W-:Y:S02]  /*9bf50*/  ISETP.LT.AND P4, PT, R23, c[0x0][0x178], !P3 ;  /* 0x00005e0017007a0c */ /* 0x000fe40005f81270 */
[----:B------:R-:W-:Y:S02]  /*9bf60*/  ISETP.LT.AND P5, PT, R27, c[0x0][0x178], !P3 ;  /* 0x00005e001b007a0c */ /* 0x000fe40005fa1270 */
[----:B------:R-:W-:Y:S01]  /*9bf70*/  ISETP.LT.AND P3, PT, R26, c[0x0][0x178], !P3 ;  /* 0x00005e001a007a0c */ /* 0x000fe20005f61270 */
[----:B------:R-:W-:-:S04]  /*9bf80*/  IMAD.WIDE R6, R0, 0x2, R8 ;  /* 0x0000000200067825 */ /* 0x000fc800078e0208 */
[C---:B------:R-:W-:Y:S02]  /*9bf90*/  IMAD.WIDE R12, R0.reuse, 0x2, R18 ;  /* 0x00000002000c7825 */ /* 0x040fe400078e0212 */
[----:B----4-:R0:W-:Y:S02]  /*9bfa0*/  @P6 STG.E.U16 [R6.64], R22 ;  /* 0x0000001606006986 */ /* 0x0101e4000c101506 */
[C---:B------:R-:W-:Y:S01]  /*9bfb0*/  IMAD.WIDE R4, R0.reuse, 0x2, R16 ;  /* 0x0000000200047825 */ /* 0x040fe200078e0210 */
[C---:B------:R-:W-:Y:S01]  /*9bfc0*/  IADD3 R3, R0.reuse, c[0x0][0x198], RZ ;  /* 0x0000660000037a10 */ /* 0x040fe20007ffe0ff */
[----:B------:R-:W-:Y:S02]  /*9bfd0*/  @P4 STG.E.U16 [R12.64], R24 ;  /* 0x000000180c004986 */ /* 0x000fe4000c101506 */
[----:B0-----:R-:W-:Y:S01]  /*9bfe0*/  IMAD.WIDE R6, R0, 0x2, R10 ;  /* 0x0000000200067825 */ /* 0x001fe200078e020a */
[----:B------:R-:W-:Y:S01]  /*9bff0*/  PRMT R0, R22, 0x7632, R0 ;  /* 0x0000763216007816 */ /* 0x000fe20000000000 */
[----:B--2---:R-:W-:Y:S01]  /*9c000*/  @P5 STG.E.U16 [R4.64], R28 ;  /* 0x0000001c04005986 */ /* 0x004fe2000c101506 */
[----:B---3--:R-:W-:-:S03]  /*9c010*/  ISETP.GE.AND P1, PT, R14, c[0x0][0x17c], PT ;  /* 0x00005f000e007a0c */ /* 0x008fc60003f26270 */
[----:B------:R-:W2:Y:S01]  /*9c020*/  LDL.LU R14, [R1+0x2f00] ;  /* 0x002f0000010e7983 */ /* 0x000ea20000300800 */
[----:B------:R-:W-:-:S03]  /*9c030*/  PRMT R20, R28, 0x7632, R20 ;  /* 0x000076321c147816 */ /* 0x000fc60000000014 */
[----:B------:R0:W-:Y:S04]  /*9c040*/  @P3 STG.E.U16 [R6.64], R15 ;  /* 0x0000000f06003986 */ /* 0x0001e8000c101506 */
[----:B------:R-:W3:Y:S01]  /*9c050*/  LDL.LU R22, [R1+0x2f04] ;  /* 0x002f040001167983 */ /* 0x000ee20000300800 */
[----:B0-----:R-:W-:-:S03]  /*9c060*/  PRMT R6, R24, 0x7632, R6 ;  /* 0x0000763218067816 */ /* 0x001fc60000000006 */
[----:B------:R-:W4:Y:S04]  /*9c070*/  LDL.LU R24, [R1+0x120] ;  /* 0x0001200001187983 */ /* 0x000f280000300800 */
[----:B------:R-:W3:Y:S01]  /*9c080*/  LDL.LU R28, [R1+0x3328] ;  /* 0x00332800011c7983 */ /* 0x000ee20000300800 */
[----:B------:R-:W-:Y:S02]  /*9c090*/  ISETP.LT.AND P6, PT, R25, c[0x0][0x178], !P2 ;  /* 0x00005e0019007a0c */ /* 0x000fe400057c1270 */
[----:B------:R-:W-:Y:S01]  /*9c0a0*/  ISETP.LT.AND P4, PT, R23, c[0x0][0x178], !P2 ;  /* 0x00005e0017007a0c */ /* 0x000fe20005781270 */
[----:B------:R-:W-:Y:S01]  /*9c0b0*/  IMAD.WIDE R12, R3, 0x2, R8 ;  /* 0x00000002030c7825 */ /* 0x000fe200078e0208 */
[----:B------:R-:W-:-:S03]  /*9c0c0*/  ISETP.LT.AND P3, PT, R27, c[0x0][0x178], !P2 ;  /* 0x00005e001b007a0c */ /* 0x000fc60005761270 */
[----:B------:R-:W-:Y:S01]  /*9c0d0*/  IMAD.WIDE R4, R3, 0x2, R18 ;  /* 0x0000000203047825 */ /* 0x000fe200078e0212 */
[----:B------:R-:W-:Y:S02]  /*9c0e0*/  ISETP.LT.AND P2, PT, R26, c[0x0][0x178], !P2 ;  /* 0x00005e001a007a0c */ /* 0x000fe40005741270 */
[----:B------:R-:W-:-:S03]  /*9c0f0*/  ISETP.LT.AND P5, PT, R25, c[0x0][0x178], !P1 ;  /* 0x00005e0019007a0c */ /* 0x000fc60004fa1270 */
[----:B------:R0:W-:Y:S04]  /*9c100*/  @P6 STG.E.U16 [R12.64], R0 ;  /* 0x000000000c006986 */ /* 0x0001e8000c101506 */
[----:B------:R1:W-:Y:S01]  /*9c110*/  @P4 STG.E.U16 [R4.64], R6 ;  /* 0x0000000604004986 */ /* 0x0003e2000c101506 */
[----:B------:R-:W-:Y:S02]  /*9c120*/  ISETP.LT.AND P4, PT, R23, c[0x0][0x178], !P1 ;  /* 0x00005e0017007a0c */ /* 0x000fe40004f81270 */
[----:B-----5:R-:W-:Y:S02]  /*9c130*/  PRMT R21, R15, 0x7632, R21 ;  /* 0x000076320f157816 */ /* 0x020fe40000000015 */
[C---:B0-----:R-:W-:Y:S01]  /*9c140*/  IADD3 R0, R3.reuse, c[0x0][0x198], RZ ;  /* 0x0000660003007a10 */ /* 0x041fe20007ffe0ff */
[----:B-1----:R-:W-:-:S04]  /*9c150*/  IMAD.WIDE R4, R3, 0x2, R16 ;  /* 0x0000000203047825 */ /* 0x002fc800078e0210 */
[----:B------:R-:W-:Y:S01]  /*9c160*/  IMAD.WIDE R6, R3, 0x2, R10 ;  /* 0x0000000203067825 */ /* 0x000fe200078e020a */
[----:B------:R0:W-:Y:S03]  /*9c170*/  @P3 STG.E.U16 [R4.64], R20 ;  /* 0x0000001404003986 */ /* 0x0001e6000c101506 */
[C---:B------:R-:W-:Y:S01]  /*9c180*/  IMAD.WIDE R12, R0.reuse, 0x2, R8 ;  /* 0x00000002000c7825 */ /* 0x040fe200078e0208 */
[----:B------:R1:W-:Y:S04]  /*9c190*/  @P2 STG.E.U16 [R6.64], R21 ;  /* 0x0000001506002986 */ /* 0x0003e8000c101506 */
[----:B------:R5:W-:Y:S01]  /*9c1a0*/  @P5 STG.E.U16 [R12.64], R29 ;  /* 0x0000001d0c005986 */ /* 0x000be2000c101506 */
[----:B------:R-:W-:-:S02]  /*9c1b0*/  IADD3 R3, R0, c[0x0][0x198], RZ ;  /* 0x0000660000037a10 */ /* 0x000fc40007ffe0ff */
[----:B0-----:R-:W-:Y:S01]  /*9c1c0*/  PRMT R20, R29, 0x7632, R20 ;  /* 0x000076321d147816 */ /* 0x001fe20000000014 */
[----:B------:R-:W-:-:S04]  /*9c1d0*/  IMAD.WIDE R4, R0, 0x2, R16 ;  /* 0x0000000200047825 */ /* 0x000fc800078e0210 */
[----:B-1----:R-:W-:Y:S01]  /*9c1e0*/  IMAD.WIDE R6, R0, 0x2, R10 ;  /* 0x0000000200067825 */ /* 0x002fe200078e020a */
[----:B--2---:R-:W-:-:S03]  /*9c1f0*/  ISETP.GE.AND P6, PT, R14, c[0x0][0x17c], PT ;  /* 0x00005f000e007a0c */ /* 0x004fc60003fc6270 */
[----:B------:R-:W-:-:S05]  /*9c200*/  IMAD.WIDE R14, R0, 0x2, R18 ;  /* 0x00000002000e7825 */ /* 0x000fca00078e0212 */
[----:B---3--:R0:W-:Y:S01]  /*9c210*/  @P4 STG.E.U16 [R14.64], R28 ;  /* 0x0000001c0e004986 */ /* 0x0081e2000c101506 */
[----:B------:R-:W-:Y:S02]  /*9c220*/  ISETP.GE.AND P4, PT, R22, c[0x0][0x17c], PT ;  /* 0x00005f0016007a0c */ /* 0x000fe40003f86270 */
[----:B------:R-:W-:Y:S01]  /*9c230*/  PRMT R21, R28, 0x7632, R21 ;  /* 0x000076321c157816 */ /* 0x000fe20000000015 */
[----:B------:R-:W2:Y:S04]  /*9c240*/  LDL.LU R22, [R1+0x2f08] ;  /* 0x002f080001167983 */ /* 0x000ea80000300800 */
[----:B-----5:R-:W3:Y:S04]  /*9c250*/  LDL.LU R29, [R1+0x1f0] ;  /* 0x0001f000011d7983 */ /* 0x020ee80000300800 */
[----:B0-----:R-:W5:Y:S04]  /*9c260*/  LDL.LU R28, [R1+0x160] ;  /* 0x00016000011c7983 */ /* 0x001f680000300800 */
[----:B------:R-:W2:Y:S01]  /*9c270*/  LDL.LU R0, [R1+0x180] ;  /* 0x0001800001007983 */ /* 0x000ea20000300800 */
[----:B------:R-:W-:-:S02]  /*9c280*/  ISETP.LT.AND P5, PT, R27, c[0x0][0x178], !P1 ;  /* 0x00005e001b007a0c */ /* 0x000fc40004fa1270 */
[----:B------:R-:W-:Y:S02]  /*9c290*/  ISETP.LT.AND P1, PT, R26, c[0x0][0x178], !P1 ;  /* 0x00005e001a007a0c */ /* 0x000fe40004f21270 */
[----:B------:R-:W-:Y:S02]  /*9c2a0*/  ISETP.LT.AND P2, PT, R25, c[0x0][0x178], !P6 ;  /* 0x00005e0019007a0c */ /* 0x000fe40007741270 */
[----:B------:R-:W-:Y:S01]  /*9c2b0*/  ISETP.LT.AND P3, PT, R23, c[0x0][0x178], !P6 ;  /* 0x00005e0017007a0c */ /* 0x000fe20007761270 */
[----:B------:R-:W-:-:S04]  /*9c2c0*/  IMAD.WIDE R12, R3, 0x2, R8 ;  /* 0x00000002030c7825 */ /* 0x000fc800078e0208 */
[----:B------:R-:W-:Y:S01]  /*9c2d0*/  IMAD.WIDE R14, R3, 0x2, R18 ;  /* 0x00000002030e7825 */ /* 0x000fe200078e0212 */
[----:B------:R-:W-:Y:S04]  /*9c2e0*/  STL [R1+0x3324], R20 ;  /* 0x0033241401007387 */ /* 0x000fe80000100800 */
[----:B--2---:R0:W-:Y:S01]  /*9c2f0*/  @P5 STG.E.U16 [R4.64], R0 ;  /* 0x0000000004005986 */ /* 0x0041e2000c101506 */
[----:B------:R-:W-:-:S03]  /*9c300*/  ISETP.LT.AND P5, PT, R27, c[0x0][0x178], !P6 ;  /* 0x00005e001b007a0c */ /* 0x000fc600077a1270 */
[----:B----4-:R-:W-:Y:S01]  /*9c310*/  @P1 STG.E.U16 [R6.64], R24 ;  /* 0x0000001806001986 */ /* 0x010fe2000c101506 */
[----:B------:R-:W-:-:S03]  /*9c320*/  ISETP.LT.AND P6, PT, R26, c[0x0][0x178], !P6 ;  /* 0x00005e001a007a0c */ /* 0x000fc600077c1270 */
[----:B------:R1:W-:Y:S04]  /*9c330*/  @P2 STG.E.U16 [R12.64], R20 ;  /* 0x000000140c002986 */ /* 0x0003e8000c101506 */
[----:B------:R2:W-:Y:S01]  /*9c340*/  @P3 STG.E.U16 [R14.64], R21 ;  /* 0x000000150e003986 */ /* 0x0005e2000c101506 */
[----:B------:R-:W-:Y:S01]  /*9c350*/  ISETP.LT.AND P3, PT, R25, c[0x0][0x178], !P4 ;  /* 0x00005e0019007a0c */ /* 0x000fe20006761270 */
[C---:B0-----:R-:W-:Y:S02]  /*9c360*/  IMAD.WIDE R4, R3.reuse, 0x2, R16 ;  /* 0x0000000203047825 */ /* 0x041fe400078e0210 */
[----:B-1----:R-:W4:Y:S01]  /*9c370*/  LDL.LU R20, [R1+0x1d0] ;  /* 0x0001d00001147983 */ /* 0x002f220000300800 */
[----:B------:R-:W-:Y:S02]  /*9c380*/  PRMT R12, R0, 0x7632, R12 ;  /* 0x00007632000c7816 */ /* 0x000fe4000000000c */
[C---:B------:R-:W-:Y:S01]  /*9c390*/  IADD3 R0, R3.reuse, c[0x0][0x198], RZ ;  /* 0x0000660003007a10 */ /* 0x040fe20007ffe0ff */
[----:B--2---:R-:W2:Y:S01]  /*9c3a0*/  LDL.LU R15, [R1+0x1c0] ;  /* 0x0001c000010f7983 */ /* 0x004ea20000300800 */
[----:B------:R-:W-:Y:S01]  /*9c3b0*/  PRMT R14, R24, 0x7632, R14 ;  /* 0x00007632180e7816 */ /* 0x000fe2000000000e */
[----:B------:R-:W-:-:S02]  /*9c3c0*/  IMAD.WIDE R6, R3, 0x2, R10 ;  /* 0x0000000203067825 */ /* 0x000fc400078e020a */
[----:B------:R0:W-:Y:S04]  /*9c3d0*/  @P5 STG.E.U16 [R4.64], R12 ;  /* 0x0000000c04005986 */ /* 0x0001e8000c101506 */
[----:B------:R-:W5:Y:S04]  /*9c3e0*/  LDL.LU R24, [R1+0x2f0c] ;  /* 0x002f0c0001187983 */ /* 0x000f680000300800 */
[----:B------:R1:W-:Y:S01]  /*9c3f0*/  @P6 STG.E.U16 [R6.64], R14 ;  /* 0x0000000e06006986 */ /* 0x0003e2000c101506 */
[----:B0-----:R-:W-:-:S05]  /*9c400*/  IMAD.WIDE R4, R0, 0x2, R8 ;  /* 0x0000000200047825 */ /* 0x001fca00078e0208 */
[----:B---3--:R0:W-:Y:S01]  /*9c410*/  @P3 STG.E.U16 [R4.64], R29 ;  /* 0x0000001d04003986 */ /* 0x0081e2000c101506 */
[----:B-1----:R-:W-:-:S03]  /*9c420*/  PRMT R14, R29, 0x7632, R14 ;  /* 0x000076321d0e7816 */ /* 0x002fc6000000000e */
[----:B0-----:R-:W3:Y:S01]  /*9c430*/  LDL.LU R29, [R1+0x2f10] ;  /* 0x002f1000011d7983 */ /* 0x001ee20000300800 */
[----:B------:R-:W-:Y:S01]  /*9c440*/  ISETP.LT.AND P2, PT, R23, c[0x0][0x178], !P4 ;  /* 0x00005e0017007a0c */ /* 0x000fe20006741270 */
[----:B------:R-:W-:Y:S01]  /*9c450*/  IMAD.WIDE R12, R0, 0x2, R18 ;  /* 0x00000002000c7825 */ /* 0x000fe200078e0212 */
[----:B------:R-:W-:Y:S02]  /*9c460*/  ISETP.LT.AND P5, PT, R27, c[0x0][0x178], !P4 ;  /* 0x00005e001b007a0c */ /* 0x000fe400067a1270 */
[----:B------:R-:W-:Y:S02]  /*9c470*/  ISETP.LT.AND P4, PT, R26, c[0x0][0x178], !P4 ;  /* 0x00005e001a007a0c */ /* 0x000fe40006781270 */
[----:B------:R-:W-:Y:S01]  /*9c480*/  ISETP.GE.AND P1, PT, R22, c[0x0][0x17c], PT ;  /* 0x00005f0016007a0c */ /* 0x000fe20003f26270 */
[C---:B------:R-:W-:Y:S01]  /*9c490*/  IMAD.WIDE R4, R0.reuse, 0x2, R16 ;  /* 0x0000000200047825 */ /* 0x040fe200078e0210 */
[C---:B------:R-:W-:Y:S01]  /*9c4a0*/  IADD3 R3, R0.reuse, c[0x0][0x198], RZ ;  /* 0x0000660000037a10 */ /* 0x040fe20007ffe0ff */
[----:B------:R-:W3:Y:S01]  /*9c4b0*/  LDL.LU R22, [R1+0x830] ;  /* 0x0008300001167983 */ /* 0x000ee20000300800 */
[----:B------:R-:W-:Y:S01]  /*9c4c0*/  ISETP.LT.AND P6, PT, R25, c[0x0][0x178], !P1 ;  /* 0x00005e0019007a0c */ /* 0x000fe20004fc1270 */
[----:B------:R-:W-:-:S02]  /*9c4d0*/  IMAD.WIDE R6, R0, 0x2, R10 ;  /* 0x0000000200067825 */ /* 0x000fc400078e020a */
[----:B----4-:R0:W-:Y:S01]  /*9c4e0*/  @P2 STG.E.U16 [R12.64], R20 ;  /* 0x000000140c002986 */ /* 0x0101e2000c101506 */
[----:B------:R-:W-:-:S03]  /*9c4f0*/  ISETP.LT.AND P2, PT, R23, c[0x0][0x178], !P1 ;  /* 0x00005e0017007a0c */ /* 0x000fc60004f41270 */
[----:B--2---:R-:W-:Y:S01]  /*9c500*/  @P5 STG.E.U16 [R4.64], R15 ;  /* 0x0000000f04005986 */ /* 0x004fe2000c101506 */
[----:B------:R-:W-:-:S03]  /*9c510*/  PRMT R0, R20, 0x7632, R0 ;  /* 0x0000763214007816 */ /* 0x000fc60000000000 */
[----:B-----5:R1:W-:Y:S01]  /*9c520*/  @P4 STG.E.U16 [R6.64], R28 ;  /* 0x0000001c06004986 */ /* 0x0203e2000c101506 */
[C---:B0-----:R-:W-:Y:S01]  /*9c530*/  IMAD.WIDE R12, R3.reuse, 0x2, R8 ;  /* 0x00000002030c7825 */ /* 0x041fe200078e0208 */
[----:B------:R-:W-:Y:S02]  /*9c540*/  ISETP.GE.AND P3, PT, R24, c[0x0][0x17c], PT ;  /* 0x00005f0018007a0c */ /* 0x000fe40003f66270 */
[----:B------:R-:W2:Y:S01]  /*9c550*/  LDL.LU R24, [R1+0x220] ;  /* 0x0002200001187983 */ /* 0x000ea20000300800 */
[----:B-1----:R-:W-:-:S03]  /*9c560*/  IMAD.WIDE R6, R3, 0x2, R18 ;  /* 0x0000000203067825 */ /* 0x002fc600078e0212 */
[----:B------:R0:W-:Y:S04]  /*9c570*/  @P6 STG.E.U16 [R12.64], R14 ;  /* 0x0000000e0c006986 */ /* 0x0001e8000c101506 */
[----:B------:R-:W4:Y:S04]  /*9c580*/  LDL.LU R20, [R1+0x3324] ;  /* 0x0033240001147983 */ /* 0x000f280000300800 */
[----:B------:R-:W-:Y:S01]  /*9c590*/  @P2 STG.E.U16 [R6.64], R0 ;  /* 0x0000000006002986 */ /* 0x000fe2000c101506 */
[----:B0-----:R-:W-:-:S03]  /*9c5a0*/  PRMT R12, R15, 0x7632, R12 ;  /* 0x000076320f0c7816 */ /* 0x001fc6000000000c */
[----:B------:R-:W5:Y:S01]  /*9c5b0*/  LDL.LU R15, [R1+0xf0] ;  /* 0x0000f000010f7983 */ /* 0x000f620000300800 */
[----:B------:R-:W-:Y:S02]  /*9c5c0*/  PRMT R14, R28, 0x7632, R14 ;  /* 0x000076321c0e7816 */ /* 0x000fe4000000000e */
[----:B---3--:R-:W-:Y:S02]  /*9c5d0*/  ISETP.GE.AND P2, PT, R29, c[0x0][0x17c], PT ;  /* 0x00005f001d007a0c */ /* 0x008fe40003f46270 */
[----:B------:R-:W3:Y:S04]  /*9c5e0*/  LDL.LU R29, [R1+0x880] ;  /* 0x00088000011d7983 */ /* 0x000ee80000300800 */
[----:B------:R-:W2:Y:S01]  /*9c5f0*/  LDL.LU R28, [R1+0x240] ;  /* 0x00024000011c7983 */ /* 0x000ea20000300800 */
[----:B------:R-:W-:-:S02]  /*9c600*/  ISETP.LT.AND P5, PT, R27, c[0x0][0x178], !P1 ;  /* 0x00005e001b007a0c */ /* 0x000fc40004fa1270 */
[----:B------:R-:W-:Y:S01]  /*9c610*/  ISETP.LT.AND P1, PT, R26, c[0x0][0x178], !P1 ;  /* 0x00005e001a007a0c */ /* 0x000fe20004f21270 */
[----:B------:R-:W-:-:S10]  /*9c620*/  IMAD.WIDE R4, R3, 0x2, R16 ;  /* 0x0000000203047825 */ /* 0x000fd400078e0210 */
[----:B------:R0:W-:Y:S02]  /*9c630*/  @P5 STG.E.U16 [R4.64], R12 ;  /* 0x0000000c04005986 */ /* 0x0001e4000c101506 */
[----:B0-----:R-:W-:-:S05]  /*9c640*/  IMAD.WIDE R4, R3, 0x2, R10 ;  /* 0x0000000203047825 */ /* 0x001fca00078e020a */
[----:B------:R-:W-:Y:S04]  /*9c650*/  @P1 STG.E.U16 [R4.64], R14 ;  /* 0x0000000e04001986 */ /* 0x000fe8000c101506 */
[----:B--2---:R0:W-:Y:S04]  /*9c660*/  STL [R1+0x3320], R28 ;  /* 0x0033201c01007387 */ /* 0x0041e80000100800 */
[----:B0-----:R-:W2:Y:S04]  /*9c670*/  LDL.LU R28, [R1+0x1e0] ;  /* 0x0001e000011c7983 */ /* 0x001ea80000300800 */
[----:B------:R-:W3:Y:S01]  /*9c680*/  LDL.LU R14, [R1+0x2f14] ;  /* 0x002f1400010e7983 */ /* 0x000ee20000300800 */
[----:B------:R-:W-:-:S02]  /*9c690*/  ISETP.LT.AND P6, PT, R25, c[0x0][0x178], !P3 ;  /* 0x00005e0019007a0c */ /* 0x000fc40005fc1270 */
[----:B------:R-:W-:Y:S02]  /*9c6a0*/  IADD3 R0, R3, c[0x0][0x198], RZ ;  /* 0x0000660003007a10 */ /* 0x000fe40007ffe0ff */
[----:B------:R-:W-:Y:S02]  /*9c6b0*/  ISETP.LT.AND P4, PT, R23, c[0x0][0x178], !P3 ;  /* 0x00005e0017007a0c */ /* 0x000fe40005f81270 */
[----:B------:R-:W-:Y:S02]  /*9c6c0*/  ISETP.LT.AND P5, PT, R27, c[0x0][0x178], !P3 ;  /* 0x00005e001b007a0c */ /* 0x000fe40005fa1270 */
[----:B------:R-:W-:Y:S01]  /*9c6d0*/  ISETP.LT.AND P3, PT, R26, c[0x0][0x178], !P3 ;  /* 0x00005e001a007a0c */ /* 0x000fe20005f61270 */
[----:B------:R-:W-:-:S04]  /*9c6e0*/  IMAD.WIDE R6, R0, 0x2, R8 ;  /* 0x0000000200067825 */ /* 0x000fc800078e0208 */
[C---:B------:R-:W-:Y:S01]  /*9c6f0*/  IMAD.WIDE R12, R0.reuse, 0x2, R18 ;  /* 0x00000002000c7825 */ /* 0x040fe200078e0212 */
[----:B------:R0:W-:Y:S03]  /*9c700*/  @P6 STG.E.U16 [R6.64], R22 ;  /* 0x0000001606006986 */ /* 0x0001e6000c101506 */
[C---:B------:R-:W-:Y:S01]  /*9c710*/  IMAD.WIDE R4, R0.reuse, 0x2, R16 ;  /* 0x0000000200047825 */ /* 0x040fe200078e0210 */
[----:B------:R-:W-:Y:S01]  /*9c720*/  @P4 STG.E.U16 [R12.64], R24 ;  /* 0x000000180c004986 */ /* 0x000fe2000c101506 */
[C---:B------:R-:W-:Y:S02]  /*9c730*/  IADD3 R3, R0.reuse, c[0x0][0x198], RZ ;  /* 0x0000660000037a10 */ /* 0x040fe40007ffe0ff */
[----:B0-----:R-:W-:Y:S01]  /*9c740*/  IMAD.WIDE R6, R0, 0x2, R10 ;  /* 0x0000000200067825 */ /* 0x001fe200078e020a */
[----:B------:R-:W-:Y:S01]  /*9c750*/  PRMT R0, R22, 0x7632, R0 ;  /* 0x0000763216007816 */ /* 0x000fe20000000000 */
[----:B--2---:R-:W-:Y:S01]  /*9c760*/  @P5 STG.E.U16 [R4.64], R28 ;  /* 0x0000001c04005986 */ /* 0x004fe2000c101506 */
[----:B---3--:R-:W-:-:S03]  /*9c770*/  ISETP.GE.AND P1, PT, R14, c[0x0][0x17c], PT ;  /* 0x00005f000e007a0c */ /* 0x008fc60003f26270 */
[----:B------:R-:W2:Y:S01]  /*9c780*/  LDL.LU R14, [R1+0x2f18] ;  /* 0x002f1800010e7983 */ /* 0x000ea20000300800 */
[----:B----4-:R-:W-:-:S03]  /*9c790*/  PRMT R20, R28, 0x7632, R20 ;  /* 0x000076321c147816 */ /* 0x010fc60000000014 */
[----:B-----5:R0:W-:Y:S04]  /*9c7a0*/  @P3 STG.E.U16 [R6.64], R15 ;  /* 0x0000000f06003986 */ /* 0x0201e8000c101506 */
[----:B------:R-:W3:Y:S01]  /*9c7b0*/  LDL.LU R22, [R1+0x2f1c] ;  /* 0x002f1c0001167983 */ /* 0x000ee20000300800 */
[----:B0-----:R-:W-:-:S03]  /*9c7c0*/  PRMT R6, R24, 0x7632, R6 ;  /* 0x0000763218067816 */ /* 0x001fc60000000006 */
[----:B------:R-:W4:Y:S04]  /*9c7d0*/  LDL.LU R24, [R1+0x210] ;  /* 0x0002100001187983 */ /* 0x000f280000300800 */
[----:B------:R-:W5:Y:S01]  /*9c7e0*/  LDL.LU R28, [R1+0x3320] ;  /* 0x00332000011c7983 */ /* 0x000f620000300800 */
        /* <DEDUP_REMOVED lines=10> */
[----:B------:R-:W-:Y:S02]  /*9c890*/  PRMT R21, R15, 0x7632, R21 ;  /* 0x000076320f157816 */ /* 0x000fe40000000015 */
        /* <DEDUP_REMOVED lines=13> */
[----:B-----5:R0:W-:Y:S01]  /*9c970*/  @P4 STG.E.U16 [R14.64], R28 ;  /* 0x0000001c0e004986 */ /* 0x0201e2000c101506 */
[----:B---3--:R-:W-:Y:S02]  /*9c980*/  ISETP.GE.AND P4, PT, R22, c[0x0][0x17c], PT ;  /* 0x00005f0016007a0c */ /* 0x008fe40003f86270 */
[----:B------:R-:W-:Y:S01]  /*9c990*/  PRMT R21, R28, 0x7632, R21 ;  /* 0x000076321c157816 */ /* 0x000fe20000000015 */
[----:B------:R-:W2:Y:S04]  /*9c9a0*/  LDL.LU R22, [R1+0x2f20] ;  /* 0x002f200001167983 */ /* 0x000ea80000300800 */
[----:B------:R-:W3:Y:S04]  /*9c9b0*/  LDL.LU R29, [R1+0x890] ;  /* 0x00089000011d7983 */ /* 0x000ee80000300800 */
        /* <DEDUP_REMOVED lines=269> */
[----:B------:R-:W-:Y:S02]  /*9da90*/  ISETP.GE.AND P1, PT, R22, c[0x0][0x17c], PT ;  /* 0x00005f0016007a0c */ /* 0x000fe40003f26270 */
[----:B------:R-:W-:Y:S01]  /*9daa0*/  ISETP.LT.AND P4, PT, R26, c[0x0][0x178], !P4 ;  /* 0x00005e001a007a0c */ /* 0x000fe20006781270 */
[C---:B------:R-:W-:Y:S01]  /*9dab0*/  IMAD.WIDE R4, R0.reuse, 0x2, R16 ;  /* 0x0000000200047825 */ /* 0x040fe200078e0210 */
[----:B------:R-:W-:Y:S01]  /*9dac0*/  ISETP.LT.AND P6, PT, R25, c[0x0][0x178], !P1 ;  /* 0x00005e0019007a0c */ /* 0x000fe20004fc1270 */
[----:B------:R-:W3:Y:S01]  /*9dad0*/  LDL.LU R22, [R1+0x884] ;  /* 0x0008840001167983 */ /* 0x000ee20000300800 */
[C---:B------:R-:W-:Y:S01]  /*9dae0*/  IADD3 R3, R0.reuse, c[0x0][0x198], RZ ;  /* 0x0000660000037a10 */ /* 0x040fe20007ffe0ff */
[----:B------:R-:W-:-:S02]  /*9daf0*/  IMAD.WIDE R6, R0, 0x2, R10 ;  /* 0x0000000200067825 */ /* 0x000fc400078e020a */
[----:B----4-:R0:W-:Y:S01]  /*9db00*/  @P2 STG.E.U16 [R12.64], R20 ;  /* 0x000000140c002986 */ /* 0x0101e2000c101506 */
[----:B------:R-:W-:Y:S02]  /*9db10*/  ISETP.LT.AND P2, PT, R23, c[0x0][0x178], !P1 ;  /* 0x00005e0017007a0c */ /* 0x000fe40004f41270 */
[----:B------:R-:W-:Y:S01]  /*9db20*/  PRMT R0, R20, 0x7632, R0 ;  /* 0x0000763214007816 */ /* 0x000fe20000000000 */
[----:B--2---:R1:W-:Y:S04]  /*9db30*/  @P5 STG.E.U16 [R4.64], R15 ;  /* 0x0000000f04005986 */ /* 0x0043e8000c101506 */
[----:B-----5:R-:W-:Y:S01]  /*9db40*/  @P4 STG.E.U16 [R6.64], R28 ;  /* 0x0000001c06004986 */ /* 0x020fe2000c101506 */
[----:B0-----:R-:W-:Y:S01]  /*9db50*/  IMAD.WIDE R12, R3, 0x2, R8 ;  /* 0x00000002030c7825 */ /* 0x001fe200078e0208 */
[----:B------:R-:W-:-:S02]  /*9db60*/  ISETP.GE.AND P3, PT, R24, c[0x0][0x17c], PT ;  /* 0x00005f0018007a0c */ /* 0x000fc40003f66270 */
[----:B------:R-:W2:Y:S01]  /*9db70*/  LDL.LU R24, [R1+0x244] ;  /* 0x0002440001187983 */ /* 0x000ea20000300800 */
[----:B-1----:R-:W-:-:S03]  /*9db80*/  IMAD.WIDE R4, R3, 0x2, R18 ;  /* 0x0000000203047825 */ /* 0x002fc600078e0212 */
[----:B------:R0:W-:Y:S04]  /*9db90*/  @P6 STG.E.U16 [R12.64], R14 ;  /* 0x0000000e0c006986 */ /* 0x0001e8000c101506 */
[----:B------:R-:W4:Y:S04]  /*9dba0*/  LDL.LU R20, [R1+0x330c] ;  /* 0x00330c0001147983 */ /* 0x000f280000300800 */
[----:B------:R1:W-:Y:S01]  /*9dbb0*/  @P2 STG.E.U16 [R4.64], R0 ;  /* 0x0000000004002986 */ /* 0x0003e2000c101506 */
        /* <DEDUP_REMOVED lines=8> */
[----:B------:R-:W-:-:S04]  /*9dc40*/  IMAD.WIDE R6, R3, 0x2, R16 ;  /* 0x0000000203067825 */ /* 0x000fc800078e0210 */
[----:B-1----:R-:W-:-:S06]  /*9dc50*/  IMAD.WIDE R4, R3, 0x2, R10 ;  /* 0x0000000203047825 */ /* 0x002fcc00078e020a */
[----:B------:R-:W-:Y:S04]  /*9dc60*/  @P5 STG.E.U16 [R6.64], R12 ;  /* 0x0000000c06005986 */ /* 0x000fe8000c101506 */
        /* <DEDUP_REMOVED lines=277> */
[----:B------:R-:W-:Y:S01]  /*9edc0*/  IMAD.WIDE R12, R0, 0x2, R8 ;  /* 0x00000002000c7825 */ /* 0x000fe200078e0208 */
[----:B------:R1:W-:Y:S04]  /*9edd0*/  @P2 STG.E.U16 [R6.64], R21 ;  /* 0x0000001506002986 */ /* 0x0003e8000c101506 */
[----:B------:R1:W-:Y:S01]  /*9ede0*/  @P5 STG.E.U16 [R12.64], R29 ;  /* 0x0000001d0c005986 */ /* 0x0003e2000c101506 */
[----:B0-----:R-:W-:-:S02]  /*9edf0*/  PRMT R20, R29, 0x7632, R20 ;  /* 0x000076321d147816 */ /* 0x001fc40000000014 */
[----:B--2---:R-:W-:Y:S01]  /*9ee00*/  ISETP.GE.AND P6, PT, R14, c[0x0][0x17c], PT ;  /* 0x00005f000e007a0c */ /* 0x004fe20003fc6270 */
[----:B------:R-:W-:-:S05]  /*9ee10*/  IMAD.WIDE R14, R0, 0x2, R18 ;  /* 0x00000002000e7825 */ /* 0x000fca00078e0212 */
[----:B-----5:R0:W-:Y:S01]  /*9ee20*/  @P4 STG.E.U16 [R14.64], R28 ;  /* 0x0000001c0e004986 */ /* 0x0201e2000c101506 */
[----:B---3--:R-:W-:Y:S02]  /*9ee30*/  ISETP.GE.AND P4, PT, R22, c[0x0][0x17c], PT ;  /* 0x00005f0016007a0c */ /* 0x008fe40003f86270 */
[----:B-1----:R-:W-:Y:S01]  /*9ee40*/  PRMT R21, R28, 0x7632, R21 ;  /* 0x000076321c157816 */ /* 0x002fe20000000015 */
[----:B------:R-:W2:Y:S04]  /*9ee50*/  LDL.LU R22, [R1+0x2f98] ;  /* 0x002f980001167983 */ /* 0x000ea80000300800 */
[----:B------:R-:W3:Y:S04]  /*9ee60*/  LDL.LU R29, [R1+0x888] ;  /* 0x00088800011d7983 */ /* 0x000ee80000300800 */
[----:B0-----:R-:W5:Y:S01]  /*9ee70*/  LDL.LU R28, [R1+0x218] ;  /* 0x00021800011c7983 */ /* 0x001f620000300800 */
[----:B------:R-:W-:-:S02]  /*9ee80*/  ISETP.LT.AND P5, PT, R27, c[0x0][0x178], !P1 ;  /* 0x00005e001b007a0c */ /* 0x000fc40004fa1270 */
[----:B------:R-:W-:Y:S02]  /*9ee90*/  ISETP.LT.AND P1, PT, R26, c[0x0][0x178], !P1 ;  /* 0x00005e001a007a0c */ /* 0x000fe40004f21270 */
[----:B------:R-:W-:Y:S02]  /*9eea0*/  ISETP.LT.AND P2, PT, R25, c[0x0][0x178], !P6 ;  /* 0x00005e0019007a0c */ /* 0x000fe40007741270 */
[----:B------:R-:W-:Y:S01]  /*9eeb0*/  ISETP.LT.AND P3, PT, R23, c[0x0][0x178], !P6 ;  /* 0x00005e0017007a0c */ /* 0x000fe20007761270 */
[----:B-----5:R0:W-:Y:S04]  /*9eec0*/  STL [R1+0x32f4], R28 ;  /* 0x0032f41c01007387 */ /* 0x0201e80000100800 */
[----:B0-----:R-:W5:Y:S01]  /*9eed0*/  LDL.LU R28, [R1+0x1e8] ;  /* 0x0001e800011c7983 */ /* 0x001f620000300800 */
[C---:B------:R-:W-:Y:S01]  /*9eee0*/  IADD3 R3, R0.reuse, c[0x0][0x198], RZ ;  /* 0x0000660000037a10 */ /* 0x040fe20007ffe0ff */
[----:B------:R-:W-:-:S04]  /*9eef0*/  IMAD.WIDE R4, R0, 0x2, R16 ;  /* 0x0000000200047825 */ /* 0x000fc800078e0210 */
[----:B------:R-:W-:-:S04]  /*9ef00*/  IMAD.WIDE R6, R0, 0x2, R10 ;  /* 0x0000000200067825 */ /* 0x000fc800078e020a */
[----:B------:R-:W-:-:S04]  /*9ef10*/  IMAD.WIDE R12, R3, 0x2, R8 ;  /* 0x00000002030c7825 */ /* 0x000fc800078e0208 */
[----:B------:R-:W-:Y:S01]  /*9ef20*/  IMAD.WIDE R14, R3, 0x2, R18 ;  /* 0x00000002030e7825 */ /* 0x000fe200078e0212 */
[----:B------:R-:W-:Y:S04]  /*9ef30*/  STL [R1+0x32f0], R20 ;  /* 0x0032f01401007387 */ /* 0x000fe80000100800 */
[----:B-----5:R-:W-:Y:S04]  /*9ef40*/  @P5 STG.E.U16 [R4.64], R28 ;  /* 0x0000001c04005986 */ /* 0x020fe8000c101506 */
[----:B----4-:R-:W-:Y:S04]  /*9ef50*/  @P1 STG.E.U16 [R6.64], R24 ;  /* 0x0000001806001986 */ /* 0x010fe8000c101506 */
[----:B------:R0:W-:Y:S04]  /*9ef60*/  @P2 STG.E.U16 [R12.64], R20 ;  /* 0x000000140c002986 */ /* 0x0001e8000c101506 */
[----:B------:R1:W-:Y:S04]  /*9ef70*/  @P3 STG.E.U16 [R14.64], R21 ;  /* 0x000000150e003986 */ /* 0x0003e8000c101506 */
[----:B0-----:R-:W4:Y:S01]  /*9ef80*/  LDL.LU R20, [R1+0x248] ;  /* 0x0002480001147983 */ /* 0x001f220000300800 */
[----:B------:R-:W-:-:S03]  /*9ef90*/  PRMT R12, R28, 0x7632, R12 ;  /* 0x000076321c0c7816 */ /* 0x000fc6000000000c */
[----:B-1----:R-:W5:Y:S04]  /*9efa0*/  LDL.LU R15, [R1+0x238] ;  /* 0x00023800010f7983 */ /* 0x002f680000300800 */
[----:B------:R-:W4:Y:S01]  /*9efb0*/  LDL.LU R28, [R1+0x2f9c] ;  /* 0x002f9c00011c7983 */ /* 0x000f220000300800 */
[----:B------:R-:W-:Y:S02]  /*9efc0*/  ISETP.LT.AND P5, PT, R27, c[0x0][0x178], !P6 ;  /* 0x00005e001b007a0c */ /* 0x000fe400077a1270 */
[----:B------:R-:W-:Y:S02]  /*9efd0*/  ISETP.LT.AND P6, PT, R26, c[0x0][0x178], !P6 ;  /* 0x00005e001a007a0c */ /* 0x000fe400077c1270 */
[----:B------:R-:W-:Y:S01]  /*9efe0*/  ISETP.LT.AND P3, PT, R25, c[0x0][0x178], !P4 ;  /* 0x00005e0019007a0c */ /* 0x000fe20006761270 */
[C---:B------:R-:W-:Y:S01]  /*9eff0*/  IMAD.WIDE R6, R3.reuse, 0x2, R16 ;  /* 0x0000000203067825 */ /* 0x040fe200078e0210 */
[----:B------:R-:W-:-:S02]  /*9f000*/  IADD3 R0, R3, c[0x0][0x198], RZ ;  /* 0x0000660003007a10 */ /* 0x000fc40007ffe0ff */
[----:B------:R-:W-:Y:S01]  /*9f010*/  PRMT R14, R24, 0x7632, R14 ;  /* 0x00007632180e7816 */ /* 0x000fe2000000000e */
[----:B------:R-:W-:-:S04]  /*9f020*/  IMAD.WIDE R4, R3, 0x2, R10 ;  /* 0x0000000203047825 */ /* 0x000fc800078e020a */
[----:B------:R0:W-:Y:S01]  /*9f030*/  @P5 STG.E.U16 [R6.64], R12 ;  /* 0x0000000c06005986 */ /* 0x0001e2000c101506 */
[----:B--2---:R-:W-:-:S03]  /*9f040*/  ISETP.GE.AND P1, PT, R22, c[0x0][0x17c], PT ;  /* 0x00005f0016007a0c */ /* 0x004fc60003f26270 */
[----:B------:R3:W-:Y:S01]  /*9f050*/  @P6 STG.E.U16 [R4.64], R14 ;  /* 0x0000000e04006986 */ /* 0x0007e2000c101506 */
[----:B0-----:R-:W-:Y:S01]  /*9f060*/  IMAD.WIDE R6, R0, 0x2, R8 ;  /* 0x0000000200067825 */ /* 0x001fe200078e0208 */
[----:B---3--:R-:W-:-:S04]  /*9f070*/  PRMT R14, R29, 0x7632, R14 ;  /* 0x000076321d0e7816 */ /* 0x008fc8000000000e */
[----:B------:R0:W-:Y:S04]  /*9f080*/  @P3 STG.E.U16 [R6.64], R29 ;  /* 0x0000001d06003986 */ /* 0x0001e8000c101506 */
[----:B0-----:R-:W2:Y:S04]  /*9f090*/  LDL.LU R29, [R1+0x2fa0] ;  /* 0x002fa000011d7983 */ /* 0x001ea80000300800 */
[----:B------:R-:W3:Y:S04]  /*9f0a0*/  LDL.LU R22, [R1+0x898] ;  /* 0x0008980001167983 */ /* 0x000ee80000300800 */
[----:B------:R-:W2:Y:S01]  /*9f0b0*/  LDL.LU R24, [R1+0x268] ;  /* 0x0002680001187983 */ /* 0x000ea20000300800 */
[----:B----4-:R-:W-:-:S03]  /*9f0c0*/  ISETP.GE.AND P3, PT, R28, c[0x0][0x17c], PT ;  /* 0x00005f001c007a0c */ /* 0x010fc60003f66270 */
[----:B------:R-:W4:Y:S01]  /*9f0d0*/  LDL.LU R28, [R1+0x32f4] ;  /* 0x0032f400011c7983 */ /* 0x000f220000300800 */
[----:B------:R-:W-:Y:S01]  /*9f0e0*/  ISETP.LT.AND P2, PT, R23, c[0x0][0x178], !P4 ;  /* 0x00005e0017007a0c */ /* 0x000fe20006741270 */
[----:B------:R-:W-:Y:S01]  /*9f0f0*/  IMAD.WIDE R12, R0, 0x2, R18 ;  /* 0x00000002000c7825 */ /* 0x000fe200078e0212 */
[----:B------:R-:W-:Y:S02]  /*9f100*/  ISETP.LT.AND P5, PT, R27, c[0x0][0x178], !P4 ;  /* 0x00005e001b007a0c */ /* 0x000fe400067a1270 */
[----:B------:R-:W-:Y:S02]  /*9f110*/  ISETP.LT.AND P4, PT, R26, c[0x0][0x178], !P4 ;  /* 0x00005e001a007a0c */ /* 0x000fe40006781270 */
[----:B------:R-:W-:Y:S01]  /*9f120*/  ISETP.LT.AND P6, PT, R25, c[0x0][0x178], !P1 ;  /* 0x00005e0019007a0c */ /* 0x000fe20004fc1270 */
[C---:B------:R-:W-:Y:S01]  /*9f130*/  IMAD.WIDE R4, R0.reuse, 0x2, R16 ;  /* 0x0000000200047825 */ /* 0x040fe200078e0210 */
[----:B------:R-:W-:-:S05]  /*9f140*/  IADD3 R3, R0, c[0x0][0x198], RZ ;  /* 0x0000660000037a10 */ /* 0x000fca0007ffe0ff */
[----:B------:R0:W-:Y:S01]  /*9f150*/  @P2 STG.E.U16 [R12.64], R20 ;  /* 0x000000140c002986 */ /* 0x0001e2000c101506 */
[----:B------:R-:W-:Y:S01]  /*9f160*/  ISETP.LT.AND P2, PT, R23, c[0x0][0x178], !P1 ;  /* 0x00005e0017007a0c */ /* 0x000fe20004f41270 */
[----:B------:R-:W-:Y:S01]  /*9f170*/  IMAD.WIDE R6, R0, 0x2, R10 ;  /* 0x0000000200067825 */ /* 0x000fe200078e020a */
[----:B------:R-:W-:Y:S01]  /*9f180*/  PRMT R0, R20, 0x7632, R0 ;  /* 0x0000763214007816 */ /* 0x000fe20000000000 */
[----:B-----5:R1:W-:Y:S02]  /*9f190*/  @P5 STG.E.U16 [R4.64], R15 ;  /* 0x0000000f04005986 */ /* 0x0203e4000c101506 */
[C---:B0-----:R-:W-:Y:S02]  /*9f1a0*/  IMAD.WIDE R12, R3.reuse, 0x2, R8 ;  /* 0x00000002030c7825 */ /* 0x041fe400078e0208 */
[----:B------:R-:W5:Y:S02]  /*9f1b0*/  LDL.LU R20, [R1+0x32f0] ;  /* 0x0032f00001147983 */ /* 0x000f640000300800 */
[----:B-1----:R-:W-:-:S02]  /*9f1c0*/  IMAD.WIDE R4, R3, 0x2, R18 ;  /* 0x0000000203047825 */ /* 0x002fc400078e0212 */
[----:B----4-:R-:W-:Y:S04]  /*9f1d0*/  @P4 STG.E.U16 [R6.64], R28 ;  /* 0x0000001c06004986 */ /* 0x010fe8000c101506 */
[----:B------:R0:W-:Y:S04]  /*9f1e0*/  @P6 STG.E.U16 [R12.64], R14 ;  /* 0x0000000e0c006986 */ /* 0x0001e8000c101506 */
[----:B------:R1:W-:Y:S01]  /*9f1f0*/  @P2 STG.E.U16 [R4.64], R0 ;  /* 0x0000000004002986 */ /* 0x0003e2000c101506 */
[----:B--2---:R-:W-:Y:S02]  /*9f200*/  ISETP.GE.AND P2, PT, R29, c[0x0][0x17c], PT ;  /* 0x00005f001d007a0c */ /* 0x004fe40003f46270 */
[----:B0-----:R-:W-:-:S02]  /*9f210*/  PRMT R12, R15, 0x7632, R12 ;  /* 0x000076320f0c7816 */ /* 0x001fc4000000000c */
[----:B------:R-:W2:Y:S01]  /*9f220*/  LDL.LU R15, [R1+0x208] ;  /* 0x00020800010f7983 */ /* 0x000ea20000300800 */
[----:B------:R-:W-:-:S03]  /*9f230*/  PRMT R14, R28, 0x7632, R14 ;  /* 0x000076321c0e7816 */ /* 0x000fc6000000000e */
[----:B------:R-:W4:Y:S04]  /*9f240*/  LDL.LU R29, [R1+0x8a8] ;  /* 0x0008a800011d7983 */ /* 0x000f280000300800 */
[----:B------:R-:W2:Y:S01]  /*9f250*/  LDL.LU R28, [R1+0x288] ;  /* 0x00028800011c7983 */ /* 0x000ea20000300800 */
[----:B------:R-:W-:Y:S02]  /*9f260*/  ISETP.LT.AND P5, PT, R27, c[0x0][0x178], !P1 ;  /* 0x00005e001b007a0c */ /* 0x000fe40004fa1270 */
[----:B------:R-:W-:Y:S01]  /*9f270*/  ISETP.LT.AND P1, PT, R26, c[0x0][0x178], !P1 ;  /* 0x00005e001a007a0c */ /* 0x000fe20004f21270 */
[----:B------:R-:W-:-:S04]  /*9f280*/  IMAD.WIDE R6, R3, 0x2, R16 ;  /* 0x0000000203067825 */ /* 0x000fc800078e0210 */
[----:B-1----:R-:W-:-:S06]  /*9f290*/  IMAD.WIDE R4, R3, 0x2, R10 ;  /* 0x0000000203047825 */ /* 0x002fcc00078e020a */
[----:B------:R-:W-:Y:S04]  /*9f2a0*/  @P5 STG.E.U16 [R6.64], R12 ;  /* 0x0000000c06005986 */ /* 0x000fe8000c101506 */
[----:B------:R-:W-:Y:S04]  /*9f2b0*/  @P1 STG.E.U16 [R4.64], R14 ;  /* 0x0000000e04001986 */ /* 0x000fe8000c101506 */
[----:B--2---:R0:W-:Y:S04]  /*9f2c0*/  STL [R1+0x32ec], R28 ;  /* 0x0032ec1c01007387 */ /* 0x0041e80000100800 */
[----:B0-----:R-:W2:Y:S04]  /*9f2d0*/  LDL.LU R28, [R1+0x258] ;  /* 0x00025800011c7983 */ /* 0x001ea80000300800 */
[----:B------:R-:W4:Y:S01]  /*9f2e0*/  LDL.LU R14, [R1+0x2fa4] ;  /* 0x002fa400010e7983 */ /* 0x000f220000300800 */
        /* <DEDUP_REMOVED lines=9> */
[----:B------:R-:W-:Y:S01]  /*9f380*/  @P4 STG.E.U16 [R12.64], R24 ;  /* 0x000000180c004986 */ /* 0x000fe2000c101506 */
[C---:B------:R-:W-:Y:S02]  /*9f390*/  IADD3 R3, R0.reuse, c[0x0][0x198], RZ ;  /* 0x0000660000037a10 */ /* 0x040fe40007ffe0ff */
[----:B0-----:R-:W-:Y:S01]  /*9f3a0*/  IMAD.WIDE R6, R0, 0x2, R10 ;  /* 0x0000000200067825 */ /* 0x001fe200078e020a */
[----:B------:R-:W-:Y:S01]  /*9f3b0*/  PRMT R0, R22, 0x7632, R0 ;  /* 0x0000763216007816 */ /* 0x000fe20000000000 */
[----:B--2---:R-:W-:Y:S01]  /*9f3c0*/  @P5 STG.E.U16 [R4.64], R28 ;  /* 0x0000001c04005986 */ /* 0x004fe2000c101506 */
[----:B----4-:R-:W-:-:S03]  /*9f3d0*/  ISETP.GE.AND P1, PT, R14, c[0x0][0x17c], PT ;  /* 0x00005f000e007a0c */ /* 0x010fc60003f26270 */
[----:B------:R-:W2:Y:S01]  /*9f3e0*/  LDL.LU R14, [R1+0x2fa8] ;  /* 0x002fa800010e7983 */ /* 0x000ea20000300800 */
[----:B-----5:R-:W-:-:S03]  /*9f3f0*/  PRMT R20, R28, 0x7632, R20 ;  /* 0x000076321c147816 */ /* 0x020fc60000000014 */
[----:B------:R0:W-:Y:S04]  /*9f400*/  @P3 STG.E.U16 [R6.64], R15 ;  /* 0x0000000f06003986 */ /* 0x0001e8000c101506 */
        /* <DEDUP_REMOVED lines=9> */
[----:B------:R-:W-:-:S05]  /*9f4a0*/  ISETP.LT.AND P2, PT, R26, c[0x0][0x178], !P2 ;  /* 0x00005e001a007a0c */ /* 0x000fca0005741270 */
[----:B------:R0:W-:Y:S01]  /*9f4b0*/  @P6 STG.E.U16 [R12.64], R0 ;  /* 0x000000000c006986 */ /* 0x0001e2000c101506 */
[----:B------:R-:W-:-:S03]  /*9f4c0*/  ISETP.LT.AND P6, PT, R25, c[0x0][0x178], !P1 ;  /* 0x00005e0019007a0c */ /* 0x000fc60004fc1270 */
        /* <DEDUP_REMOVED lines=9> */
[----:B------:R-:W-:Y:S01]  /*9f560*/  @P6 STG.E.U16 [R12.64], R29 ;  /* 0x0000001d0c006986 */ /* 0x000fe2000c101506 */
        /* <DEDUP_REMOVED lines=10> */
[----:B0-----:R-:W3:Y:S04]  /*9f610*/  LDL.LU R28, [R1+0x8c8] ;  /* 0x0008c800011c7983 */ /* 0x001ee80000300800 */
[----:B------:R-:W5:Y:S04]  /*9f620*/  LDL.LU R29, [R1+0x8b8] ;  /* 0x0008b800011d7983 */ /* 0x000f680000300800 */
[----:B------:R-:W2:Y:S01]  /*9f630*/  LDL.LU R0, [R1+0x278] ;  /* 0x0002780001007983 */ /* 0x000ea20000300800 */
[----:B------:R-:W-:-:S02]  /*9f640*/  ISETP.LT.AND P2, PT, R27, c[0x0][0x178], !P1 ;  /* 0x00005e001b007a0c */ /* 0x000fc40004f41270 */
[C---:B------:R-:W-:Y:S02]  /*9f650*/  ISETP.LT.AND P1, PT, R26.reuse, c[0x0][0x178], !P1 ;  /* 0x00005e001a007a0c */ /* 0x040fe40004f21270 */
[----:B------:R-:W-:Y:S02]  /*9f660*/  ISETP.LT.AND P3, PT, R25, c[0x0][0x178], !P5 ;  /* 0x00005e0019007a0c */ /* 0x000fe40006f61270 */
[----:B------:R-:W-:Y:S01]  /*9f670*/  ISETP.LT.AND P6, PT, R23, c[0x0][0x178], !P5 ;  /* 0x00005e0017007a0c */ /* 0x000fe20006fc1270 */
[C---:B------:R-:W-:Y:S01]  /*9f680*/  IMAD.WIDE R12, R3.reuse, 0x2, R8 ;  /* 0x00000002030c7825 */ /* 0x040fe200078e0208 */
[----:B------:R-:W-:Y:S03]  /*9f690*/  STL [R1+0x32e4], R20 ;  /* 0x0032e41401007387 */ /* 0x000fe60000100800 */
[----:B------:R-:W-:Y:S02]  /*9f6a0*/  IMAD.WIDE R14, R3, 0x2, R18 ;  /* 0x00000002030e7825 */ /* 0x000fe400078e0212 */
[----:B--2---:R-:W-:Y:S04]  /*9f6b0*/  @P2 STG.E.U16 [R4.64], R0 ;  /* 0x0000000004002986 */ /* 0x004fe8000c101506 */
[----:B----4-:R-:W-:Y:S04]  /*9f6c0*/  @P1 STG.E.U16 [R6.64], R24 ;  /* 0x0000001806001986 */ /* 0x010fe8000c101506 */
[----:B------:R0:W-:Y:S04]  /*9f6d0*/  @P3 STG.E.U16 [R12.64], R20 ;  /* 0x000000140c003986 */ /* 0x0001e8000c101506 */
[----:B------:R-:W-:Y:S04]  /*9f6e0*/  @P6 STG.E.U16 [R14.64], R21 ;  /* 0x000000150e006986 */ /* 0x000fe8000c101506 */
[----:B0-----:R-:W2:Y:S04]  /*9f6f0*/  LDL.LU R20, [R1+0x2b8] ;  /* 0x0002b80001147983 */ /* 0x001ea80000300800 */
[----:B------:R0:W-:Y:S04]  /*9f700*/  STL [R1+0x32e8], R15 ;  /* 0x0032e80f01007387 */ /* 0x0001e80000100800 */
[----:B0-----:R-:W4:Y:S04]  /*9f710*/  LDL.LU R15, [R1+0x2a8] ;  /* 0x0002a800010f7983 */ /* 0x001f280000300800 */
[----:B------:R0:W-:Y:S04]  /*9f720*/  STL [R1+0x32d8], R21 ;  /* 0x0032d81501007387 */ /* 0x0001e80000100800 */
[----:B0-----:R-:W4:Y:S01]  /*9f730*/  LDL.LU R21, [R1+0x2fb4] ;  /* 0x002fb40001157983 */ /* 0x001f220000300800 */
[----:B------:R-:W-:Y:S01]  /*9f740*/  ISETP.LT.AND P2, PT, R27, c[0x0][0x178], !P5 ;  /* 0x00005e001b007a0c */ /* 0x000fe20006f41270 */
[----:B------:R-:W-:Y:S01]  /*9f750*/  IMAD.WIDE R6, R3, 0x2, R16 ;  /* 0x0000000203067825 */ /* 0x000fe200078e0210 */
[----:B------:R-:W-:-:S02]  /*9f760*/  ISETP.LT.AND P5, PT, R26, c[0x0][0x178], !P5 ;  /* 0x00005e001a007a0c */ /* 0x000fc40006fa1270 */
[----:B------:R-:W-:Y:S02]  /*9f770*/  PRMT R12, R0, 0x7632, R12 ;  /* 0x00007632000c7816 */ /* 0x000fe4000000000c */
[----:B------:R-:W-:Y:S02]  /*9f780*/  ISETP.LT.AND P6, PT, R25, c[0x0][0x178], !P4 ;  /* 0x00005e0019007a0c */ /* 0x000fe400067c1270 */
[----:B------:R-:W-:Y:S02]  /*9f790*/  ISETP.LT.AND P1, PT, R23, c[0x0][0x178], !P4 ;  /* 0x00005e0017007a0c */ /* 0x000fe40006721270 */
[----:B------:R-:W-:-:S03]  /*9f7a0*/  IADD3 R0, R3, c[0x0][0x198], RZ ;  /* 0x0000660003007a10 */ /* 0x000fc60007ffe0ff */
[----:B------:R0:W-:Y:S01]  /*9f7b0*/  @P2 STG.E.U16 [R6.64], R12 ;  /* 0x0000000c06002986 */ /* 0x0001e2000c101506 */
[----:B------:R-:W-:Y:S01]  /*9f7c0*/  ISETP.LT.AND P2, PT, R27, c[0x0][0x178], !P4 ;  /* 0x00005e001b007a0c */ /* 0x000fe20006741270 */
[----:B------:R-:W-:Y:S01]  /*9f7d0*/  IMAD.WIDE R4, R3, 0x2, R10 ;  /* 0x0000000203047825 */ /* 0x000fe200078e020a */
[----:B------:R-:W-:Y:S02]  /*9f7e0*/  PRMT R14, R24, 0x7632, R14 ;  /* 0x00007632180e7816 */ /* 0x000fe4000000000e */
[----:B------:R-:W-:-:S03]  /*9f7f0*/  ISETP.GE.AND P3, PT, R22, c[0x0][0x17c], PT ;  /* 0x00005f0016007a0c */ /* 0x000fc60003f66270 */
[----:B------:R1:W-:Y:S01]  /*9f800*/  @P5 STG.E.U16 [R4.64], R14 ;  /* 0x0000000e04005986 */ /* 0x0003e2000c101506 */
[----:B0-----:R-:W-:Y:S01]  /*9f810*/  IMAD.WIDE R6, R0, 0x2, R8 ;  /* 0x0000000200067825 */ /* 0x001fe200078e0208 */
[----:B------:R-:W-:-:S03]  /*9f820*/  ISETP.LT.AND P4, PT, R26, c[0x0][0x178], !P4 ;  /* 0x00005e001a007a0c */ /* 0x000fc60006781270 */
[C---:B------:R-:W-:Y:S01]  /*9f830*/  IMAD.WIDE R12, R0.reuse, 0x2, R18 ;  /* 0x00000002000c7825 */ /* 0x040fe200078e0212 */
[----:B---3--:R0:W-:Y:S03]  /*9f840*/  @P6 STG.E.U16 [R6.64], R28 ;  /* 0x0000001c06006986 */ /* 0x0081e6000c101506 */
[----:B-1----:R-:W-:Y:S01]  /*9f850*/  IMAD.WIDE R4, R0, 0x2, R16 ;  /* 0x0000000200047825 */ /* 0x002fe200078e0210 */
[----:B------:R-:W-:Y:S01]  /*9f860*/  PRMT R14, R28, 0x7632, R14 ;  /* 0x000076321c0e7816 */ /* 0x000fe2000000000e */
[----:B-----5:R1:W-:Y:S01]  /*9f870*/  @P1 STG.E.U16 [R12.64], R29 ;  /* 0x0000001d0c001986 */ /* 0x0203e2000c101506 */
[----:B------:R-:W-:Y:S02]  /*9f880*/  ISETP.LT.AND P5, PT, R25, c[0x0][0x178], !P3 ;  /* 0x00005e0019007a0c */ /* 0x000fe40005fa1270 */
[C---:B------:R-:W-:Y:S01]  /*9f890*/  IADD3 R3, R0.reuse, c[0x0][0x198], RZ ;  /* 0x0000660000037a10 */ /* 0x040fe20007ffe0ff */
[----:B0-----:R-:W3:Y:S01]  /*9f8a0*/  LDL.LU R28, [R1+0x17c] ;  /* 0x00017c00011c7983 */ /* 0x001ee20000300800 */
[----:B------:R-:W-:Y:S01]  /*9f8b0*/  IMAD.WIDE R6, R0, 0x2, R10 ;  /* 0x0000000200067825 */ /* 0x000fe200078e020a */
[----:B------:R-:W-:-:S02]  /*9f8c0*/  PRMT R0, R29, 0x7632, R0 ;  /* 0x000076321d007816 */ /* 0x000fc40000000000 */
[----:B------:R-:W5:Y:S04]  /*9f8d0*/  LDL.LU R22, [R1+0x15c] ;  /* 0x00015c0001167983 */ /* 0x000f680000300800 */
[----:B-1----:R-:W5:Y:S04]  /*9f8e0*/  LDL.LU R29, [R1+0x2fb8] ;  /* 0x002fb800011d7983 */ /* 0x002f680000300800 */
[----:B------:R-:W5:Y:S01]  /*9f8f0*/  LDL.LU R24, [R1+0x14c] ;  /* 0x00014c0001187983 */ /* 0x000f620000300800 */
[----:B------:R-:W-:-:S03]  /*9f900*/  IMAD.WIDE R12, R3, 0x2, R8 ;  /* 0x00000002030c7825 */ /* 0x000fc600078e0208 */
[----:B--2---:R-:W-:Y:S04]  /*9f910*/  @P2 STG.E.U16 [R4.64], R20 ;  /* 0x0000001404002986 */ /* 0x004fe8000c101506 */
[----:B----4-:R-:W-:Y:S04]  /*9f920*/  @P4 STG.E.U16 [R6.64], R15 ;  /* 0x0000000f06004986 */ /* 0x010fe8000c101506 */
[----:B------:R0:W-:Y:S01]  /*9f930*/  @P5 STG.E.U16 [R12.64], R14 ;  /* 0x0000000e0c005986 */ /* 0x0001e2000c101506 */
[----:B------:R-:W-:-:S03]  /*9f940*/  ISETP.GE.AND P2, PT, R21, c[0x0][0x17c], PT ;  /* 0x00005f0015007a0c */ /* 0x000fc60003f46270 */
[----:B------:R-:W2:Y:S01]  /*9f950*/  LDL.LU R21, [R1+0x2fbc] ;  /* 0x002fbc0001157983 */ /* 0x000ea20000300800 */
[----:B0-----:R-:W-:Y:S02]  /*9f960*/  PRMT R12, R20, 0x7632, R12 ;  /* 0x00007632140c7816 */ /* 0x001fe4000000000c */
[----:B------:R-:W-:Y:S01]  /*9f970*/  PRMT R14, R15, 0x7632, R14 ;  /* 0x000076320f0e7816 */ /* 0x000fe2000000000e */
[----:B------:R-:W4:Y:S04]  /*9f980*/  LDL.LU R20, [R1+0x13c] ;  /* 0x00013c0001147983 */ /* 0x000f280000300800 */
[----:B------:R-:W4:Y:S01]  /*9f990*/  LDL.LU R15, [R1+0x32e8] ;  /* 0x0032e800010f7983 */ /* 0x000f220000300800 */
[----:B------:R-:W-:Y:S02]  /*9f9a0*/  ISETP.LT.AND P1, PT, R23, c[0x0][0x178], !P3 ;  /* 0x00005e0017007a0c */ /* 0x000fe40005f21270 */
[----:B------:R-:W-:Y:S01]  /*9f9b0*/  ISETP.LT.AND P6, PT, R27, c[0x0][0x178], !P3 ;  /* 0x00005e001b007a0c */ /* 0x000fe20005fc1270 */
[----:B------:R-:W-:Y:S01]  /*9f9c0*/  IMAD.WIDE R4, R3, 0x2, R18 ;  /* 0x0000000203047825 */ /* 0x000fe200078e0212 */
[----:B------:R-:W-:-:S02]  /*9f9d0*/  ISETP.LT.AND P3, PT, R26, c[0x0][0x178], !P3 ;  /* 0x00005e001a007a0c */ /* 0x000fc40005f61270 */
[----:B------:R-:W-:Y:S01]  /*9f9e0*/  ISETP.LT.AND P4, PT, R25, c[0x0][0x178], !P2 ;  /* 0x00005e0019007a0c */ /* 0x000fe20005781270 */
[----:B------:R-:W-:Y:S01]  /*9f9f0*/  IMAD.WIDE R6, R3, 0x2, R16 ;  /* 0x0000000203067825 */ /* 0x000fe200078e0210 */
[----:B------:R-:W-:-:S05]  /*9fa00*/  ISETP.LT.AND P5, PT, R23, c[0x0][0x178], !P2 ;  /* 0x00005e0017007a0c */ /* 0x000fca00057a1270 */
[----:B------:R0:W-:Y:S04]  /*9fa10*/  @P1 STG.E.U16 [R4.64], R0 ;  /* 0x0000000004001986 */ /* 0x0001e8000c101506 */
[----:B------:R1:W-:Y:S01]  /*9fa20*/  @P6 STG.E.U16 [R6.64], R12 ;  /* 0x0000000c06006986 */ /* 0x0003e2000c101506 */
[----:B------:R-:W-:Y:S02]  /*9fa30*/  ISETP.LT.AND P6, PT, R27, c[0x0][0x178], !P2 ;  /* 0x00005e001b007a0c */ /* 0x000fe400057c1270 */
[C---:B0-----:R-:W-:Y:S01]  /*9fa40*/  IADD3 R0, R3.reuse, c[0x0][0x198], RZ ;  /* 0x0000660003007a10 */ /* 0x041fe20007ffe0ff */
[----:B------:R-:W-:-:S04]  /*9fa50*/  IMAD.WIDE R4, R3, 0x2, R10 ;  /* 0x0000000203047825 */ /* 0x000fc800078e020a */
[C---:B-1----:R-:W-:Y:S01]  /*9fa60*/  IMAD.WIDE R6, R0.reuse, 0x2, R8 ;  /* 0x0000000200067825 */ /* 0x042fe200078e0208 */
[----:B------:R0:W-:Y:S03]  /*9fa70*/  @P3 STG.E.U16 [R4.64], R14 ;  /* 0x0000000e04003986 */ /* 0x0001e6000c101506 */
[----:B------:R-:W-:Y:S01]  /*9fa80*/  IMAD.WIDE R12, R0, 0x2, R18 ;  /* 0x00000002000c7825 */ /* 0x000fe200078e0212 */
[----:B---3--:R1:W-:Y:S01]  /*9fa90*/  @P4 STG.E.U16 [R6.64], R28 ;  /* 0x0000001c06004986 */ /* 0x0083e2000c101506 */
[----:B------:R-:W-:-:S03]  /*9faa0*/  ISETP.LT.AND P2, PT, R26, c[0x0][0x178], !P2 ;  /* 0x00005e001a007a0c */ /* 0x000fc60005741270 */
[----:B-----5:R-:W-:Y:S01]  /*9fab0*/  @P5 STG.E.U16 [R12.64], R22 ;  /* 0x000000160c005986 */ /* 0x020fe2000c101506 */
[C---:B------:R-:W-:Y:S01]  /*9fac0*/  IADD3 R3, R0.reuse, c[0x0][0x198], RZ ;  /* 0x0000660000037a10 */ /* 0x040fe20007ffe0ff */
[----:B0-----:R-:W-:Y:S01]  /*9fad0*/  IMAD.WIDE R4, R0, 0x2, R16 ;  /* 0x0000000200047825 */ /* 0x001fe200078e0210 */
[----:B------:R-:W-:Y:S02]  /*9fae0*/  ISETP.GE.AND P1, PT, R29, c[0x0][0x17c], PT ;  /* 0x00005f001d007a0c */ /* 0x000fe40003f26270 */
[----:B------:R-:W3:Y:S01]  /*9faf0*/  LDL.LU R29, [R1+0x1ac] ;  /* 0x0001ac00011d7983 */ /* 0x000ee20000300800 */
[----:B-1----:R-:W-:-:S03]  /*9fb00*/  IMAD.WIDE R6, R3, 0x2, R8 ;  /* 0x0000000203067825 */ /* 0x002fc600078e0208 */
[----:B------:R0:W-:Y:S01]  /*9fb10*/  @P6 STG.E.U16 [R4.64], R24 ;  /* 0x0000001804006986 */ /* 0x0001e2000c101506 */
[----:B------:R-:W-:Y:S01]  /*9fb20*/  PRMT R14, R22, 0x7632, R14 ;  /* 0x00007632160e7816 */ /* 0x000fe2000000000e */
[----:B0-----:R-:W-:Y:S01]  /*9fb30*/  IMAD.WIDE R4, R0, 0x2, R10 ;  /* 0x0000000200047825 */ /* 0x001fe200078e020a */
[----:B------:R-:W-:Y:S02]  /*9fb40*/  PRMT R0, R24, 0x7632, R0 ;  /* 0x0000763218007816 */ /* 0x000fe40000000000 */
[----:B--2---:R-:W-:-:S04]  /*9fb50*/  ISETP.GE.AND P3, PT, R21, c[0x0][0x17c], PT ;  /* 0x00005f0015007a0c */ /* 0x004fc80003f66270 */
[----:B------:R-:W-:Y:S02]  /*9fb60*/  ISETP.LT.AND P5, PT, R25, c[0x0][0x178], !P3 ;  /* 0x00005e0019007a0c */ /* 0x000fe40005fa1270 */
[----:B----4-:R-:W-:Y:S02]  /*9fb70*/  PRMT R15, R28, 0x7632, R15 ;  /* 0x000076321c0f7816 */ /* 0x010fe4000000000f */
[----:B------:R-:W2:Y:S04]  /*9fb80*/  LDL.LU R28, [R1+0x19c] ;  /* 0x00019c00011c7983 */ /* 0x000ea80000300800 */
[----:B------:R-:W4:Y:S04]  /*9fb90*/  LDL.LU R24, [R1+0x2fc4] ;  /* 0x002fc40001187983 */ /* 0x000f280000300800 */
[----:B------:R-:W5:Y:S04]  /*9fba0*/  LDL.LU R21, [R1+0x18c] ;  /* 0x00018c0001157983 */ /* 0x000f680000300800 */
[----:B------:R-:W-:Y:S04]  /*9fbb0*/  @P2 STG.E.U16 [R4.64], R20 ;  /* 0x0000001404002986 */ /* 0x000fe8000c101506 */
[----:B------:R-:W2:Y:S04]  /*9fbc0*/  LDL.LU R22, [R1+0x12c] ;  /* 0x00012c0001167983 */ /* 0x000ea80000300800 */
[----:B------:R0:W-:Y:S04]  /*9fbd0*/  @P5 STG.E.U16 [R6.64], R15 ;  /* 0x0000000f06005986 */ /* 0x0001e8000c101506 */
[----:B0-----:R-:W2:Y:S01]  /*9fbe0*/  LDL.LU R7, [R1+0x2fc0] ;  /* 0x002fc00001077983 */ /* 0x001ea20000300800 */
[----:B------:R-:W-:-:S03]  /*9fbf0*/  PRMT R15, R20, 0x7632, R15 ;  /* 0x00007632140f7816 */ /* 0x000fc6000000000f */
[----:B------:R-:W4:Y:S01]  /*9fc00*/  LDL.LU R20, [R1+0x32e4] ;  /* 0x0032e40001147983 */ /* 0x000f220000300800 */
[----:B------:R-:W-:Y:S02]  /*9fc10*/  ISETP.LT.AND P4, PT, R23, c[0x0][0x178], !P3 ;  /* 0x00005e0017007a0c */ /* 0x000fe40005f81270 */
[----:B------:R-:W-:Y:S01]  /*9fc20*/  ISETP.LT.AND P6, PT, R27, c[0x0][0x178], !P3 ;  /* 0x00005e001b007a0c */ /* 0x000fe20005fc1270 */
[----:B------:R-:W-:Y:S01]  /*9fc30*/  IMAD.WIDE R12, R3, 0x2, R18 ;  /* 0x00000002030c7825 */ /* 0x000fe200078e0212 */
[----:B------:R-:W-:-:S03]  /*9fc40*/  ISETP.LT.AND P3, PT, R26, c[0x0][0x178], !P3 ;  /* 0x00005e001a007a0c */ /* 0x000fc60005f61270 */
[----:B------:R-:W-:-:S06]  /*9fc50*/  IMAD.WIDE R4, R3, 0x2, R16 ;  /* 0x0000000203047825 */ /* 0x000fcc00078e0210 */
[----:B------:R0:W-:Y:S01]  /*9fc60*/  @P4 STG.E.U16 [R12.64], R14 ;  /* 0x0000000e0c004986 */ /* 0x0001e2000c101506 */
[----:B------:R-:W-:Y:S02]  /*9fc70*/  ISETP.LT.AND P4, PT, R25, c[0x0][0x178], !P1 ;  /* 0x00005e0019007a0c */ /* 0x000fe40004f81270 */
[----:B------:R-:W-:Y:S01]  /*9fc80*/  ISETP.LT.AND P2, PT, R23, c[0x0][0x178], !P1 ;  /* 0x00005e0017007a0c */ /* 0x000fe20004f41270 */
[----:B------:R1:W-:Y:S01]  /*9fc90*/  @P6 STG.E.U16 [R4.64], R0 ;  /* 0x0000000004006986 */ /* 0x0003e2000c101506 */
[----:B------:R-:W-:Y:S02]  /*9fca0*/  ISETP.LT.AND P6, PT, R27, c[0x0][0x178], !P1 ;  /* 0x00005e001b007a0c */ /* 0x000fe40004fc1270 */
[----:B0-----:R-:W-:-:S05]  /*9fcb0*/  IADD3 R14, R3, c[0x0][0x198], RZ ;  /* 0x00006600030e7a10 */ /* 0x001fca0007ffe0ff */
[----:B-1----:R-:W-:-:S04]  /*9fcc0*/  IMAD.WIDE R4, R14, 0x2, R8 ;  /* 0x000000020e047825 */ /* 0x002fc800078e0208 */
[----:B------:R-:W-:Y:S01]  /*9fcd0*/  IMAD.WIDE R12, R14, 0x2, R18 ;  /* 0x000000020e0c7825 */ /* 0x000fe200078e0212 */
[----:B---3--:R-:W-:Y:S02]  /*9fce0*/  PRMT R0, R29, 0x7632, R0 ;  /* 0x000076321d007816 */ /* 0x008fe40000000000 */
[----:B--2---:R-:W-:Y:S01]  /*9fcf0*/  ISETP.GE.AND P5, PT, R7, c[0x0][0x17c], PT ;  /* 0x00005f0007007a0c */ /* 0x004fe20003fa6270 */
[----:B------:R-:W-:-:S05]  /*9fd00*/  IMAD.WIDE R6, R3, 0x2, R10 ;  /* 0x0000000203067825 */ /* 0x000fca00078e020a */
[----:B------:R-:W-:Y:S04]  /*9fd10*/  @P3 STG.E.U16 [R6.64], R15 ;  /* 0x0000000f06003986 */ /* 0x000fe8000c101506 */
[----:B------:R0:W-:Y:S01]  /*9fd20*/  @P4 STG.E.U16 [R4.64], R29 ;  /* 0x0000001d04004986 */ /* 0x0001e2000c101506 */
[----:B----4-:R-:W-:-:S03]  /*9fd30*/  ISETP.GE.AND P3, PT, R24, c[0x0][0x17c], PT ;  /* 0x00005f0018007a0c */ /* 0x010fc60003f66270 */
[----:B------:R1:W-:Y:S01]  /*9fd40*/  @P2 STG.E.U16 [R12.64], R28 ;  /* 0x0000001c0c002986 */ /* 0x0003e2000c101506 */
[----:B------:R-:W-:Y:S02]  /*9fd50*/  PRMT R20, R28, 0x7632, R20 ;  /* 0x000076321c147816 */ /* 0x000fe40000000014 */
[C---:B------:R-:W-:Y:S01]  /*9fd60*/  IADD3 R3, R14.reuse, c[0x0][0x198], RZ ;  /* 0x000066000e037a10 */ /* 0x040fe20007ffe0ff */
[----:B------:R-:W2:Y:S01]  /*9fd70*/  LDL.LU R24, [R1+0x1fc] ;  /* 0x0001fc0001187983 */ /* 0x000ea20000300800 */
[----:B0-----:R-:W-:-:S03]  /*9fd80*/  IMAD.WIDE R4, R14, 0x2, R16 ;  /* 0x000000020e047825 */ /* 0x001fc600078e0210 */
[----:B------:R-:W3:Y:S04]  /*9fd90*/  LDL.LU R29, [R1+0x1dc] ;  /* 0x0001dc00011d7983 */ /* 0x000ee80000300800 */
[----:B-----5:R0:W-:Y:S04]  /*9fda0*/  @P6 STG.E.U16 [R4.64], R21 ;  /* 0x0000001504006986 */ /* 0x0201e8000c101506 */
[----:B-1----:R-:W4:Y:S01]  /*9fdb0*/  LDL.LU R28, [R1+0x1cc] ;  /* 0x0001cc00011c7983 */ /* 0x002f220000300800 */
[----:B0-----:R-:W-:Y:S01]  /*9fdc0*/  IMAD.WIDE R4, R14, 0x2, R10 ;  /* 0x000000020e047825 */ /* 0x001fe200078e020a */
[----:B------:R-:W-:-:S02]  /*9fdd0*/  PRMT R14, R21, 0x7632, R14 ;  /* 0x00007632150e7816 */ /* 0x000fc4000000000e */
[----:B------:R-:W5:Y:S01]  /*9fde0*/  LDL.LU R21, [R1+0x2fcc] ;  /* 0x002fcc0001157983 */ /* 0x000f620000300800 */
[----:B------:R-:W-:Y:S02]  /*9fdf0*/  ISETP.LT.AND P1, PT, R26, c[0x0][0x178], !P1 ;  /* 0x00005e001a007a0c */ /* 0x000fe40004f21270 */
[----:B------:R-:W-:Y:S02]  /*9fe00*/  ISETP.LT.AND P2, PT, R25, c[0x0][0x178], !P3 ;  /* 0x00005e0019007a0c */ /* 0x000fe40005f41270 */
[----:B------:R-:W-:Y:S01]  /*9fe10*/  ISETP.LT.AND P4, PT, R23, c[0x0][0x178], !P3 ;  /* 0x00005e0017007a0c */ /* 0x000fe20005f81270 */
[----:B------:R-:W-:-:S04]  /*9fe20*/  IMAD.WIDE R6, R3, 0x2, R8 ;  /* 0x0000000203067825 */ /* 0x000fc800078e0208 */
[----:B------:R-:W-:Y:S01]  /*9fe30*/  IMAD.WIDE R12, R3, 0x2, R18 ;  /* 0x00000002030c7825 */ /* 0x000fe200078e0212 */
[----:B------:R-:W-:-:S03]  /*9fe40*/  PRMT R15, R22, 0x7632, R15 ;  /* 0x00007632160f7816 */ /* 0x000fc6000000000f */
[----:B------:R0:W-:Y:S01]  /*9fe50*/  @P1 STG.E.U16 [R4.64], R22 ;  /* 0x0000001604001986 */ /* 0x0001e2000c101506 */
[----:B------:R-:W-:-:S03]  /*9fe60*/  ISETP.LT.AND P6, PT, R26, c[0x0][0x178], !P3 ;  /* 0x00005e001a007a0c */ /* 0x000fc60005fc1270 */
[----:B------:R-:W-:Y:S01]  /*9fe70*/  @P2 STG.E.U16 [R6.64], R0 ;  /* 0x0000000006002986 */ /* 0x000fe2000c101506 */
[----:B------:R-:W-:-:S03]  /*9fe80*/  ISETP.LT.AND P3, PT, R27, c[0x0][0x178], !P3 ;  /* 0x00005e001b007a0c */ /* 0x000fc60005f61270 */
[----:B------:R1:W-:Y:S04]  /*9fe90*/  @P4 STG.E.U16 [R12.64], R20 ;  /* 0x000000140c004986 */ /* 0x0003e8000c101506 */
[----:B0-----:R-:W4:Y:S04]  /*9fea0*/  LDL.LU R22, [R1+0x16c] ;  /* 0x00016c0001167983 */ /* 0x001f280000300800 */
[----:B-1----:R-:W4:Y:S01]  /*9feb0*/  LDL.LU R13, [R1+0x2fc8] ;  /* 0x002fc800010d7983 */ /* 0x002f220000300800 */
[----:B------:R-:W-:Y:S01]  /*9fec0*/  ISETP.LT.AND P1, PT, R25, c[0x0][0x178], !P5 ;  /* 0x00005e0019007a0c */ /* 0x000fe20006f21270 */
[----:B------:R-:W-:Y:S01]  /*9fed0*/  IMAD.WIDE R4, R3, 0x2, R16 ;  /* 0x0000000203047825 */ /* 0x000fe200078e0210 */
[----:B------:R-:W-:-:S03]  /*9fee0*/  ISETP.LT.AND P2, PT, R23, c[0x0][0x178], !P5 ;  /* 0x00005e0017007a0c */ /* 0x000fc60006f41270 */
[C---:B------:R-:W-:Y:S01]  /*9fef0*/  IMAD.WIDE R6, R3.reuse, 0x2, R10 ;  /* 0x0000000203067825 */ /* 0x040fe200078e020a */
[----:B------:R-:W-:Y:S01]  /*9ff00*/  IADD3 R3, R3, c[0x0][0x198], RZ ;  /* 0x0000660003037a10 */ /* 0x000fe20007ffe0ff */
[----:B------:R0:W-:Y:S04]  /*9ff10*/  @P3 STG.E.U16 [R4.64], R14 ;  /* 0x0000000e04003986 */ /* 0x0001e8000c101506 */
[----:B------:R1:W-:Y:S01]  /*9ff20*/  @P6 STG.E.U16 [R6.64], R15 ;  /* 0x0000000f06006986 */ /* 0x0003e2000c101506 */
[----:B0-----:R-:W-:-:S04]  /*9ff30*/  IMAD.WIDE R4, R3, 0x2, R18 ;  /* 0x0000000203047825 */ /* 0x001fc800078e0212 */
[----:B-1----:R-:W-:Y:S01]  /*9ff40*/  IMAD.WIDE R6, R3, 0x2, R8 ;  /* 0x0000000203067825 */ /* 0x002fe200078e0208 */
[----:B--2---:R-:W-:-:S04]  /*9ff50*/  PRMT R0, R24, 0x7632, R0 ;  /* 0x0000763218007816 */ /* 0x004fc80000000000 */
[----:B------:R0:W-:Y:S01]  /*9ff60*/  @P1 STG.E.U16 [R6.64], R24 ;  /* 0x0000001806001986 */ /* 0x0001e2000c101506 */
[----:B---3--:R-:W-:-:S03]  /*9ff70*/  PRMT R12, R29, 0x7632, R12 ;  /* 0x000076321d0c7816 */ /* 0x008fc6000000000c */
[----:B------:R1:W-:Y:S04]  /*9ff80*/  @P2 STG.E.U16 [R4.64], R29 ;  /* 0x0000001d04002986 */ /* 0x0003e8000c101506 */
[----:B0-----:R-:W2:Y:S01]  /*9ff90*/  LDL.LU R24, [R1+0x83c] ;  /* 0x00083c0001187983 */ /* 0x001ea20000300800 */
[----:B-----5:R-:W-:-:S03]  /*9ffa0*/  ISETP.GE.AND P3, PT, R21, c[0x0][0x17c], PT ;  /* 0x00005f0015007a0c */ /* 0x020fc60003f66270 */
[----:B------:R-:W3:Y:S04]  /*9ffb0*/  LDL.LU R21, [R1+0x2fd0] ;  /* 0x002fd00001157983 */ /* 0x000ee80000300800 */
[----:B-1----:R-:W5:Y:S01]  /*9ffc0*/  LDL.LU R29, [R1+0x22c] ;  /* 0x00022c00011d7983 */ /* 0x002f620000300800 */
[----:B------:R-:W-:Y:S02]  /*9ffd0*/  ISETP.LT.AND P6, PT, R26, c[0x0][0x178], !P5 ;  /* 0x00005e001a007a0c */ /* 0x000fe40006fc1270 */
[----:B------:R-:W-:Y:S01]  /*9ffe0*/  ISETP.LT.AND P5, PT, R27, c[0x0][0x178], !P5 ;  /* 0x00005e001b007a0c */ /* 0x000fe20006fa1270 */
[----:B------:R-:W-:Y:S01]  /*9fff0*/  IMAD.WIDE R4, R3, 0x2, R16 ;  /* 0x0000000203047825 */ /* 0x000fe200078e0210 */
[----:B------:R-:W-:-:S03]  /*a0000*/  ISETP.LT.AND P1, PT, R25, c[0x0][0x178], !P3 ;  /* 0x00005e0019007a0c */ /* 0x000fc60005f21270 */
[----:B------:R-:W-:Y:S01]  /*a0010*/  IMAD.WIDE R6, R3, 0x2, R10 ;  /* 0x0000000203067825 */ /* 0x000fe200078e020a */
[----:B------:R-:W-:-:S07]  /*a0020*/  ISETP.LT.AND P2, PT, R23, c[0x0][0x178], !P3 ;  /* 0x00005e0017007a0c */ /* 0x000fce0005f41270 */
[----:B----4-:R0:W-:Y:S04]  /*a0030*/  @P5 STG.E.U16 [R4.64], R28 ;  /* 0x0000001c04005986 */ /* 0x0101e8000c101506 */
[----:B------:R1:W-:Y:S01]  /*a0040*/  @P6 STG.E.U16 [R6.64], R22 ;  /* 0x0000001606006986 */ /* 0x0003e2000c101506 */
[----:B------:R-:W-:Y:S02]  /*a0050*/  ISETP.LT.AND P6, PT, R27, c[0x0][0x178], !P3 ;  /* 0x00005e001b007a0c */ /* 0x000fe40005fc1270 */
[----:B------:R-:W-:Y:S02]  /*a0060*/  ISETP.GE.AND P4, PT, R13, c[0x0][0x17c], PT ;  /* 0x00005f000d007a0c */ /* 0x000fe40003f86270 */
[----:B------:R-:W-:-:S05]  /*a0070*/  IADD3 R13, R3, c[0x0][0x198], RZ ;  /* 0x00006600030d7a10 */ /* 0x000fca0007ffe0ff */
[----:B0-----:R-:W-:Y:S01]  /*a0080*/  IMAD.WIDE R4, R13, 0x2, R8 ;  /* 0x000000020d047825 */ /* 0x001fe200078e0208 */
[----:B------:R-:W-:Y:S02]  /*a0090*/  ISETP.LT.AND P3, PT, R26, c[0x0][0x178], !P3 ;  /* 0x00005e001a007a0c */ /* 0x000fe40005f61270 */
[----:B------:R-:W-:Y:S01]  /*a00a0*/  ISETP.LT.AND P5, PT, R25, c[0x0][0x178], !P4 ;  /* 0x00005e0019007a0c */ /* 0x000fe200067a1270 */
[----:B-1----:R-:W-:Y:S01]  /*a00b0*/  IMAD.WIDE R6, R13, 0x2, R18 ;  /* 0x000000020d067825 */ /* 0x002fe200078e0212 */
[----:B------:R0:W-:Y:S01]  /*a00c0*/  @P1 STG.E.U16 [R4.64], R0 ;  /* 0x0000000004001986 */ /* 0x0001e2000c101506 */
[----:B------:R-:W-:Y:S02]  /*a00d0*/  PRMT R3, R28, 0x7632, R3 ;  /* 0x000076321c037816 */ /* 0x000fe40000000003 */
[----:B------:R-:W-:Y:S01]  /*a00e0*/  ISETP.LT.AND P1, PT, R23, c[0x0][0x178], !P4 ;  /* 0x00005e0017007a0c */ /* 0x000fe20006721270 */
[----:B------:R-:W4:Y:S01]  /*a00f0*/  LDL.LU R28, [R1+0x1ec] ;  /* 0x0001ec00011c7983 */ /* 0x000f220000300800 */
[----:B------:R-:W-:-:S03]  /*a0100*/  PRMT R14, R22, 0x7632, R14 ;  /* 0x00007632160e7816 */ /* 0x000fc6000000000e */
[----:B------:R-:W4:Y:S01]  /*a0110*/  LDL.LU R15, [R1+0x2fd4] ;  /* 0x002fd400010f7983 */ /* 0x000f220000300800 */
[C---:B0-----:R-:W-:Y:S01]  /*a0120*/  IADD3 R0, R13.reuse, c[0x0][0x198], RZ ;  /* 0x000066000d007a10 */ /* 0x041fe20007ffe0ff */
[C---:B------:R-:W-:Y:S02]  /*a0130*/  IMAD.WIDE R4, R13.reuse, 0x2, R16 ;  /* 0x000000020d047825 */ /* 0x040fe400078e0210 */
[----:B------:R-:W4:Y:S04]  /*a0140*/  LDL.LU R20, [R1+0xfc] ;  /* 0x0000fc0001147983 */ /* 0x000f280000300800 */
[----:B------:R0:W-:Y:S04]  /*a0150*/  @P2 STG.E.U16 [R6.64], R12 ;  /* 0x0000000c06002986 */ /* 0x0001e8000c101506 */
[----:B------:R1:W-:Y:S01]  /*a0160*/  @P6 STG.E.U16 [R4.64], R3 ;  /* 0x0000000304006986 */ /* 0x0003e2000c101506 */
[----:B0-----:R-:W-:-:S04]  /*a0170*/  IMAD.WIDE R6, R13, 0x2, R10 ;  /* 0x000000020d067825 */ /* 0x001fc800078e020a */
[C---:B------:R-:W-:Y:S01]  /*a0180*/  IMAD.WIDE R12, R0.reuse, 0x2, R8 ;  /* 0x00000002000c7825 */ /* 0x040fe200078e0208 */
[----:B------:R0:W-:Y:S03]  /*a0190*/  @P3 STG.E.U16 [R6.64], R14 ;  /* 0x0000000e06003986 */ /* 0x0001e6000c101506 */
[C---:B-1----:R-:W-:Y:S01]  /*a01a0*/  IMAD.WIDE R4, R0.reuse, 0x2, R18 ;  /* 0x0000000200047825 */ /* 0x042fe200078e0212 */
[----:B------:R-:W-:-:S03]  /*a01b0*/  IADD3 R3, R0, c[0x0][0x198], RZ ;  /* 0x0000660000037a10 */ /* 0x000fc60007ffe0ff */
[----:B0-----:R-:W-:Y:S01]  /*a01c0*/  IMAD.WIDE R6, R0, 0x2, R16 ;  /* 0x0000000200067825 */ /* 0x001fe200078e0210 */
[----:B--2---:R0:W-:Y:S01]  /*a01d0*/  @P5 STG.E.U16 [R12.64], R24 ;  /* 0x000000180c005986 */ /* 0x0041e2000c101506 */
[----:B---3--:R-:W-:-:S03]  /*a01e0*/  ISETP.GE.AND P6, PT, R21, c[0x0][0x17c], PT ;  /* 0x00005f0015007a0c */ /* 0x008fc60003fc6270 */
[----:B------:R-:W2:Y:S01]  /*a01f0*/  LDL.LU R21, [R1+0x88c] ;  /* 0x00088c0001157983 */ /* 0x000ea20000300800 */
[----:B0-----:R-:W-:-:S03]  /*a0200*/  PRMT R12, R24, 0x7632, R12 ;  /* 0x00007632180c7816 */ /* 0x001fc6000000000c */
[----:B-----5:R0:W-:Y:S04]  /*a0210*/  @P1 STG.E.U16 [R4.64], R29 ;  /* 0x0000001d04001986 */ /* 0x0201e8000c101506 */
[----:B------:R-:W3:Y:S01]  /*a0220*/  LDL.LU R22, [R1+0x24c] ;  /* 0x00024c0001167983 */ /* 0x000ee20000300800 */
[----:B0-----:R-:W-:Y:S01]  /*a0230*/  IMAD.WIDE R4, R0, 0x2, R10 ;  /* 0x0000000200047825 */ /* 0x001fe200078e020a */
[----:B------:R-:W-:Y:S02]  /*a0240*/  PRMT R0, R29, 0x7632, R0 ;  /* 0x000076321d007816 */ /* 0x000fe40000000000 */
[----:B------:R-:W5:Y:S04]  /*a0250*/  LDL.LU R29, [R1+0x2fd8] ;  /* 0x002fd800011d7983 */ /* 0x000f680000300800 */
[----:B------:R-:W2:Y:S01]  /*a0260*/  LDL.LU R24, [R1+0x2fdc] ;  /* 0x002fdc0001187983 */ /* 0x000ea20000300800 */
[----:B------:R-:W-:-:S02]  /*a0270*/  ISETP.LT.AND P2, PT, R27, c[0x0][0x178], !P4 ;  /* 0x00005e001b007a0c */ /* 0x000fc40006741270 */
[----:B------:R-:W-:Y:S02]  /*a0280*/  ISETP.LT.AND P4, PT, R26, c[0x0][0x178], !P4 ;  /* 0x00005e001a007a0c */ /* 0x000fe40006781270 */
[----:B------:R-:W-:Y:S02]  /*a0290*/  ISETP.LT.AND P5, PT, R25, c[0x0][0x178], !P6 ;  /* 0x00005e0019007a0c */ /* 0x000fe400077a1270 */
[----:B------:R-:W-:-:S07]  /*a02a0*/  ISETP.LT.AND P1, PT, R23, c[0x0][0x178], !P6 ;  /* 0x00005e0017007a0c */ /* 0x000fce0007721270 */
[----:B----4-:R0:W-:Y:S01]  /*a02b0*/  @P2 STG.E.U16 [R6.64], R28 ;  /* 0x0000001c06002986 */ /* 0x0101e2000c101506 */
[----:B------:R-:W-:Y:S02]  /*a02c0*/  ISETP.LT.AND P2, PT, R27, c[0x0][0x178], !P6 ;  /* 0x00005e001b007a0c */ /* 0x000fe40007741270 */
[----:B------:R-:W-:Y:S01]  /*a02d0*/  ISETP.LT.AND P6, PT, R26, c[0x0][0x178], !P6 ;  /* 0x00005e001a007a0c */ /* 0x000fe200077c1270 */
[----:B------:R1:W-:Y:S01]  /*a02e0*/  @P4 STG.E.U16 [R4.64], R20 ;  /* 0x0000001404004986 */ /* 0x0003e2000c101506 */
[C---:B0-----:R-:W-:Y:S01]  /*a02f0*/  IMAD.WIDE R6, R3.reuse, 0x2, R8 ;  /* 0x0000000203067825 */ /* 0x041fe200078e0208 */
[----:B------:R-:W-:Y:S02]  /*a0300*/  PRMT R13, R28, 0x7632, R13 ;  /* 0x000076321c0d7816 */ /* 0x000fe4000000000d */
[----:B------:R-:W4:Y:S01]  /*a0310*/  LDL.LU R28, [R1+0x23c] ;  /* 0x00023c00011c7983 */ /* 0x000f220000300800 */
[----:B-1----:R-:W-:-:S03]  /*a0320*/  IMAD.WIDE R4, R3, 0x2, R18 ;  /* 0x0000000203047825 */ /* 0x002fc600078e0212 */
[----:B------:R0:W-:Y:S04]  /*a0330*/  @P5 STG.E.U16 [R6.64], R12 ;  /* 0x0000000c06005986 */ /* 0x0001e8000c101506 */
[----:B------:R1:W-:Y:S01]  /*a0340*/  @P1 STG.E.U16 [R4.64], R0 ;  /* 0x0000000004001986 */ /* 0x0003e2000c101506 */
[----:B0-----:R-:W-:Y:S01]  /*a0350*/  IMAD.WIDE R6, R3, 0x2, R16 ;  /* 0x0000000203067825 */ /* 0x001fe200078e0210 */
[----:B------:R-:W-:-:S03]  /*a0360*/  PRMT R12, R20, 0x7632, R12 ;  /* 0x00007632140c7816 */ /* 0x000fc6000000000c */
[----:B-1----:R-:W-:Y:S01]  /*a0370*/  IMAD.WIDE R4, R3, 0x2, R10 ;  /* 0x0000000203047825 */ /* 0x002fe200078e020a */
[----:B------:R0:W-:Y:S04]  /*a0380*/  @P2 STG.E.U16 [R6.64], R13 ;  /* 0x0000000d06002986 */ /* 0x0001e8000c101506 */
[----:B------:R-:W-:Y:S01]  /*a0390*/  @P6 STG.E.U16 [R4.64], R12 ;  /* 0x0000000c04006986 */ /* 0x000fe2000c101506 */
[----:B--2---:R-:W-:-:S03]  /*a03a0*/  ISETP.GE.AND P6, PT, R24, c[0x0][0x17c], PT ;  /* 0x00005f0018007a0c */ /* 0x004fc60003fc6270 */
[----:B------:R-:W2:Y:S01]  /*a03b0*/  LDL.LU R24, [R1+0x89c] ;  /* 0x00089c0001187983 */ /* 0x000ea20000300800 */
[----:B------:R-:W-:-:S04]  /*a03c0*/  ISETP.GE.AND P3, PT, R15, c[0x0][0x17c], PT ;  /* 0x00005f000f007a0c */ /* 0x000fc80003f66270 */
[----:B------:R-:W-:Y:S02]  /*a03d0*/  ISETP.LT.AND P4, PT, R25, c[0x0][0x178], !P3 ;  /* 0x00005e0019007a0c */ /* 0x000fe40005f81270 */
[----:B------:R-:W-:Y:S02]  /*a03e0*/  ISETP.LT.AND P5, PT, R23, c[0x0][0x178], !P3 ;  /* 0x00005e0017007a0c */ /* 0x000fe40005fa1270 */
[----:B------:R-:W-:Y:S02]  /*a03f0*/  IADD3 R20, R3, c[0x0][0x198], RZ ;  /* 0x0000660003147a10 */ /* 0x000fe40007ffe0ff */
[----:B------:R-:W-:-:S03]  /*a0400*/  ISETP.LT.AND P2, PT, R27, c[0x0][0x178], !P3 ;  /* 0x00005e001b007a0c */ /* 0x000fc60005f41270 */
[C---:B0-----:R-:W-:Y:S01]  /*a0410*/  IMAD.WIDE R6, R20.reuse, 0x2, R8 ;  /* 0x0000000214067825 */ /* 0x041fe200078e0208 */
[----:B--2---:R0:W-:Y:S04]  /*a0420*/  STL [R1+0x32e0], R24 ;  /* 0x0032e01801007387 */ /* 0x0041e80000100800 */
[----:B0-----:R-:W2:Y:S01]  /*a0430*/  LDL R24, [R1+0x21c] ;  /* 0x00021c0001187983 */ /* 0x001ea20000100800 */
[----:B------:R-:W-:Y:S01]  /*a0440*/  IMAD.WIDE R14, R20, 0x2, R18 ;  /* 0x00000002140e7825 */ /* 0x000fe200078e0212 */
[----:B------:R-:W-:Y:S02]  /*a0450*/  ISETP.LT.AND P3, PT, R26, c[0x0][0x178], !P3 ;  /* 0x00005e001a007a0c */ /* 0x000fe40005f61270 */
[----:B------:R0:W-:Y:S01]  /*a0460*/  @P4 STG.E.U16 [R6.64], R21 ;  /* 0x0000001506004986 */ /* 0x0001e2000c101506 */
[----:B------:R-:W-:-:S03]  /*a0470*/  IMAD.WIDE R4, R20, 0x2, R16 ;  /* 0x0000000214047825 */ /* 0x000fc600078e0210 */
[----:B---3--:R1:W-:Y:S01]  /*a0480*/  @P5 STG.E.U16 [R14.64], R22 ;  /* 0x000000160e005986 */ /* 0x0083e2000c101506 */
[----:B------:R-:W-:Y:S02]  /*a0490*/  ISETP.LT.AND P5, PT, R25, c[0x0][0x178], !P6 ;  /* 0x00005e0019007a0c */ /* 0x000fe400077a1270 */
[----:B------:R-:W-:Y:S01]  /*a04a0*/  IADD3 R0, R20, c[0x0][0x198], RZ ;  /* 0x0000660014007a10 */ /* 0x000fe20007ffe0ff */
[----:B----4-:R3:W-:Y:S01]  /*a04b0*/  @P2 STG.E.U16 [R4.64], R28 ;  /* 0x0000001c04002986 */ /* 0x0107e2000c101506 */
[----:B-----5:R-:W-:Y:S02]  /*a04c0*/  ISETP.GE.AND P1, PT, R29, c[0x0][0x17c], PT ;  /* 0x00005f001d007a0c */ /* 0x020fe40003f26270 */
[----:B------:R-:W-:Y:S01]  /*a04d0*/  PRMT R3, R22, 0x7632, R3 ;  /* 0x0000763216037816 */ /* 0x000fe20000000003 */
[----:B0-----:R-:W-:Y:S01]  /*a04e0*/  IMAD.WIDE R6, R0, 0x2, R8 ;  /* 0x0000000200067825 */ /* 0x001fe200078e0208 */
[----:B------:R-:W4:Y:S01]  /*a04f0*/  LDL.LU R29, [R1+0x26c] ;  /* 0x00026c00011d7983 */ /* 0x000f220000300800 */
[----:B-1----:R-:W-:-:S03]  /*a0500*/  PRMT R14, R21, 0x7632, R14 ;  /* 0x00007632150e7816 */ /* 0x002fc6000000000e */
[----:B------:R-:W5:Y:S01]  /*a0510*/  LDL.LU R22, [R1+0x2fe4] ;  /* 0x002fe40001167983 */ /* 0x000f620000300800 */
[----:B---3--:R-:W-:Y:S01]  /*a0520*/  IMAD.WIDE R4, R20, 0x2, R10 ;  /* 0x0000000214047825 */ /* 0x008fe200078e020a */
[----:B------:R-:W-:Y:S02]  /*a0530*/  PRMT R15, R28, 0x7632, R15 ;  /* 0x000076321c0f7816 */ /* 0x000fe4000000000f */
[----:B------:R-:W3:Y:S04]  /*a0540*/  LDL.LU R21, [R1+0x25c] ;  /* 0x00025c0001157983 */ /* 0x000ee80000300800 */
[----:B------:R-:W3:Y:S04]  /*a0550*/  LDL.LU R28, [R1+0x20c] ;  /* 0x00020c00011c7983 */ /* 0x000ee80000300800 */
[----:B--2---:R0:W-:Y:S04]  /*a0560*/  @P3 STG.E.U16 [R4.64], R24 ;  /* 0x0000001804003986 */ /* 0x0041e8000c101506 */
[----:B------:R1:W-:Y:S04]  /*a0570*/  @P5 STG.E.U16 [R6.64], R14 ;  /* 0x0000000e06005986 */ /* 0x0003e8000c101506 */
[----:B0-----:R-:W2:Y:S04]  /*a0580*/  LDL.LU R24, [R1+0x32e0] ;  /* 0x0032e00001187983 */ /* 0x001ea80000300800 */
[----:B-1----:R-:W2:Y:S04]  /*a0590*/  LDL.LU R6, [R1+0x2fe0] ;  /* 0x002fe00001067983 */ /* 0x002ea80000300800 */
[----:B------:R-:W3:Y:S01]  /*a05a0*/  LDL.LU R7, [R1+0x21c] ;  /* 0x00021c0001077983 */ /* 0x000ee20000300800 */
        /* <DEDUP_REMOVED lines=15> */
[----:B----4-:R-:W-:Y:S02]  /*a06a0*/  PRMT R20, R29, 0x7632, R20 ;  /* 0x000076321d147816 */ /* 0x010fe40000000014 */
[----:B--2---:R-:W-:Y:S02]  /*a06b0*/  ISETP.GE.AND P4, PT, R6, c[0x0][0x17c], PT ;  /* 0x00005f0006007a0c */ /* 0x004fe40003f86270 */
[----:B---3--:R-:W-:Y:S01]  /*a06c0*/  PRMT R14, R7, 0x7632, R14 ;  /* 0x00007632070e7816 */ /* 0x008fe2000000000e */
[----:B------:R-:W-:-:S05]  /*a06d0*/  IMAD.WIDE R6, R0, 0x2, R10 ;  /* 0x0000000200067825 */ /* 0x000fca00078e020a */
[----:B------:R-:W-:Y:S01]  /*a06e0*/  @P6 STG.E.U16 [R6.64], R14 ;  /* 0x0000000e06006986 */ /* 0x000fe2000c101506 */
[----:B-----5:R-:W-:-:S03]  /*a06f0*/  ISETP.GE.AND P6, PT, R22, c[0x0][0x17c], PT ;  /* 0x00005f0016007a0c */ /* 0x020fc60003fc6270 */
[----:B------:R0:W-:Y:S01]  /*a0700*/  @P5 STG.E.U16 [R4.64], R24 ;  /* 0x0000001804005986 */ /* 0x0001e2000c101506 */
[----:B------:R-:W-:-:S03]  /*a0710*/  ISETP.LT.AND P5, PT, R23, c[0x0][0x178], !P6 ;  /* 0x00005e0017007a0c */ /* 0x000fc600077a1270 */
[----:B------:R1:W-:Y:S01]  /*a0720*/  @P3 STG.E.U16 [R12.64], R29 ;  /* 0x0000001d0c003986 */ /* 0x0003e2000c101506 */
[----:B------:R-:W-:Y:S01]  /*a0730*/  ISETP.LT.AND P3, PT, R25, c[0x0][0x178], !P6 ;  /* 0x00005e0019007a0c */ /* 0x000fe20007761270 */
[----:B0-----:R-:W-:Y:S01]  /*a0740*/  IMAD.WIDE R4, R3, 0x2, R16 ;  /* 0x0000000203047825 */ /* 0x001fe200078e0210 */
[----:B------:R-:W-:Y:S02]  /*a0750*/  PRMT R0, R24, 0x7632, R0 ;  /* 0x0000763218007816 */ /* 0x000fe40000000000 */
[----:B------:R-:W2:Y:S01]  /*a0760*/  LDL.LU R24, [R1+0x8ac] ;  /* 0x0008ac0001187983 */ /* 0x000ea20000300800 */
[----:B------:R-:W-:-:S03]  /*a0770*/  IMAD.WIDE R6, R15, 0x2, R8 ;  /* 0x000000020f067825 */ /* 0x000fc600078e0208 */
[----:B------:R0:W-:Y:S01]  /*a0780*/  @P2 STG.E.U16 [R4.64], R21 ;  /* 0x0000001504002986 */ /* 0x0001e2000c101506 */
[----:B-1----:R-:W-:Y:S01]  /*a0790*/  IMAD.WIDE R12, R15, 0x2, R18 ;  /* 0x000000020f0c7825 */ /* 0x002fe200078e0212 */
[----:B------:R-:W-:Y:S02]  /*a07a0*/  PRMT R14, R21, 0x7632, R14 ;  /* 0x00007632150e7816 */ /* 0x000fe4000000000e */
[----:B------:R-:W3:Y:S04]  /*a07b0*/  LDL.LU R29, [R1+0x28c] ;  /* 0x00028c00011d7983 */ /* 0x000ee80000300800 */
[----:B------:R-:W4:Y:S01]  /*a07c0*/  LDL.LU R22, [R1+0x27c] ;  /* 0x00027c0001167983 */ /* 0x000f220000300800 */
[----:B0-----:R-:W-:Y:S01]  /*a07d0*/  IMAD.WIDE R4, R3, 0x2, R10 ;  /* 0x0000000203047825 */ /* 0x001fe200078e020a */
[----:B------:R-:W-:-:S02]  /*a07e0*/  PRMT R3, R28, 0x7632, R3 ;  /* 0x000076321c037816 */ /* 0x000fc40000000003 */
[----:B------:R-:W5:Y:S04]  /*a07f0*/  LDL.LU R21, [R1+0x2fec] ;  /* 0x002fec0001157983 */ /* 0x000f680000300800 */
[----:B------:R0:W-:Y:S04]  /*a0800*/  @P1 STG.E.U16 [R4.64], R28 ;  /* 0x0000001c04001986 */ /* 0x0001e8000c101506 */
[----:B------:R-:W-:Y:S04]  /*a0810*/  @P3 STG.E.U16 [R6.64], R0 ;  /* 0x0000000006003986 */ /* 0x000fe8000c101506 */
[----:B------:R1:W-:Y:S04]  /*a0820*/  @P5 STG.E.U16 [R12.64], R20 ;  /* 0x000000140c005986 */ /* 0x0003e8000c101506 */
[----:B0-----:R-:W5:Y:S04]  /*a0830*/  LDL.LU R28, [R1+0x1bc] ;  /* 0x0001bc00011c7983 */ /* 0x001f680000300800 */
[----:B-1----:R-:W5:Y:S01]  /*a0840*/  LDL.LU R13, [R1+0x2fe8] ;  /* 0x002fe800010d7983 */ /* 0x002f620000300800 */
        /* <DEDUP_REMOVED lines=16> */
[----:B------:R-:W-:Y:S01]  /*a0950*/  PRMT R14, R29, 0x7632, R14 ;  /* 0x000076321d0e7816 */ /* 0x000fe2000000000e */
[----:B0-----:R-:W-:Y:S02]  /*a0960*/  IMAD.WIDE R4, R0, 0x2, R10 ;  /* 0x0000000200047825 */ /* 0x001fe400078e020a */
[----:B------:R-:W2:Y:S01]  /*a0970*/  LDL.LU R24, [R1+0x8cc] ;  /* 0x0008cc0001187983 */ /* 0x000ea20000300800 */
[----:B----4-:R-:W-:Y:S02]  /*a0980*/  PRMT R15, R22, 0x7632, R15 ;  /* 0x00007632160f7816 */ /* 0x010fe4000000000f */
[----:B-----5:R-:W-:Y:S01]  /*a0990*/  ISETP.GE.AND P6, PT, R21, c[0x0][0x17c], PT ;  /* 0x00005f0015007a0c */ /* 0x020fe20003fc6270 */
[----:B-1----:R-:W3:Y:S01]  /*a09a0*/  LDL.LU R29, [R1+0x8bc] ;  /* 0x0008bc00011d7983 */ /* 0x002ee20000300800 */
        /* <DEDUP_REMOVED lines=223> */
[----:B------:R1:W-:Y:S01]  /*a17a0*/  @P2 STG.E.U16 [R6.64], R21 ;  /* 0x0000001506002986 */ /* 0x0003e2000c101506 */
[----:B------:R-:W-:-:S03]  /*a17b0*/  IADD3 R3, R0, c[0x0][0x198], RZ ;  /* 0x0000660000037a10 */ /* 0x000fc60007ffe0ff */
[----:B------:R2:W-:Y:S01]  /*a17c0*/  @P5 STG.E.U16 [R12.64], R29 ;  /* 0x0000001d0c005986 */ /* 0x0005e2000c101506 */
[----:B0-----:R-:W-:Y:S01]  /*a17d0*/  PRMT R20, R29, 0x7632, R20 ;  /* 0x000076321d147816 */ /* 0x001fe20000000014 */
[----:B------:R-:W-:-:S04]  /*a17e0*/  IMAD.WIDE R4, R0, 0x2, R16 ;  /* 0x0000000200047825 */ /* 0x000fc800078e0210 */
[----:B-1----:R-:W-:Y:S01]  /*a17f0*/  IMAD.WIDE R6, R0, 0x2, R10 ;  /* 0x0000000200067825 */ /* 0x002fe200078e020a */
[----:B--2---:R-:W-:-:S03]  /*a1800*/  ISETP.GE.AND P6, PT, R14, c[0x0][0x17c], PT ;  /* 0x00005f000e007a0c */ /* 0x004fc60003fc6270 */
[----:B------:R-:W-:Y:S01]  /*a1810*/  IMAD.WIDE R14, R0, 0x2, R18 ;  /* 0x00000002000e7825 */ /* 0x000fe200078e0212 */
[----:B---3--:R-:W-:Y:S02]  /*a1820*/  ISETP.GE.AND P3, PT, R22, c[0x0][0x17c], PT ;  /* 0x00005f0016007a0c */ /* 0x008fe40003f66270 */
[----:B------:R-:W2:Y:S04]  /*a1830*/  LDL.LU R22, [R1+0x3020] ;  /* 0x0030200001167983 */ /* 0x000ea80000300800 */
[----:B------:R-:W3:Y:S04]  /*a1840*/  LDL.LU R29, [R1+0x8d0] ;  /* 0x0008d000011d7983 */ /* 0x000ee80000300800 */
[----:B-----5:R0:W-:Y:S01]  /*a1850*/  @P4 STG.E.U16 [R14.64], R28 ;  /* 0x0000001c0e004986 */ /* 0x0201e2000c101506 */
[----:B------:R-:W-:-:S03]  /*a1860*/  PRMT R21, R28, 0x7632, R21 ;  /* 0x000076321c157816 */ /* 0x000fc60000000015 */
[----:B0-----:R-:W5:Y:S04]  /*a1870*/  LDL.LU R28, [R1+0x400] ;  /* 0x00040000011c7983 */ /* 0x001f680000300800 */
[----:B------:R-:W2:Y:S01]  /*a1880*/  LDL.LU R0, [R1+0x410] ;  /* 0x0004100001007983 */ /* 0x000ea20000300800 */
[----:B------:R-:W-:Y:S02]  /*a1890*/  ISETP.LT.AND P5, PT, R27, c[0x0][0x178], !P1 ;  /* 0x00005e001b007a0c */ /* 0x000fe40004fa1270 */
        /* <DEDUP_REMOVED lines=93> */
[----:B------:R0:W-:Y:S01]  /*a1e70*/  @P6 STG.E.U16 [R12.64], R0 ;  /* 0x000000000c006986 */ /* 0x0001e2000c101506 */
[----:B------:R-:W-:-:S03]  /*a1e80*/  ISETP.LT.AND P6, PT, R23, c[0x0][0x178], !P1 ;  /* 0x00005e0017007a0c */ /* 0x000fc60004fc1270 */
[----:B------:R1:W-:Y:S01]  /*a1e90*/  @P3 STG.E.U16 [R4.64], R6 ;  /* 0x0000000604003986 */ /* 0x0003e2000c101506 */
        /* <DEDUP_REMOVED lines=23> */
[----:B------:R-:W-:Y:S01]  /*a2010*/  ISETP.LT.AND P4, PT, R25, c[0x0][0x178], !P3 ;  /* 0x00005e0019007a0c */ /* 0x000fe20005f81270 */
[----:B------:R-:W-:Y:S01]  /*a2020*/  IMAD.WIDE R12, R3, 0x2, R8 ;  /* 0x00000002030c7825 */ /* 0x000fe200078e0208 */
[----:B------:R-:W-:-:S03]  /*a2030*/  ISETP.LT.AND P6, PT, R23, c[0x0][0x178], !P3 ;  /* 0x00005e0017007a0c */ /* 0x000fc60005fc1270 */
[----:B------:R-:W-:Y:S01]  /*a2040*/  IMAD.WIDE R14, R3, 0x2, R18 ;  /* 0x00000002030e7825 */ /* 0x000fe200078e0212 */
[----:B------:R-:W-:Y:S04]  /*a2050*/  STL [R1+0x32c0], R20 ;  /* 0x0032c01401007387 */ /* 0x000fe80000100800 */
[----:B--2---:R0:W-:Y:S01]  /*a2060*/  @P5 STG.E.U16 [R4.64], R0 ;  /* 0x0000000004005986 */ /* 0x0041e2000c101506 */
[----:B------:R-:W-:Y:S02]  /*a2070*/  ISETP.LT.AND P5, PT, R27, c[0x0][0x178], !P3 ;  /* 0x00005e001b007a0c */ /* 0x000fe40005fa1270 */
[----:B------:R-:W-:Y:S01]  /*a2080*/  ISETP.LT.AND P3, PT, R26, c[0x0][0x178], !P3 ;  /* 0x00005e001a007a0c */ /* 0x000fe20005f61270 */
[----:B----4-:R-:W-:Y:S04]  /*a2090*/  @P1 STG.E.U16 [R6.64], R24 ;  /* 0x0000001806001986 */ /* 0x010fe8000c101506 */
[----:B------:R1:W-:Y:S01]  /*a20a0*/  @P4 STG.E.U16 [R12.64], R20 ;  /* 0x000000140c004986 */ /* 0x0003e2000c101506 */
[----:B------:R-:W-:Y:S01]  /*a20b0*/  ISETP.LT.AND P4, PT, R25, c[0x0][0x178], !P2 ;  /* 0x00005e0019007a0c */ /* 0x000fe20005781270 */
[----:B0-----:R-:W-:-:S02]  /*a20c0*/  IMAD.WIDE R4, R3, 0x2, R16 ;  /* 0x0000000203047825 */ /* 0x001fc400078e0210 */
[----:B------:R0:W-:Y:S01]  /*a20d0*/  @P6 STG.E.U16 [R14.64], R21 ;  /* 0x000000150e006986 */ /* 0x0001e2000c101506 */
[----:B-1----:R-:W-:-:S03]  /*a20e0*/  PRMT R12, R0, 0x7632, R12 ;  /* 0x00007632000c7816 */ /* 0x002fc6000000000c */
[----:B------:R-:W2:Y:S01]  /*a20f0*/  LDL.LU R20, [R1+0x2f4] ;  /* 0x0002f40001147983 */ /* 0x000ea20000300800 */
[C---:B------:R-:W-:Y:S01]  /*a2100*/  IADD3 R0, R3.reuse, c[0x0][0x198], RZ ;  /* 0x0000660003007a10 */ /* 0x040fe20007ffe0ff */
[----:B------:R-:W-:Y:S01]  /*a2110*/  IMAD.WIDE R6, R3, 0x2, R10 ;  /* 0x0000000203067825 */ /* 0x000fe200078e020a */
[----:B0-----:R-:W-:Y:S01]  /*a2120*/  PRMT R14, R24, 0x7632, R14 ;  /* 0x00007632180e7816 */ /* 0x001fe2000000000e */
[----:B------:R0:W-:Y:S04]  /*a2130*/  @P5 STG.E.U16 [R4.64], R12 ;  /* 0x0000000c04005986 */ /* 0x0001e8000c101506 */
[----:B------:R-:W4:Y:S04]  /*a2140*/  LDL.LU R15, [R1+0x2e4] ;  /* 0x0002e400010f7983 */ /* 0x000f280000300800 */
[----:B------:R-:W5:Y:S01]  /*a2150*/  LDL.LU R24, [R1+0x303c] ;  /* 0x00303c0001187983 */ /* 0x000f620000300800 */
[----:B0-----:R-:W-:-:S03]  /*a2160*/  IMAD.WIDE R4, R0, 0x2, R8 ;  /* 0x0000000200047825 */ /* 0x001fc600078e0208 */
[----:B------:R0:W-:Y:S04]  /*a2170*/  @P3 STG.E.U16 [R6.64], R14 ;  /* 0x0000000e06003986 */ /* 0x0001e8000c101506 */
[----:B---3--:R1:W-:Y:S01]  /*a2180*/  @P4 STG.E.U16 [R4.64], R29 ;  /* 0x0000001d04004986 */ /* 0x0083e2000c101506 */
[----:B0-----:R-:W-:-:S03]  /*a2190*/  PRMT R14, R29, 0x7632, R14 ;  /* 0x000076321d0e7816 */ /* 0x001fc6000000000e */
[----:B-1----:R-:W3:Y:S01]  /*a21a0*/  LDL.LU R29, [R1+0x3040] ;  /* 0x00304000011d7983 */ /* 0x002ee20000300800 */
[----:B------:R-:W-:Y:S02]  /*a21b0*/  ISETP.LT.AND P6, PT, R23, c[0x0][0x178], !P2 ;  /* 0x00005e0017007a0c */ /* 0x000fe400057c1270 */
[----:B------:R-:W-:Y:S02]  /*a21c0*/  ISETP.GE.AND P1, PT, R22, c[0x0][0x17c], PT ;  /* 0x00005f0016007a0c */ /* 0x000fe40003f26270 */
[----:B------:R-:W-:Y:S01]  /*a21d0*/  ISETP.LT.AND P5, PT, R27, c[0x0][0x178], !P2 ;  /* 0x00005e001b007a0c */ /* 0x000fe200057a1270 */
[----:B------:R-:W-:Y:S01]  /*a21e0*/  IMAD.WIDE R12, R0, 0x2, R18 ;  /* 0x00000002000c7825 */ /* 0x000fe200078e0212 */
[----:B------:R-:W-:Y:S01]  /*a21f0*/  ISETP.LT.AND P2, PT, R26, c[0x0][0x178], !P2 ;  /* 0x00005e001a007a0c */ /* 0x000fe20005741270 */
[----:B------:R-:W3:Y:S01]  /*a2200*/  LDL.LU R22, [R1+0x354] ;  /* 0x0003540001167983 */ /* 0x000ee20000300800 */
[----:B------:R-:W-:Y:S02]  /*a2210*/  ISETP.LT.AND P3, PT, R25, c[0x0][0x178], !P1 ;  /* 0x00005e0019007a0c */ /* 0x000fe40004f61270 */
[C---:B------:R-:W-:Y:S01]  /*a2220*/  IADD3 R3, R0.reuse, c[0x0][0x198], RZ ;  /* 0x0000660000037a10 */ /* 0x040fe20007ffe0ff */
[----:B------:R-:W-:-:S04]  /*a2230*/  IMAD.WIDE R4, R0, 0x2, R16 ;  /* 0x0000000200047825 */ /* 0x000fc800078e0210 */
[----:B------:R-:W-:Y:S01]  /*a2240*/  IMAD.WIDE R6, R0, 0x2, R10 ;  /* 0x0000000200067825 */ /* 0x000fe200078e020a */
[----:B--2---:R0:W-:Y:S01]  /*a2250*/  @P6 STG.E.U16 [R12.64], R20 ;  /* 0x000000140c006986 */ /* 0x0041e2000c101506 */
[----:B------:R-:W-:-:S03]  /*a2260*/  PRMT R0, R20, 0x7632, R0 ;  /* 0x0000763214007816 */ /* 0x000fc60000000000 */
[----:B----4-:R-:W-:Y:S01]  /*a2270*/  @P5 STG.E.U16 [R4.64], R15 ;  /* 0x0000000f04005986 */ /* 0x010fe2000c101506 */
[----:B0-----:R-:W-:Y:S01]  /*a2280*/  IMAD.WIDE R12, R3, 0x2, R8 ;  /* 0x00000002030c7825 */ /* 0x001fe200078e0208 */
[----:B-----5:R-:W-:Y:S02]  /*a2290*/  ISETP.GE.AND P4, PT, R24, c[0x0][0x17c], PT ;  /* 0x00005f0018007a0c */ /* 0x020fe40003f86270 */
[----:B------:R-:W-:Y:S04]  /*a22a0*/  @P2 STG.E.U16 [R6.64], R28 ;  /* 0x0000001c06002986 */ /* 0x000fe8000c101506 */
[----:B------:R-:W2:Y:S04]  /*a22b0*/  LDL.LU R24, [R1+0x344] ;  /* 0x0003440001187983 */ /* 0x000ea80000300800 */
[----:B------:R0:W-:Y:S04]  /*a22c0*/  @P3 STG.E.U16 [R12.64], R14 ;  /* 0x0000000e0c003986 */ /* 0x0001e8000c101506 */
[----:B------:R-:W4:Y:S01]  /*a22d0*/  LDL.LU R20, [R1+0x32c0] ;  /* 0x0032c00001147983 */ /* 0x000f220000300800 */
[----:B0-----:R-:W-:-:S03]  /*a22e0*/  PRMT R12, R15, 0x7632, R12 ;  /* 0x000076320f0c7816 */ /* 0x001fc6000000000c */
[----:B------:R-:W5:Y:S01]  /*a22f0*/  LDL.LU R15, [R1+0x2d4] ;  /* 0x0002d400010f7983 */ /* 0x000f620000300800 */
[----:B---3--:R-:W-:Y:S02]  /*a2300*/  ISETP.GE.AND P2, PT, R29, c[0x0][0x17c], PT ;  /* 0x00005f001d007a0c */ /* 0x008fe40003f46270 */
[----:B------:R-:W-:Y:S01]  /*a2310*/  PRMT R14, R28, 0x7632, R14 ;  /* 0x000076321c0e7816 */ /* 0x000fe2000000000e */
[----:B------:R-:W3:Y:S04]  /*a2320*/  LDL.LU R29, [R1+0x3c4] ;  /* 0x0003c400011d7983 */ /* 0x000ee80000300800 */
[----:B------:R-:W2:Y:S01]  /*a2330*/  LDL.LU R28, [R1+0x394] ;  /* 0x00039400011c7983 */ /* 0x000ea20000300800 */
[----:B------:R-:W-:Y:S02]  /*a2340*/  ISETP.LT.AND P6, PT, R23, c[0x0][0x178], !P1 ;  /* 0x00005e0017007a0c */ /* 0x000fe40004fc1270 */
[----:B------:R-:W-:Y:S01]  /*a2350*/  ISETP.LT.AND P5, PT, R27, c[0x0][0x178], !P1 ;  /* 0x00005e001b007a0c */ /* 0x000fe20004fa1270 */
[----:B------:R-:W-:Y:S01]  /*a2360*/  IMAD.WIDE R6, R3, 0x2, R18 ;  /* 0x0000000203067825 */ /* 0x000fe200078e0212 */
[----:B------:R-:W-:-:S03]  /*a2370*/  ISETP.LT.AND P1, PT, R26, c[0x0][0x178], !P1 ;  /* 0x00005e001a007a0c */ /* 0x000fc60004f21270 */
[----:B------:R-:W-:-:S06]  /*a2380*/  IMAD.WIDE R4, R3, 0x2, R16 ;  /* 0x0000000203047825 */ /* 0x000fcc00078e0210 */
[----:B------:R-:W-:Y:S04]  /*a2390*/  @P6 STG.E.U16 [R6.64], R0 ;  /* 0x0000000006006986 */ /* 0x000fe8000c101506 */
        /* <DEDUP_REMOVED lines=44> */
[----:B------:R1:W-:Y:S01]  /*a2660*/  @P3 STG.E.U16 [R6.64], R21 ;  /* 0x0000001506003986 */ /* 0x0003e2000c101506 */
[----:B------:R-:W-:Y:S02]  /*a2670*/  ISETP.LT.AND P4, PT, R27, c[0x0][0x178], !P1 ;  /* 0x00005e001b007a0c */ /* 0x000fe40004f81270 */
[----:B------:R-:W-:Y:S01]  /*a2680*/  ISETP.LT.AND P3, PT, R26, c[0x0][0x178], !P1 ;  /* 0x00005e001a007a0c */ /* 0x000fe20004f61270 */
[----:B------:R2:W-:Y:S01]  /*a2690*/  @P5 STG.E.U16 [R12.64], R29 ;  /* 0x0000001d0c005986 */ /* 0x0005e2000c101506 */
[----:B------:R-:W-:-:S02]  /*a26a0*/  IADD3 R3, R0, c[0x0][0x198], RZ ;  /* 0x0000660000037a10 */ /* 0x000fc40007ffe0ff */
        /* <DEDUP_REMOVED lines=12> */
[----:B------:R-:W-:Y:S01]  /*a2770*/  ISETP.LT.AND P6, PT, R25, c[0x0][0x178], !P2 ;  /* 0x00005e0019007a0c */ /* 0x000fe200057c1270 */
[----:B------:R-:W-:Y:S01]  /*a2780*/  IMAD.WIDE R12, R3, 0x2, R8 ;  /* 0x00000002030c7825 */ /* 0x000fe200078e0208 */
[----:B------:R-:W-:-:S03]  /*a2790*/  ISETP.LT.AND P5, PT, R23, c[0x0][0x178], !P2 ;  /* 0x00005e0017007a0c */ /* 0x000fc600057a1270 */
[----:B------:R-:W-:Y:S01]  /*a27a0*/  IMAD.WIDE R14, R3, 0x2, R18 ;  /* 0x00000002030e7825 */ /* 0x000fe200078e0212 */
[----:B------:R-:W-:Y:S04]  /*a27b0*/  STL [R1+0x32b8], R20 ;  /* 0x0032b81401007387 */ /* 0x000fe80000100800 */
[----:B--2---:R0:W-:Y:S01]  /*a27c0*/  @P4 STG.E.U16 [R4.64], R0 ;  /* 0x0000000004004986 */ /* 0x0041e2000c101506 */
[----:B------:R-:W-:-:S03]  /*a27d0*/  ISETP.LT.AND P4, PT, R27, c[0x0][0x178], !P2 ;  /* 0x00005e001b007a0c */ /* 0x000fc60005781270 */
[----:B----4-:R-:W-:Y:S01]  /*a27e0*/  @P3 STG.E.U16 [R6.64], R24 ;  /* 0x0000001806003986 */ /* 0x010fe2000c101506 */
[----:B------:R-:W-:-:S03]  /*a27f0*/  ISETP.LT.AND P3, PT, R26, c[0x0][0x178], !P2 ;  /* 0x00005e001a007a0c */ /* 0x000fc60005761270 */
[----:B------:R1:W-:Y:S01]  /*a2800*/  @P6 STG.E.U16 [R12.64], R20 ;  /* 0x000000140c006986 */ /* 0x0003e2000c101506 */
[----:B------:R-:W-:Y:S01]  /*a2810*/  ISETP.LT.AND P6, PT, R25, c[0x0][0x178], !P1 ;  /* 0x00005e0019007a0c */ /* 0x000fe20004fc1270 */
[----:B0-----:R-:W-:Y:S02]  /*a2820*/  IMAD.WIDE R4, R3, 0x2, R16 ;  /* 0x0000000203047825 */ /* 0x001fe400078e0210 */
        /* <DEDUP_REMOVED lines=40> */
[----:B------:R-:W-:-:S02]  /*a2ab0*/  ISETP.LT.AND P4, PT, R27, c[0x0][0x178], !P2 ;  /* 0x00005e001b007a0c */ /* 0x000fc40005781270 */
[----:B------:R-:W-:Y:S01]  /*a2ac0*/  ISETP.LT.AND P2, PT, R26, c[0x0][0x178], !P2 ;  /* 0x00005e001a007a0c */ /* 0x000fe20005741270 */
[----:B------:R-:W-:-:S04]  /*a2ad0*/  IMAD.WIDE R4, R3, 0x2, R18 ;  /* 0x0000000203047825 */ /* 0x000fc800078e0212 */
[----:B------:R-:W-:-:S04]  /*a2ae0*/  IMAD.WIDE R6, R3, 0x2, R16 ;  /* 0x0000000203067825 */ /* 0x000fc800078e0210 */
[----:B------:R0:W-:Y:S04]  /*a2af0*/  @P6 STG.E.U16 [R4.64], R0 ;  /* 0x0000000004006986 */ /* 0x0001e8000c101506 */
[----:B------:R-:W-:Y:S01]  /*a2b00*/  @P4 STG.E.U16 [R6.64], R12 ;  /* 0x0000000c06004986 */ /* 0x000fe2000c101506 */
        /* <DEDUP_REMOVED lines=72> */
[C---:B0-----:R-:W-:Y:S01]  /*a2f90*/  IMAD.WIDE R4, R3.reuse, 0x2, R16 ;  /* 0x0000000203047825 */ /* 0x041fe200078e0210 */
[----:B-1----:R-:W-:Y:S01]  /*a2fa0*/  PRMT R12, R0, 0x7632, R12 ;  /* 0x00007632000c7816 */ /* 0x002fe2000000000c */
[----:B------:R-:W4:Y:S01]  /*a2fb0*/  LDL.LU R20, [R1+0x474] ;  /* 0x0004740001147983 */ /* 0x000f220000300800 */
[C---:B------:R-:W-:Y:S01]  /*a2fc0*/  IADD3 R0, R3.reuse, c[0x0][0x198], RZ ;  /* 0x0000660003007a10 */ /* 0x040fe20007ffe0ff */
[----:B------:R-:W-:Y:S01]  /*a2fd0*/  IMAD.WIDE R6, R3, 0x2, R10 ;  /* 0x0000000203067825 */ /* 0x000fe200078e020a */
[----:B--2---:R-:W-:Y:S01]  /*a2fe0*/  PRMT R14, R24, 0x7632, R14 ;  /* 0x00007632180e7816 */ /* 0x004fe2000000000e */
[----:B------:R0:W-:Y:S04]  /*a2ff0*/  @P4 STG.E.U16 [R4.64], R12 ;  /* 0x0000000c04004986 */ /* 0x0001e8000c101506 */
[----:B------:R-:W2:Y:S04]  /*a3000*/  LDL.LU R15, [R1+0x464] ;  /* 0x00046400010f7983 */ /* 0x000ea80000300800 */
[----:B------:R-:W5:Y:S01]  /*a3010*/  LDL.LU R24, [R1+0x306c] ;  /* 0x00306c0001187983 */ /* 0x000f620000300800 */
[----:B0-----:R-:W-:-:S03]  /*a3020*/  IMAD.WIDE R4, R0, 0x2, R8 ;  /* 0x0000000200047825 */ /* 0x001fc600078e0208 */
[----:B------:R0:W-:Y:S04]  /*a3030*/  @P3 STG.E.U16 [R6.64], R14 ;  /* 0x0000000e06003986 */ /* 0x0001e8000c101506 */
[----:B---3--:R1:W-:Y:S01]  /*a3040*/  @P5 STG.E.U16 [R4.64], R29 ;  /* 0x0000001d04005986 */ /* 0x0083e2000c101506 */
[----:B0-----:R-:W-:-:S03]  /*a3050*/  PRMT R14, R29, 0x7632, R14 ;  /* 0x000076321d0e7816 */ /* 0x001fc6000000000e */
[----:B-1----:R-:W3:Y:S01]  /*a3060*/  LDL.LU R29, [R1+0x3070] ;  /* 0x00307000011d7983 */ /* 0x002ee20000300800 */
[----:B------:R-:W-:Y:S02]  /*a3070*/  ISETP.LT.AND P6, PT, R23, c[0x0][0x178], !P1 ;  /* 0x00005e0017007a0c */ /* 0x000fe40004fc1270 */
[----:B------:R-:W-:Y:S02]  /*a3080*/  ISETP.LT.AND P4, PT, R27, c[0x0][0x178], !P1 ;  /* 0x00005e001b007a0c */ /* 0x000fe40004f81270 */
[----:B------:R-:W-:Y:S02]  /*a3090*/  ISETP.LT.AND P1, PT, R26, c[0x0][0x178], !P1 ;  /* 0x00005e001a007a0c */ /* 0x000fe40004f21270 */
[----:B------:R-:W-:Y:S01]  /*a30a0*/  ISETP.LT.AND P3, PT, R25, c[0x0][0x178], !P2 ;  /* 0x00005e0019007a0c */ /* 0x000fe20005761270 */
[C---:B------:R-:W-:Y:S01]  /*a30b0*/  IMAD.WIDE R12, R0.reuse, 0x2, R18 ;  /* 0x00000002000c7825 */ /* 0x040fe200078e0212 */
[----:B------:R-:W-:-:S03]  /*a30c0*/  IADD3 R3, R0, c[0x0][0x198], RZ ;  /* 0x0000660000037a10 */ /* 0x000fc60007ffe0ff */
[----:B------:R-:W-:-:S04]  /*a30d0*/  IMAD.WIDE R4, R0, 0x2, R16 ;  /* 0x0000000200047825 */ /* 0x000fc800078e0210 */
[----:B------:R-:W-:Y:S01]  /*a30e0*/  IMAD.WIDE R6, R0, 0x2, R10 ;  /* 0x0000000200067825 */ /* 0x000fe200078e020a */
[----:B------:R-:W-:Y:S02]  /*a30f0*/  ISETP.GE.AND P0, PT, R22, c[0x0][0x17c], PT ;  /* 0x00005f0016007a0c */ /* 0x000fe40003f06270 */
[----:B------:R-:W3:Y:S04]  /*a3100*/  LDL.LU R22, [R1+0x8f4] ;  /* 0x0008f40001167983 */ /* 0x000ee80000300800 */
[----:B----4-:R0:W-:Y:S01]  /*a3110*/  @P6 STG.E.U16 [R12.64], R20 ;  /* 0x000000140c006986 */ /* 0x0101e2000c101506 */
[----:B------:R-:W-:-:S03]  /*a3120*/  PRMT R0, R20, 0x7632, R0 ;  /* 0x0000763214007816 */ /* 0x000fc60000000000 */
[----:B--2---:R-:W-:Y:S01]  /*a3130*/  @P4 STG.E.U16 [R4.64], R15 ;  /* 0x0000000f04004986 */ /* 0x004fe2000c101506 */
[----:B0-----:R-:W-:Y:S01]  /*a3140*/  IMAD.WIDE R12, R3, 0x2, R8 ;  /* 0x00000002030c7825 */ /* 0x001fe200078e0208 */
[----:B-----5:R-:W-:Y:S02]  /*a3150*/  ISETP.GE.AND P5, PT, R24, c[0x0][0x17c], PT ;  /* 0x00005f0018007a0c */ /* 0x020fe40003fa6270 */
[----:B------:R-:W-:Y:S04]  /*a3160*/  @P1 STG.E.U16 [R6.64], R28 ;  /* 0x0000001c06001986 */ /* 0x000fe8000c101506 */
[----:B------:R-:W2:Y:S04]  /*a3170*/  LDL.LU R24, [R1+0x4a4] ;  /* 0x0004a40001187983 */ /* 0x000ea80000300800 */
[----:B------:R0:W-:Y:S04]  /*a3180*/  @P3 STG.E.U16 [R12.64], R14 ;  /* 0x0000000e0c003986 */ /* 0x0001e8000c101506 */
[----:B------:R-:W4:Y:S01]  /*a3190*/  LDL.LU R20, [R1+0x32b0] ;  /* 0x0032b00001147983 */ /* 0x000f220000300800 */
[----:B---3--:R-:W-:-:S02]  /*a31a0*/  ISETP.GE.AND P1, PT, R29, c[0x0][0x17c], PT ;  /* 0x00005f001d007a0c */ /* 0x008fc40003f26270 */
[----:B0-----:R-:W-:Y:S02]  /*a31b0*/  PRMT R12, R15, 0x7632, R12 ;  /* 0x000076320f0c7816 */ /* 0x001fe4000000000c */
[----:B------:R-:W3:Y:S01]  /*a31c0*/  LDL.LU R15, [R1+0x484] ;  /* 0x00048400010f7983 */ /* 0x000ee20000300800 */
[----:B------:R-:W-:-:S03]  /*a31d0*/  PRMT R14, R28, 0x7632, R14 ;  /* 0x000076321c0e7816 */ /* 0x000fc6000000000e */
[----:B------:R-:W5:Y:S04]  /*a31e0*/  LDL.LU R29, [R1+0x318] ;  /* 0x00031800011d7983 */ /* 0x000f680000300800 */
        /* <DEDUP_REMOVED lines=30> */
[----:B------:R0:W-:Y:S04]  /*a33d0*/  @P0 STG.E.U16 [R6.64], R15 ;  /* 0x0000000f06000986 */ /* 0x0001e8000c101506 */
[----:B------:R-:W3:Y:S01]  /*a33e0*/  LDL.LU R22, [R1+0x307c] ;  /* 0x00307c0001167983 */ /* 0x000ee20000300800 */
[----:B0-----:R-:W-:-:S03]  /*a33f0*/  PRMT R6, R24, 0x7632, R6 ;  /* 0x0000763218067816 */ /* 0x001fc60000000006 */
[----:B------:R-:W4:Y:S04]  /*a3400*/  LDL.LU R24, [R1+0x2c8] ;  /* 0x0002c80001187983 */ /* 0x000f280000300800 */
        /* <DEDUP_REMOVED lines=18> */
[----:B------:R-:W-:-:S03]  /*a3530*/  ISETP.LT.AND P3, PT, R26, c[0x0][0x178], !P1 ;  /* 0x00005e001a007a0c */ /* 0x000fc60004f61270 */
[----:B-----5:R5:W-:Y:S01]  /*a3540*/  @P4 STG.E.U16 [R12.64], R29 ;  /* 0x0000001d0c004986 */ /* 0x020be2000c101506 */
[----:B------:R-:W-:Y:S02]  /*a3550*/  ISETP.LT.AND P4, PT, R27, c[0x0][0x178], !P1 ;  /* 0x00005e001b007a0c */ /* 0x000fe40004f81270 */
[----:B0-----:R-:W-:Y:S01]  /*a3560*/  PRMT R20, R29, 0x7632, R20 ;  /* 0x000076321d147816 */ /* 0x001fe20000000014 */
[C---:B------:R-:W-:Y:S01]  /*a3570*/  IMAD.WIDE R4, R0.reuse, 0x2, R16 ;  /* 0x0000000200047825 */ /* 0x040fe200078e0210 */
[----:B------:R-:W-:-:S03]  /*a3580*/  IADD3 R3, R0, c[0x0][0x198], RZ ;  /* 0x0000660000037a10 */ /* 0x000fc60007ffe0ff */
[----:B-1----:R-:W-:Y:S01]  /*a3590*/  IMAD.WIDE R6, R0, 0x2, R10 ;  /* 0x0000000200067825 */ /* 0x002fe200078e020a */
[----:B--2---:R-:W-:-:S03]  /*a35a0*/  ISETP.GE.AND P0, PT, R14, c[0x0][0x17c], PT ;  /* 0x00005f000e007a0c */ /* 0x004fc60003f06270 */
[----:B------:R-:W-:Y:S01]  /*a35b0*/  IMAD.WIDE R14, R0, 0x2, R18 ;  /* 0x00000002000e7825 */ /* 0x000fe200078e0212 */
[----:B---3--:R-:W-:Y:S02]  /*a35c0*/  ISETP.GE.AND P1, PT, R22, c[0x0][0x17c], PT ;  /* 0x00005f0016007a0c */ /* 0x008fe40003f26270 */
[----:B------:R-:W2:Y:S04]  /*a35d0*/  LDL.LU R22, [R1+0x3080] ;  /* 0x0030800001167983 */ /* 0x000ea80000300800 */
[----:B-----5:R-:W3:Y:S04]  /*a35e0*/  LDL.LU R29, [R1+0x358] ;  /* 0x00035800011d7983 */ /* 0x020ee80000300800 */
[----:B----4-:R0:W-:Y:S01]  /*a35f0*/  @P6 STG.E.U16 [R14.64], R28 ;  /* 0x0000001c0e006986 */ /* 0x0101e2000c101506 */
[----:B------:R-:W-:-:S03]  /*a3600*/  PRMT R21, R28, 0x7632, R21 ;  /* 0x000076321c157816 */ /* 0x000fc60000000015 */
[----:B0-----:R-:W4:Y:S04]  /*a3610*/  LDL.LU R28, [R1+0x2d8] ;  /* 0x0002d800011c7983 */ /* 0x001f280000300800 */
[----:B------:R-:W5:Y:S01]  /*a3620*/  LDL.LU R0, [R1+0x2e8] ;  /* 0x0002e80001007983 */ /* 0x000f620000300800 */
[----:B------:R-:W-:Y:S02]  /*a3630*/  ISETP.LT.AND P6, PT, R25, c[0x0][0x178], !P2 ;  /* 0x00005e0019007a0c */ /* 0x000fe400057c1270 */
[----:B------:R-:W-:Y:S01]  /*a3640*/  ISETP.LT.AND P5, PT, R23, c[0x0][0x178], !P2 ;  /* 0x00005e0017007a0c */ /* 0x000fe200057a1270 */
[----:B------:R-:W-:-:S04]  /*a3650*/  IMAD.WIDE R12, R3, 0x2, R8 ;  /* 0x00000002030c7825 */ /* 0x000fc800078e0208 */
[----:B------:R-:W-:Y:S01]  /*a3660*/  IMAD.WIDE R14, R3, 0x2, R18 ;  /* 0x00000002030e7825 */ /* 0x000fe200078e0212 */
[----:B------:R-:W-:Y:S04]  /*a3670*/  STL [R1+0x32a8], R20 ;  /* 0x0032a81401007387 */ /* 0x000fe80000100800 */
[----:B-----5:R0:W-:Y:S01]  /*a3680*/  @P4 STG.E.U16 [R4.64], R0 ;  /* 0x0000000004004986 */ /* 0x0201e2000c101506 */
[----:B------:R-:W-:-:S03]  /*a3690*/  ISETP.LT.AND P4, PT, R27, c[0x0][0x178], !P2 ;  /* 0x00005e001b007a0c */ /* 0x000fc60005781270 */
[----:B------:R-:W-:Y:S01]  /*a36a0*/  @P3 STG.E.U16 [R6.64], R24 ;  /* 0x0000001806003986 */ /* 0x000fe2000c101506 */
        /* <DEDUP_REMOVED lines=9> */
[----:B-----5:R-:W-:Y:S01]  /*a3740*/  PRMT R14, R24, 0x7632, R14 ;  /* 0x00007632180e7816 */ /* 0x020fe2000000000e */
[----:B------:R-:W5:Y:S04]  /*a3750*/  LDL.LU R15, [R1+0x348] ;  /* 0x00034800010f7983 */ /* 0x000f680000300800 */
[----:B------:R0:W-:Y:S04]  /*a3760*/  @P4 STG.E.U16 [R4.64], R12 ;  /* 0x0000000c04004986 */ /* 0x0001e8000c101506 */
[----:B------:R-:W4:Y:S04]  /*a3770*/  LDL.LU R24, [R1+0x3084] ;  /* 0x0030840001187983 */ /* 0x000f280000300800 */
[----:B------:R1:W-:Y:S01]  /*a3780*/  @P3 STG.E.U16 [R6.64], R14 ;  /* 0x0000000e06003986 */ /* 0x0003e2000c101506 */
[----:B0-----:R-:W-:-:S05]  /*a3790*/  IMAD.WIDE R4, R0, 0x2, R8 ;  /* 0x0000000200047825 */ /* 0x001fca00078e0208 */
[----:B---3--:R0:W-:Y:S01]  /*a37a0*/  @P5 STG.E.U16 [R4.64], R29 ;  /* 0x0000001d04005986 */ /* 0x0081e2000c101506 */
[----:B-1----:R-:W-:-:S03]  /*a37b0*/  PRMT R14, R29, 0x7632, R14 ;  /* 0x000076321d0e7816 */ /* 0x002fc6000000000e */
[----:B0-----:R-:W3:Y:S01]  /*a37c0*/  LDL.LU R29, [R1+0x3088] ;  /* 0x00308800011d7983 */ /* 0x001ee20000300800 */
        /* <DEDUP_REMOVED lines=8> */
[----:B--2---:R-:W-:Y:S02]  /*a3850*/  ISETP.GE.AND P2, PT, R22, c[0x0][0x17c], PT ;  /* 0x00005f0016007a0c */ /* 0x004fe40003f46270 */
[----:B------:R-:W2:Y:S04]  /*a3860*/  LDL.LU R22, [R1+0x3c8] ;  /* 0x0003c80001167983 */ /* 0x000ea80000300800 */
[----:B-----5:R0:W-:Y:S01]  /*a3870*/  @P6 STG.E.U16 [R12.64], R15 ;  /* 0x0000000f0c006986 */ /* 0x0201e2000c101506 */
[----:B------:R-:W-:-:S03]  /*a3880*/  PRMT R0, R15, 0x7632, R0 ;  /* 0x000076320f007816 */ /* 0x000fc60000000000 */
[----:B----4-:R-:W-:Y:S01]  /*a3890*/  @P4 STG.E.U16 [R4.64], R20 ;  /* 0x0000001404004986 */ /* 0x010fe2000c101506 */
[----:B------:R-:W-:Y:S01]  /*a38a0*/  ISETP.GE.AND P5, PT, R24, c[0x0][0x17c], PT ;  /* 0x00005f0018007a0c */ /* 0x000fe20003fa6270 */
[----:B0-----:R-:W-:Y:S02]  /*a38b0*/  IMAD.WIDE R12, R3, 0x2, R8 ;  /* 0x00000002030c7825 */ /* 0x001fe400078e0208 */
[----:B------:R-:W-:Y:S04]  /*a38c0*/  @P0 STG.E.U16 [R6.64], R28 ;  /* 0x0000001c06000986 */ /* 0x000fe8000c101506 */
[----:B------:R-:W4:Y:S04]  /*a38d0*/  LDL.LU R24, [R1+0x398] ;  /* 0x0003980001187983 */ /* 0x000f280000300800 */
[----:B------:R0:W-:Y:S04]  /*a38e0*/  @P3 STG.E.U16 [R12.64], R14 ;  /* 0x0000000e0c003986 */ /* 0x0001e8000c101506 */
[----:B------:R-:W5:Y:S01]  /*a38f0*/  LDL.LU R15, [R1+0x338] ;  /* 0x00033800010f7983 */ /* 0x000f620000300800 */
[----:B0-----:R-:W-:-:S03]  /*a3900*/  PRMT R12, R20, 0x7632, R12 ;  /* 0x00007632140c7816 */ /* 0x001fc6000000000c */
[----:B------:R-:W2:Y:S01]  /*a3910*/  LDL.LU R20, [R1+0x32a8] ;  /* 0x0032a80001147983 */ /* 0x000ea20000300800 */
        /* <DEDUP_REMOVED lines=25> */
[----:B----4-:R-:W-:Y:S01]  /*a3ab0*/  @P6 STG.E.U16 [R12.64], R24 ;  /* 0x000000180c006986 */ /* 0x010fe2000c101506 */
[C---:B------:R-:W-:Y:S02]  /*a3ac0*/  IADD3 R3, R0.reuse, c[0x0][0x198], RZ ;  /* 0x0000660000037a10 */ /* 0x040fe40007ffe0ff */
[----:B0-----:R-:W-:Y:S01]  /*a3ad0*/  IMAD.WIDE R6, R0, 0x2, R10 ;  /* 0x0000000200067825 */ /* 0x001fe200078e020a */
[----:B------:R-:W-:Y:S01]  /*a3ae0*/  PRMT R0, R22, 0x7632, R0 ;  /* 0x0000763216007816 */ /* 0x000fe20000000000 */
[----:B--2---:R-:W-:Y:S01]  /*a3af0*/  @P4 STG.E.U16 [R4.64], R28 ;  /* 0x0000001c04004986 */ /* 0x004fe2000c101506 */
[----:B---3--:R-:W-:-:S03]  /*a3b00*/  ISETP.GE.AND P1, PT, R14, c[0x0][0x17c], PT ;  /* 0x00005f000e007a0c */ /* 0x008fc60003f26270 */
[----:B-----5:R0:W-:Y:S04]  /*a3b10*/  @P2 STG.E.U16 [R6.64], R15 ;  /* 0x0000000f06002986 */ /* 0x0201e8000c101506 */
[----:B------:R-:W2:Y:S01]  /*a3b20*/  LDL.LU R14, [R1+0x3090] ;  /* 0x00309000010e7983 */ /* 0x000ea20000300800 */
[----:B0-----:R-:W-:-:S03]  /*a3b30*/  PRMT R6, R24, 0x7632, R6 ;  /* 0x0000763218067816 */ /* 0x001fc60000000006 */
[----:B------:R-:W3:Y:S04]  /*a3b40*/  LDL.LU R24, [R1+0x3094] ;  /* 0x0030940001187983 */ /* 0x000ee80000300800 */
[----:B------:R-:W4:Y:S01]  /*a3b50*/  LDL.LU R22, [R1+0x298] ;  /* 0x0002980001167983 */ /* 0x000f220000300800 */
[----:B------:R-:W-:Y:S02]  /*a3b60*/  PRMT R20, R28, 0x7632, R20 ;  /* 0x000076321c147816 */ /* 0x000fe40000000014 */
[----:B------:R-:W-:Y:S01]  /*a3b70*/  ISETP.LT.AND P3, PT, R25, c[0x0][0x178], !P5 ;  /* 0x00005e0019007a0c */ /* 0x000fe20006f61270 */
[----:B------:R-:W-:Y:S01]  /*a3b80*/  IMAD.WIDE R12, R3, 0x2, R8 ;  /* 0x00000002030c7825 */ /* 0x000fe200078e0208 */
[----:B------:R-:W-:Y:S02]  /*a3b90*/  ISETP.LT.AND P6, PT, R23, c[0x0][0x178], !P5 ;  /* 0x00005e0017007a0c */ /* 0x000fe40006fc1270 */
[----:B------:R-:W-:Y:S01]  /*a3ba0*/  ISETP.LT.AND P4, PT, R25, c[0x0][0x178], !P0 ;  /* 0x00005e0019007a0c */ /* 0x000fe20004781270 */
[----:B------:R-:W-:-:S08]  /*a3bb0*/  IMAD.WIDE R4, R3, 0x2, R18 ;  /* 0x0000000203047825 */ /* 0x000fd000078e0212 */
[----:B------:R-:W-:Y:S01]  /*a3bc0*/  @P3 STG.E.U16 [R12.64], R0 ;  /* 0x000000000c003986 */ /* 0x000fe2000c101506 */
[----:B------:R-:W-:Y:S02]  /*a3bd0*/  ISETP.LT.AND P3, PT, R27, c[0x0][0x178], !P5 ;  /* 0x00005e001b007a0c */ /* 0x000fe40006f61270 */
[----:B------:R-:W-:Y:S01]  /*a3be0*/  ISETP.LT.AND P5, PT, R26, c[0x0][0x178], !P5 ;  /* 0x00005e001a007a0c */ /* 0x000fe20006fa1270 */
        /* <DEDUP_REMOVED lines=17> */
[----:B------:R-:W-:Y:S01]  /*a3d00*/  IMAD.WIDE R4, R0, 0x2, R16 ;  /* 0x0000000200047825 */ /* 0x000fe200078e0210 */
[----:B------:R-:W-:Y:S02]  /*a3d10*/  ISETP.LT.AND P3, PT, R26, c[0x0][0x178], !P0 ;  /* 0x00005e001a007a0c */ /* 0x000fe40004761270 */
[----:B---3--:R-:W-:Y:S01]  /*a3d20*/  ISETP.GE.AND P0, PT, R24, c[0x0][0x17c], PT ;  /* 0x00005f0018007a0c */ /* 0x008fe20003f06270 */
[----:B-1----:R-:W2:Y:S01]  /*a3d30*/  LDL R29, [R1+0x428] ;  /* 0x00042800011d7983 */ /* 0x002ea20000100800 */
[C---:B------:R-:W-:Y:S01]  /*a3d40*/  IADD3 R3, R0.reuse, c[0x0][0x198], RZ ;  /* 0x0000660000037a10 */ /* 0x040fe20007ffe0ff */
[----:B------:R-:W-:Y:S02]  /*a3d50*/  IMAD.WIDE R6, R0, 0x2, R10 ;  /* 0x0000000200067825 */ /* 0x000fe400078e020a */
[----:B-----5:R0:W-:Y:S01]  /*a3d60*/  @P6 STG.E.U16 [R14.64], R28 ;  /* 0x0000001c0e006986 */ /* 0x0201e2000c101506 */
[----:B------:R-:W-:-:S03]  /*a3d70*/  PRMT R21, R28, 0x7632, R21 ;  /* 0x000076321c157816 */ /* 0x000fc60000000015 */
[----:B----4-:R1:W-:Y:S04]  /*a3d80*/  @P4 STG.E.U16 [R4.64], R22 ;  /* 0x0000001604004986 */ /* 0x0103e8000c101506 */
[----:B0-----:R-:W3:Y:S04]  /*a3d90*/  LDL.LU R28, [R1+0x448] ;  /* 0x00044800011c7983 */ /* 0x001ee80000300800 */
[----:B------:R-:W4:Y:S04]  /*a3da0*/  LDL.LU R24, [R1+0x3b8] ;  /* 0x0003b80001187983 */ /* 0x000f280000300800 */
[----:B------:R-:W5:Y:S04]  /*a3db0*/  LDL.LU R0, [R1+0x3098] ;  /* 0x0030980001007983 */ /* 0x000f680000300800 */
[----:B-1----:R-:W2:Y:S04]  /*a3dc0*/  LDL.LU R22, [R1+0x32a0] ;  /* 0x0032a00001167983 */ /* 0x002ea80000300800 */
[----:B------:R-:W3:Y:S01]  /*a3dd0*/  LDL.LU R5, [R1+0x3d8] ;  /* 0x0003d80001057983 */ /* 0x000ee20000300800 */
[----:B------:R-:W-:Y:S01]  /*a3de0*/  ISETP.LT.AND P6, PT, R25, c[0x0][0x178], !P1 ;  /* 0x00005e0019007a0c */ /* 0x000fe20004fc1270 */
[----:B------:R-:W-:-:S02]  /*a3df0*/  IMAD.WIDE R12, R3, 0x2, R8 ;  /* 0x00000002030c7825 */ /* 0x000fc400078e0208 */
[----:B------:R-:W-:Y:S01]  /*a3e00*/  STL [R1+0x329c], R20 ;  /* 0x00329c1401007387 */ /* 0x000fe20000100800 */
[----:B------:R-:W-:Y:S02]  /*a3e10*/  ISETP.LT.AND P5, PT, R23, c[0x0][0x178], !P1 ;  /* 0x00005e0017007a0c */ /* 0x000fe40004fa1270 */
[----:B------:R-:W-:Y:S01]  /*a3e20*/  ISETP.LT.AND P4, PT, R27, c[0x0][0x178], !P1 ;  /* 0x00005e001b007a0c */ /* 0x000fe20004f81270 */
[C---:B------:R-:W-:Y:S01]  /*a3e30*/  IMAD.WIDE R14, R3.reuse, 0x2, R18 ;  /* 0x00000002030e7825 */ /* 0x040fe200078e0212 */
[----:B--2---:R-:W-:Y:S05]  /*a3e40*/  @P3 STG.E.U16 [R6.64], R22 ;  /* 0x0000001606003986 */ /* 0x004fea000c101506 */
[----:B------:R0:W-:Y:S04]  /*a3e50*/  @P6 STG.E.U16 [R12.64], R20 ;  /* 0x000000140c006986 */ /* 0x0001e8000c101506 */
[----:B0-----:R-:W2:Y:S01]  /*a3e60*/  LDL.LU R20, [R1+0x418] ;  /* 0x0004180001147983 */ /* 0x001ea20000300800 */
[----:B------:R-:W-:Y:S01]  /*a3e70*/  ISETP.LT.AND P3, PT, R26, c[0x0][0x178], !P1 ;  /* 0x00005e001a007a0c */ /* 0x000fe20004f61270 */
[----:B------:R-:W-:Y:S01]  /*a3e80*/  IMAD.WIDE R6, R3, 0x2, R16 ;  /* 0x0000000203067825 */ /* 0x000fe200078e0210 */
[----:B---3--:R-:W-:Y:S01]  /*a3e90*/  PRMT R12, R5, 0x7632, R12 ;  /* 0x00007632050c7816 */ /* 0x008fe2000000000c */
[----:B------:R-:W-:Y:S01]  /*a3ea0*/  @P5 STG.E.U16 [R14.64], R21 ;  /* 0x000000150e005986 */ /* 0x000fe2000c101506 */
[----:B------:R-:W-:-:S03]  /*a3eb0*/  ISETP.LT.AND P6, PT, R25, c[0x0][0x178], !P2 ;  /* 0x00005e0019007a0c */ /* 0x000fc600057c1270 */
[----:B------:R0:W-:Y:S01]  /*a3ec0*/  STL [R1+0x3298], R21 ;  /* 0x0032981501007387 */ /* 0x0001e20000100800 */
[----:B------:R-:W-:Y:S02]  /*a3ed0*/  ISETP.LT.AND P5, PT, R23, c[0x0][0x178], !P2 ;  /* 0x00005e0017007a0c */ /* 0x000fe400057a1270 */
[----:B-----5:R-:W-:Y:S01]  /*a3ee0*/  ISETP.GE.AND P1, PT, R0, c[0x0][0x17c], PT ;  /* 0x00005f0000007a0c */ /* 0x020fe20003f26270 */
[----:B------:R1:W-:Y:S01]  /*a3ef0*/  @P4 STG.E.U16 [R6.64], R12 ;  /* 0x0000000c06004986 */ /* 0x0003e2000c101506 */
[----:B------:R-:W-:-:S03]  /*a3f00*/  ISETP.LT.AND P4, PT, R27, c[0x0][0x178], !P2 ;  /* 0x00005e001b007a0c */ /* 0x000fc60005781270 */
[----:B0-----:R-:W3:Y:S01]  /*a3f10*/  LDL.LU R21, [R1+0x309c] ;  /* 0x00309c0001157983 */ /* 0x001ee20000300800 */
[C---:B------:R-:W-:Y:S01]  /*a3f20*/  IADD3 R0, R3.reuse, c[0x0][0x198], RZ ;  /* 0x0000660003007a10 */ /* 0x040fe20007ffe0ff */
[----:B------:R-:W-:Y:S01]  /*a3f30*/  IMAD.WIDE R4, R3, 0x2, R10 ;  /* 0x0000000203047825 */ /* 0x000fe200078e020a */
[----:B------:R-:W-:Y:S01]  /*a3f40*/  PRMT R14, R22, 0x7632, R14 ;  /* 0x00007632160e7816 */ /* 0x000fe2000000000e */
[----:B------:R-:W5:Y:S02]  /*a3f50*/  LDL.LU R15, [R1+0x30a0] ;  /* 0x0030a000010f7983 */ /* 0x000f640000300800 */
[C---:B-1----:R-:W-:Y:S02]  /*a3f60*/  IMAD.WIDE R6, R0.reuse, 0x2, R8 ;  /* 0x0000000200067825 */ /* 0x042fe400078e0208 */
[----:B------:R0:W-:Y:S02]  /*a3f70*/  @P3 STG.E.U16 [R4.64], R14 ;  /* 0x0000000e04003986 */ /* 0x0001e4000c101506 */
[----:B------:R-:W-:-:S02]  /*a3f80*/  IMAD.WIDE R12, R0, 0x2, R18 ;  /* 0x00000002000c7825 */ /* 0x000fc400078e0212 */
[----:B------:R-:W-:Y:S04]  /*a3f90*/  @P6 STG.E.U16 [R6.64], R28 ;  /* 0x0000001c06006986 */ /* 0x000fe8000c101506 */
[----:B------:R1:W-:Y:S01]  /*a3fa0*/  @P5 STG.E.U16 [R12.64], R29 ;  /* 0x0000001d0c005986 */ /* 0x0003e2000c101506 */
[----:B0-----:R-:W-:-:S03]  /*a3fb0*/  IMAD.WIDE R4, R0, 0x2, R16 ;  /* 0x0000000200047825 */ /* 0x001fc600078e0210 */
[----:B-1----:R-:W5:Y:S04]  /*a3fc0*/  LDL.LU R29, [R1+0x8d8] ;  /* 0x0008d800011d7983 */ /* 0x002f680000300800 */
[----:B--2---:R0:W-:Y:S04]  /*a3fd0*/  @P4 STG.E.U16 [R4.64], R20 ;  /* 0x0000001404004986 */ /* 0x0041e8000c101506 */
[----:B0-----:R-:W2:Y:S01]  /*a3fe0*/  LDL.LU R5, [R1+0x428] ;  /* 0x0004280001057983 */ /* 0x001ea20000300800 */
[----:B------:R-:W-:Y:S02]  /*a3ff0*/  ISETP.LT.AND P2, PT, R26, c[0x0][0x178], !P2 ;  /* 0x00005e001a007a0c */ /* 0x000fe40005741270 */
[----:B------:R-:W-:-:S02]  /*a4000*/  ISETP.LT.AND P3, PT, R25, c[0x0][0x178], !P0 ;  /* 0x00005e0019007a0c */ /* 0x000fc40004761270 */
[C---:B------:R-:W-:Y:S01]  /*a4010*/  IADD3 R3, R0.reuse, c[0x0][0x198], RZ ;  /* 0x0000660000037a10 */ /* 0x040fe20007ffe0ff */
[----:B------:R-:W-:Y:S01]  /*a4020*/  IMAD.WIDE R6, R0, 0x2, R10 ;  /* 0x0000000200067825 */ /* 0x000fe200078e020a */
[----:B------:R-:W-:Y:S02]  /*a4030*/  PRMT R14, R28, 0x7632, R14 ;  /* 0x000076321c0e7816 */ /* 0x000fe4000000000e */
[----:B---3--:R-:W-:Y:S01]  /*a4040*/  ISETP.GE.AND P4, PT, R21, c[0x0][0x17c], PT ;  /* 0x00005f0015007a0c */ /* 0x008fe20003f86270 */
[----:B------:R-:W-:Y:S01]  /*a4050*/  IMAD.WIDE R12, R3, 0x2, R8 ;  /* 0x00000002030c7825 */ /* 0x000fe200078e0208 */
[----:B------:R-:W3:Y:S01]  /*a4060*/  LDL.LU R21, [R1+0x458] ;  /* 0x0004580001157983 */ /* 0x000ee20000300800 */
[----:B------:R-:W-:-:S03]  /*a4070*/  PRMT R0, R20, 0x7632, R0 ;  /* 0x0000763214007816 */ /* 0x000fc60000000000 */
[----:B------:R-:W3:Y:S04]  /*a4080*/  LDL.LU R22, [R1+0x438] ;  /* 0x0004380001167983 */ /* 0x000ee80000300800 */
[----:B------:R-:W3:Y:S04]  /*a4090*/  LDL.LU R28, [R1+0x408] ;  /* 0x00040800011c7983 */ /* 0x000ee80000300800 */
[----:B----4-:R-:W-:Y:S04]  /*a40a0*/  @P2 STG.E.U16 [R6.64], R24 ;  /* 0x0000001806002986 */ /* 0x010fe8000c101506 */
[----:B------:R0:W-:Y:S04]  /*a40b0*/  @P3 STG.E.U16 [R12.64], R14 ;  /* 0x0000000e0c003986 */ /* 0x0001e8000c101506 */
[----:B------:R-:W4:Y:S01]  /*a40c0*/  LDL.LU R20, [R1+0x329c] ;  /* 0x00329c0001147983 */ /* 0x000f220000300800 */
[----:B------:R-:W-:-:S03]  /*a40d0*/  ISETP.LT.AND P5, PT, R23, c[0x0][0x178], !P0 ;  /* 0x00005e0017007a0c */ /* 0x000fc600047a1270 */
[----:B0-----:R-:W3:Y:S01]  /*a40e0*/  LDL.LU R13, [R1+0x30a4] ;  /* 0x0030a400010d7983 */ /* 0x001ee20000300800 */
[----:B------:R-:W-:Y:S01]  /*a40f0*/  ISETP.LT.AND P6, PT, R27, c[0x0][0x178], !P0 ;  /* 0x00005e001b007a0c */ /* 0x000fe200047c1270 */
[----:B------:R-:W-:Y:S01]  /*a4100*/  IMAD.WIDE R6, R3, 0x2, R16 ;  /* 0x0000000203067825 */ /* 0x000fe200078e0210 */
[----:B--2---:R-:W-:-:S03]  /*a4110*/  PRMT R12, R5, 0x7632, R12 ;  /* 0x00007632050c7816 */ /* 0x004fc6000000000c */
[----:B------:R-:W-:-:S05]  /*a4120*/  IMAD.WIDE R4, R3, 0x2, R18 ;  /* 0x0000000203047825 */ /* 0x000fca00078e0212 */
[----:B------:R-:W-:Y:S04]  /*a4130*/  @P5 STG.E.U16 [R4.64], R12 ;  /* 0x0000000c04005986 */ /* 0x000fe8000c101506 */
[----:B------:R0:W-:Y:S02]  /*a4140*/  @P6 STG.E.U16 [R6.64], R0 ;  /* 0x0000000006006986 */ /* 0x0001e4000c101506 */
[----:B0-----:R-:W-:Y:S02]  /*a4150*/  PRMT R0, R24, 0x7632, R0 ;  /* 0x0000763218007816 */ /* 0x001fe40000000000 */
[----:B------:R-:W2:Y:S01]  /*a4160*/  LDL.LU R24, [R1+0x30a8] ;  /* 0x0030a80001187983 */ /* 0x000ea20000300800 */
[----:B------:R-:W-:Y:S02]  /*a4170*/  ISETP.LT.AND P2, PT, R26, c[0x0][0x178], !P0 ;  /* 0x00005e001a007a0c */ /* 0x000fe40004741270 */
[----:B------:R-:W-:Y:S01]  /*a4180*/  ISETP.LT.AND P3, PT, R25, c[0x0][0x178], !P1 ;  /* 0x00005e0019007a0c */ /* 0x000fe20004f61270 */
[C---:B------:R-:W-:Y:S01]  /*a4190*/  IMAD.WIDE R4, R3.reuse, 0x2, R10 ;  /* 0x0000000203047825 */ /* 0x040fe200078e020a */
[----:B------:R-:W-:-:S02]  /*a41a0*/  IADD3 R12, R3, c[0x0][0x198], RZ ;  /* 0x00006600030c7a10 */ /* 0x000fc40007ffe0ff */
[----:B------:R-:W-:Y:S02]  /*a41b0*/  ISETP.LT.AND P5, PT, R23, c[0x0][0x178], !P1 ;  /* 0x00005e0017007a0c */ /* 0x000fe40004fa1270 */
[----:B------:R-:W-:Y:S01]  /*a41c0*/  ISETP.LT.AND P6, PT, R27, c[0x0][0x178], !P1 ;  /* 0x00005e001b007a0c */ /* 0x000fe20004fc1270 */
[----:B------:R-:W-:Y:S01]  /*a41d0*/  IMAD.WIDE R6, R12, 0x2, R8 ;  /* 0x000000020c067825 */ /* 0x000fe200078e0208 */
[----:B------:R-:W-:-:S03]  /*a41e0*/  ISETP.LT.AND P1, PT, R26, c[0x0][0x178], !P1 ;  /* 0x00005e001a007a0c */ /* 0x000fc60004f21270 */
[----:B------:R0:W-:Y:S01]  /*a41f0*/  @P2 STG.E.U16 [R4.64], R0 ;  /* 0x0000000004002986 */ /* 0x0001e2000c101506 */
[----:B------:R-:W-:-:S03]  /*a4200*/  ISETP.LT.AND P2, PT, R25, c[0x0][0x178], !P4 ;  /* 0x00005e0019007a0c */ /* 0x000fc60006741270 */
[----:B-----5:R1:W-:Y:S01]  /*a4210*/  @P3 STG.E.U16 [R6.64], R29 ;  /* 0x0000001d06003986 */ /* 0x0203e2000c101506 */
[----:B---3--:R-:W-:Y:S02]  /*a4220*/  ISETP.GE.AND P3, PT, R13, c[0x0][0x17c], PT ;  /* 0x00005f000d007a0c */ /* 0x008fe40003f66270 */
[----:B------:R-:W-:Y:S02]  /*a4230*/  ISETP.GE.AND P0, PT, R15, c[0x0][0x17c], PT ;  /* 0x00005f000f007a0c */ /* 0x000fe40003f06270 */
[C---:B0-----:R-:W-:Y:S01]  /*a4240*/  IADD3 R0, R12.reuse, c[0x0][0x198], RZ ;  /* 0x000066000c007a10 */ /* 0x041fe20007ffe0ff */
[----:B------:R-:W-:-:S04]  /*a4250*/  IMAD.WIDE R4, R12, 0x2, R18 ;  /* 0x000000020c047825 */ /* 0x000fc800078e0212 */
[C---:B-1----:R-:W-:Y:S01]  /*a4260*/  IMAD.WIDE R6, R12.reuse, 0x2, R16 ;  /* 0x000000020c067825 */ /* 0x042fe200078e0210 */
[----:B------:R-:W-:Y:S01]  /*a4270*/  PRMT R3, R29, 0x7632, R3 ;  /* 0x000076321d037816 */ /* 0x000fe20000000003 */
[----:B------:R-:W-:Y:S02]  /*a4280*/  @P5 STG.E.U16 [R4.64], R21 ;  /* 0x0000001504005986 */ /* 0x000fe4000c101506 */
[----:B------:R-:W-:Y:S02]  /*a4290*/  IMAD.WIDE R12, R12, 0x2, R10 ;  /* 0x000000020c0c7825 */ /* 0x000fe400078e020a */
[----:B------:R0:W-:Y:S02]  /*a42a0*/  @P6 STG.E.U16 [R6.64], R22 ;  /* 0x0000001606006986 */ /* 0x0001e4000c101506 */
[----:B------:R-:W-:Y:S02]  /*a42b0*/  IMAD.WIDE R14, R0, 0x2, R8 ;  /* 0x00000002000e7825 */ /* 0x000fe400078e0208 */
[----:B------:R-:W-:Y:S01]  /*a42c0*/  @P1 STG.E.U16 [R12.64], R28 ;  /* 0x0000001c0c001986 */ /* 0x000fe2000c101506 */
[----:B------:R-:W-:-:S03]  /*a42d0*/  ISETP.LT.AND P1, PT, R23, c[0x0][0x178], !P4 ;  /* 0x00005e0017007a0c */ /* 0x000fc60006721270 */
[----:B------:R1:W-:Y:S01]  /*a42e0*/  @P2 STG.E.U16 [R14.64], R3 ;  /* 0x000000030e002986 */ /* 0x0003e2000c101506 */
[----:B------:R-:W-:Y:S02]  /*a42f0*/  ISETP.LT.AND P2, PT, R27, c[0x0][0x178], !P4 ;  /* 0x00005e001b007a0c */ /* 0x000fe40006741270 */
[----:B----4-:R-:W-:Y:S01]  /*a4300*/  PRMT R20, R21, 0x7632, R20 ;  /* 0x0000763215147816 */ /* 0x010fe20000000014 */
[C---:B0-----:R-:W-:Y:S01]  /*a4310*/  IMAD.WIDE R6, R0.reuse, 0x2, R18 ;  /* 0x0000000200067825 */ /* 0x041fe200078e0212 */
[----:B------:R-:W3:Y:S03]  /*a4320*/  LDL.LU R29, [R1+0x478] ;  /* 0x00047800011d7983 */ /* 0x000ee60000300800 */
[----:B------:R-:W-:Y:S01]  /*a4330*/  IMAD.WIDE R4, R0, 0x2, R16 ;  /* 0x0000000200047825 */ /* 0x000fe200078e0210 */
[----:B------:R-:W4:Y:S01]  /*a4340*/  LDL.LU R21, [R1+0x3298] ;  /* 0x0032980001157983 */ /* 0x000f220000300800 */
[----:B-1----:R-:W-:-:S03]  /*a4350*/  PRMT R14, R22, 0x7632, R14 ;  /* 0x00007632160e7816 */ /* 0x002fc6000000000e */
[----:B------:R-:W-:Y:S01]  /*a4360*/  @P1 STG.E.U16 [R6.64], R20 ;  /* 0x0000001406001986 */ /* 0x000fe2000c101506 */
[----:B------:R-:W-:-:S03]  /*a4370*/  PRMT R15, R28, 0x7632, R15 ;  /* 0x000076321c0f7816 */ /* 0x000fc6000000000f */
[----:B------:R-:W5:Y:S04]  /*a4380*/  LDL.LU R22, [R1+0x468] ;  /* 0x0004680001167983 */ /* 0x000f680000300800 */
[----:B------:R0:W-:Y:S01]  /*a4390*/  @P2 STG.E.U16 [R4.64], R14 ;  /* 0x0000000e04002986 */ /* 0x0001e2000c101506 */
[----:B--2---:R-:W-:-:S03]  /*a43a0*/  ISETP.GE.AND P1, PT, R24, c[0x0][0x17c], PT ;  /* 0x00005f0018007a0c */ /* 0x004fc60003f26270 */
[----:B------:R-:W2:Y:S04]  /*a43b0*/  LDL.LU R24, [R1+0x8f8] ;  /* 0x0008f80001187983 */ /* 0x000ea80000300800 */
[----:B------:R-:W2:Y:S04]  /*a43c0*/  LDL.LU R28, [R1+0x4a8] ;  /* 0x0004a800011c7983 */ /* 0x000ea80000300800 */
[----:B0-----:R-:W2:Y:S01]  /*a43d0*/  LDL.LU R14, [R1+0x8e8] ;  /* 0x0008e800010e7983 */ /* 0x001ea20000300800 */
[----:B------:R-:W-:Y:S01]  /*a43e0*/  ISETP.LT.AND P4, PT, R26, c[0x0][0x178], !P4 ;  /* 0x00005e001a007a0c */ /* 0x000fe20006781270 */
[----:B------:R-:W-:Y:S01]  /*a43f0*/  IMAD.WIDE R12, R0, 0x2, R10 ;  /* 0x00000002000c7825 */ /* 0x000fe200078e020a */
[----:B------:R-:W-:-:S02]  /*a4400*/  ISETP.LT.AND P6, PT, R25, c[0x0][0x178], !P0 ;  /* 0x00005e0019007a0c */ /* 0x000fc400047c1270 */
[----:B------:R-:W-:Y:S02]  /*a4410*/  ISETP.LT.AND P5, PT, R23, c[0x0][0x178], !P0 ;  /* 0x00005e0017007a0c */ /* 0x000fe400047a1270 */
[----:B------:R-:W-:-:S05]  /*a4420*/  IADD3 R3, R0, c[0x0][0x198], RZ ;  /* 0x0000660000037a10 */ /* 0x000fca0007ffe0ff */
[----:B------:R-:W-:Y:S02]  /*a4430*/  IMAD.WIDE R6, R3, 0x2, R8 ;  /* 0x0000000203067825 */ /* 0x000fe400078e0208 */
[----:B------:R0:W-:Y:S01]  /*a4440*/  @P4 STG.E.U16 [R12.64], R15 ;  /* 0x0000000f0c004986 */ /* 0x0001e2000c101506 */
[----:B------:R-:W-:Y:S01]  /*a4450*/  ISETP.LT.AND P4, PT, R27, c[0x0][0x178], !P0 ;  /* 0x00005e001b007a0c */ /* 0x000fe20004781270 */
[C---:B------:R-:W-:Y:S01]  /*a4460*/  IMAD.WIDE R4, R3.reuse, 0x2, R18 ;  /* 0x0000000203047825 */ /* 0x040fe200078e0212 */
[C---:B------:R-:W-:Y:S01]  /*a4470*/  IADD3 R0, R3.reuse, c[0x0][0x198], RZ ;  /* 0x0000660003007a10 */ /* 0x040fe20007ffe0ff */
[----:B0-----:R-:W4:Y:S04]  /*a4480*/  LDL.LU R13, [R1+0x30ac] ;  /* 0x0030ac00010d7983 */ /* 0x001f280000300800 */
[----:B--2---:R0:W-:Y:S04]  /*a4490*/  @P6 STG.E.U16 [R6.64], R14 ;  /* 0x0000000e06006986 */ /* 0x0041e8000c101506 */
[----:B---3--:R1:W-:Y:S01]  /*a44a0*/  @P5 STG.E.U16 [R4.64], R29 ;  /* 0x0000001d04005986 */ /* 0x0083e2000c101506 */
[----:B0-----:R-:W-:-:S04]  /*a44b0*/  IMAD.WIDE R6, R3, 0x2, R10 ;  /* 0x0000000203067825 */ /* 0x001fc800078e020a */
[----:B-1----:R-:W-:Y:S01]  /*a44c0*/  IMAD.WIDE R4, R3, 0x2, R16 ;  /* 0x0000000203047825 */ /* 0x002fe200078e0210 */
[----:B------:R-:W-:Y:S02]  /*a44d0*/  PRMT R3, R29, 0x7632, R3 ;  /* 0x000076321d037816 */ /* 0x000fe40000000003 */
[----:B------:R-:W2:Y:S04]  /*a44e0*/  LDL.LU R29, [R1+0x30b0] ;  /* 0x0030b000011d7983 */ /* 0x000ea80000300800 */
[----:B-----5:R0:W-:Y:S04]  /*a44f0*/  @P4 STG.E.U16 [R4.64], R22 ;  /* 0x0000001604004986 */ /* 0x0201e8000c101506 */
[----:B0-----:R-:W3:Y:S01]  /*a4500*/  LDL.LU R5, [R1+0x328] ;  /* 0x0003280001057983 */ /* 0x001ee20000300800 */
[----:B------:R-:W-:-:S02]  /*a4510*/  ISETP.LT.AND P0, PT, R26, c[0x0][0x178], !P0 ;  /* 0x00005e001a007a0c */ /* 0x000fc40004701270 */
[----:B------:R-:W-:Y:S02]  /*a4520*/  ISETP.LT.AND P6, PT, R25, c[0x0][0x178], !P3 ;  /* 0x00005e0019007a0c */ /* 0x000fe40005fc1270 */
[----:B------:R-:W-:Y:S02]  /*a4530*/  ISETP.LT.AND P5, PT, R23, c[0x0][0x178], !P3 ;  /* 0x00005e0017007a0c */ /* 0x000fe40005fa1270 */
[----:B----4-:R-:W-:Y:S01]  /*a4540*/  ISETP.GE.AND P2, PT, R13, c[0x0][0x17c], PT ;  /* 0x00005f000d007a0c */ /* 0x010fe20003f46270 */
[----:B------:R-:W-:Y:S01]  /*a4550*/  IMAD.WIDE R12, R0, 0x2, R8 ;  /* 0x00000002000c7825 */ /* 0x000fe200078e0208 */
[----:B------:R-:W-:-:S03]  /*a4560*/  PRMT R20, R14, 0x7632, R20 ;  /* 0x000076320e147816 */ /* 0x000fc60000000014 */
[----:B------:R-:W-:Y:S02]  /*a4570*/  IMAD.WIDE R14, R0, 0x2, R18 ;  /* 0x00000002000e7825 */ /* 0x000fe400078e0212 */
[----:B---3--:R0:W-:Y:S01]  /*a4580*/  @P0 STG.E.U16 [R6.64], R5 ;  /* 0x0000000506000986 */ /* 0x0081e2000c101506 */
[----:B------:R-:W-:Y:S02]  /*a4590*/  ISETP.LT.AND P0, PT, R27, c[0x0][0x178], !P3 ;  /* 0x00005e001b007a0c */ /* 0x000fe40005f01270 */
[----:B------:R-:W-:Y:S01]  /*a45a0*/  ISETP.LT.AND P3, PT, R26, c[0x0][0x178], !P3 ;  /* 0x00005e001a007a0c */ /* 0x000fe20005f61270 */
[----:B------:R-:W-:Y:S01]  /*a45b0*/  @P6 STG.E.U16 [R12.64], R20 ;  /* 0x000000140c006986 */ /* 0x000fe2000c101506 */
[----:B------:R-:W-:-:S03]  /*a45c0*/  PRMT R21, R5, 0x7632, R21 ;  /* 0x0000763205157816 */ /* 0x000fc60000000015 */
[----:B------:R1:W-:Y:S01]  /*a45d0*/  @P5 STG.E.U16 [R14.64], R3 ;  /* 0x000000030e005986 */ /* 0x0003e2000c101506 */
[----:B0-----:R-:W-:-:S04]  /*a45e0*/  IMAD.WIDE R4, R0, 0x2, R16 ;  /* 0x0000000200047825 */ /* 0x001fc800078e0210 */
[----:B------:R-:W-:Y:S01]  /*a45f0*/  IMAD.WIDE R6, R0, 0x2, R10 ;  /* 0x0000000200067825 */ /* 0x000fe200078e020a */
[----:B-1----:R-:W-:Y:S02]  /*a4600*/  PRMT R3, R22, 0x7632, R3 ;  /* 0x0000763216037816 */ /* 0x002fe40000000003 */
[----:B------:R-:W3:Y:S04]  /*a4610*/  LDL.LU R22, [R1+0x30b4] ;  /* 0x0030b40001167983 */ /* 0x000ee80000300800 */
[----:B------:R-:W-:Y:S04]  /*a4620*/  @P0 STG.E.U16 [R4.64], R3 ;  /* 0x0000000304000986 */ /* 0x000fe8000c101506 */
[----:B------:R0:W-:Y:S04]  /*a4630*/  @P3 STG.E.U16 [R6.64], R21 ;  /* 0x0000001506003986 */ /* 0x0001e8000c101506 */
[----:B0-----:R-:W4:Y:S01]  /*a4640*/  LDL.LU R21, [R1+0x498] ;  /* 0x0004980001157983 */ /* 0x001f220000300800 */
[----:B------:R-:W-:-:S02]  /*a4650*/  ISETP.LT.AND P6, PT, R25, c[0x0][0x178], !P1 ;  /* 0x00005e0019007a0c */ /* 0x000fc40004fc1270 */
[----:B------:R-:W-:Y:S02]  /*a4660*/  ISETP.LT.AND P5, PT, R23, c[0x0][0x178], !P1 ;  /* 0x00005e0017007a0c */ /* 0x000fe40004fa1270 */
[----:B------:R-:W-:Y:S02]  /*a4670*/  IADD3 R20, R0, c[0x0][0x198], RZ ;  /* 0x0000660000147a10 */ /* 0x000fe40007ffe0ff */
[----:B------:R-:W-:-:S03]  /*a4680*/  ISETP.LT.AND P4, PT, R27, c[0x0][0x178], !P1 ;  /* 0x00005e001b007a0c */ /* 0x000fc60004f81270 */
[C---:B------:R-:W-:Y:S01]  /*a4690*/  IMAD.WIDE R12, R20.reuse, 0x2, R8 ;  /* 0x00000002140c7825 */ /* 0x040fe200078e0208 */
[----:B--2---:R-:W-:Y:S02]  /*a46a0*/  ISETP.GE.AND P0, PT, R29, c[0x0][0x17c], PT ;  /* 0x00005f001d007a0c */ /* 0x004fe40003f06270 */
[----:B------:R-:W2:Y:S01]  /*a46b0*/  LDL.LU R29, [R1+0x31c] ;  /* 0x00031c00011d7983 */ /* 0x000ea20000300800 */
[----:B------:R-:W-:Y:S01]  /*a46c0*/  IMAD.WIDE R14, R20, 0x2, R18 ;  /* 0x00000002140e7825 */ /* 0x000fe200078e0212 */
[----:B------:R-:W-:Y:S02]  /*a46d0*/  PRMT R0, R24, 0x7632, R0 ;  /* 0x0000763218007816 */ /* 0x000fe40000000000 */
[----:B------:R0:W-:Y:S01]  /*a46e0*/  @P6 STG.E.U16 [R12.64], R24 ;  /* 0x000000180c006986 */ /* 0x0001e2000c101506 */
[----:B------:R-:W-:-:S03]  /*a46f0*/  IMAD.WIDE R4, R20, 0x2, R16 ;  /* 0x0000000214047825 */ /* 0x000fc600078e0210 */
[----:B------:R1:W-:Y:S01]  /*a4700*/  @P5 STG.E.U16 [R14.64], R28 ;  /* 0x0000001c0e005986 */ /* 0x0003e2000c101506 */
[----:B------:R-:W-:-:S03]  /*a4710*/  IADD3 R3, R20, c[0x0][0x198], RZ ;  /* 0x0000660014037a10 */ /* 0x000fc60007ffe0ff */
[----:B0-----:R-:W5:Y:S01]  /*a4720*/  LDL.LU R24, [R1+0x2fc] ;  /* 0x0002fc0001187983 */ /* 0x001f620000300800 */
[----:B-1----:R-:W-:Y:S01]  /*a4730*/  PRMT R14, R28, 0x7632, R14 ;  /* 0x000076321c0e7816 */ /* 0x002fe2000000000e */
[----:B------:R-:W-:Y:S01]  /*a4740*/  IMAD.MOV.U32 R28, RZ, RZ, R2 ;  /* 0x000000ffff1c7224 */ /* 0x000fe200078e0002 */
[----:B---3--:R-:W-:Y:S02]  /*a4750*/  ISETP.GE.AND P3, PT, R22, c[0x0][0x17c], PT ;  /* 0x00005f0016007a0c */ /* 0x008fe40003f66270 */
[----:B------:R-:W3:Y:S04]  /*a4760*/  LDL.LU R22, [R1+0x30b8] ;  /* 0x0030b80001167983 */ /* 0x000ee80000300800 */
[----:B------:R-:W2:Y:S04]  /*a4770*/  LDL.LU R15, [R1+0x30bc] ;  /* 0x0030bc00010f7983 */ /* 0x000ea80000300800 */
[----:B------:R-:W2:Y:S04]  /*a4780*/  LDL.LU R2, [R1+0x2ec] ;  /* 0x0002ec0001027983 */ /* 0x000ea80000300800 */
[----:B------:R-:W-:Y:S04]  /*a4790*/  STL [R1+0x3294], R20 ;  /* 0x0032941401007387 */ /* 0x000fe80000100800 */
[----:B----4-:R0:W-:Y:S02]  /*a47a0*/  @P4 STG.E.U16 [R4.64], R21 ;  /* 0x0000001504004986 */ /* 0x0101e4000c101506 */
[----:B0-----:R-:W-:-:S02]  /*a47b0*/  IMAD.WIDE R4, R20, 0x2, R10 ;  /* 0x0000000214047825 */ /* 0x001fc400078e020a */
[----:B------:R-:W4:Y:S01]  /*a47c0*/  LDL.LU R20, [R1+0x488] ;  /* 0x0004880001147983 */ /* 0x000f220000300800 */
[C---:B------:R-:W-:Y:S02]  /*a47d0*/  ISETP.LT.AND P1, PT, R26.reuse, c[0x0][0x178], !P1 ;  /* 0x00005e001a007a0c */ /* 0x040fe40004f21270 */
[----:B------:R-:W-:Y:S01]  /*a47e0*/  ISETP.LT.AND P6, PT, R25, c[0x0][0x178], !P2 ;  /* 0x00005e0019007a0c */ /* 0x000fe200057c1270 */
[----:B------:R-:W-:Y:S01]  /*a47f0*/  IMAD.WIDE R6, R3, 0x2, R8 ;  /* 0x0000000203067825 */ /* 0x000fe200078e0208 */
[----:B------:R-:W-:Y:S02]  /*a4800*/  ISETP.LT.AND P5, PT, R23, c[0x0][0x178], !P2 ;  /* 0x00005e0017007a0c */ /* 0x000fe400057a1270 */
[----:B------:R-:W-:Y:S02]  /*a4810*/  ISETP.LT.AND P4, PT, R27, c[0x0][0x178], !P2 ;  /* 0x00005e001b007a0c */ /* 0x000fe40005781270 */
[----:B------:R-:W-:Y:S01]  /*a4820*/  ISETP.LT.AND P2, PT, R26, c[0x0][0x178], !P2 ;  /* 0x00005e001a007a0c */ /* 0x000fe20005741270 */
[----:B------:R-:W-:-:S04]  /*a4830*/  IMAD.WIDE R12, R3, 0x2, R18 ;  /* 0x00000002030c7825 */ /* 0x000fc800078e0212 */
[----:B----4-:R-:W-:Y:S04]  /*a4840*/  @P1 STG.E.U16 [R4.64], R20 ;  /* 0x0000001404001986 */ /* 0x010fe8000c101506 */
[----:B------:R0:W-:Y:S02]  /*a4850*/  @P6 STG.E.U16 [R6.64], R0 ;  /* 0x0000000006006986 */ /* 0x0001e4000c101506 */
[----:B0-----:R-:W-:Y:S02]  /*a4860*/  PRMT R0, R21, 0x7632, R0 ;  /* 0x0000763215007816 */ /* 0x001fe40000000000 */
[----:B------:R-:W4:Y:S01]  /*a4870*/  LDL.LU R21, [R1+0x2cc] ;  /* 0x0002cc0001157983 */ /* 0x000f220000300800 */
[----:B------:R-:W-:Y:S01]  /*a4880*/  ISETP.LT.AND P6, PT, R25, c[0x0][0x178], !P0 ;  /* 0x00005e0019007a0c */ /* 0x000fe200047c1270 */
[----:B------:R-:W-:-:S02]  /*a4890*/  IMAD.WIDE R4, R3, 0x2, R16 ;  /* 0x0000000203047825 */ /* 0x000fc400078e0210 */
[----:B------:R0:W-:Y:S01]  /*a48a0*/  @P5 STG.E.U16 [R12.64], R14 ;  /* 0x0000000e0c005986 */ /* 0x0001e2000c101506 */
[----:B------:R-:W-:Y:S01]  /*a48b0*/  ISETP.LT.AND P5, PT, R23, c[0x0][0x178], !P0 ;  /* 0x00005e0017007a0c */ /* 0x000fe200047a1270 */
[C---:B------:R-:W-:Y:S01]  /*a48c0*/  IMAD.WIDE R6, R3.reuse, 0x2, R10 ;  /* 0x0000000203067825 */ /* 0x040fe200078e020a */
[----:B------:R-:W-:Y:S01]  /*a48d0*/  IADD3 R3, R3, c[0x0][0x198], RZ ;  /* 0x0000660003037a10 */ /* 0x000fe20007ffe0ff */
[----:B------:R1:W-:Y:S01]  /*a48e0*/  @P4 STG.E.U16 [R4.64], R0 ;  /* 0x0000000004004986 */ /* 0x0003e2000c101506 */
[----:B------:R-:W-:Y:S02]  /*a48f0*/  ISETP.LT.AND P4, PT, R26, c[0x0][0x178], !P0 ;  /* 0x00005e001a007a0c */ /* 0x000fe40004781270 */
[----:B0-----:R-:W-:-:S05]  /*a4900*/  PRMT R12, R20, 0x7632, R12 ;  /* 0x00007632140c7816 */ /* 0x001fca000000000c */
[----:B------:R0:W-:Y:S01]  /*a4910*/  @P2 STG.E.U16 [R6.64], R12 ;  /* 0x0000000c06002986 */ /* 0x0001e2000c101506 */
[----:B------:R-:W-:Y:S01]  /*a4920*/  ISETP.LT.AND P2, PT, R27, c[0x0][0x178], !P0 ;  /* 0x00005e001b007a0c */ /* 0x000fe20004741270 */
[----:B-1----:R-:W-:Y:S01]  /*a4930*/  IMAD.WIDE R4, R3, 0x2, R18 ;  /* 0x0000000203047825 */ /* 0x002fe200078e0212 */
[----:B---3--:R-:W-:-:S03]  /*a4940*/  ISETP.GE.AND P1, PT, R22, c[0x0][0x17c], PT ;  /* 0x00005f0016007a0c */ /* 0x008fc60003f26270 */
[----:B0-----:R-:W-:Y:S01]  /*a4950*/  IMAD.WIDE R6, R3, 0x2, R8 ;  /* 0x0000000203067825 */ /* 0x001fe200078e0208 */
[----:B--2---:R-:W-:-:S04]  /*a4960*/  PRMT R12, R29, 0x7632, R12 ;  /* 0x000076321d0c7816 */ /* 0x004fc8000000000c */
[----:B------:R0:W-:Y:S04]  /*a4970*/  @P6 STG.E.U16 [R6.64], R29 ;  /* 0x0000001d06006986 */ /* 0x0001e8000c101506 */
[----:B-----5:R1:W-:Y:S01]  /*a4980*/  @P5 STG.E.U16 [R4.64], R24 ;  /* 0x0000001804005986 */ /* 0x0203e2000c101506 */
[----:B------:R-:W-:-:S03]  /*a4990*/  PRMT R13, R24, 0x7632, R13 ;  /* 0x00007632180d7816 */ /* 0x000fc6000000000d */
[----:B0-----:R-:W2:Y:S01]  /*a49a0*/  LDL.LU R29, [R1+0x35c] ;  /* 0x00035c00011d7983 */ /* 0x001ea20000300800 */
[----:B------:R-:W-:-:S03]  /*a49b0*/  IMAD.WIDE R6, R3, 0x2, R10 ;  /* 0x0000000203067825 */ /* 0x000fc600078e020a */
[----:B------:R-:W3:Y:S01]  /*a49c0*/  LDL.LU R22, [R1+0x30c0] ;  /* 0x0030c00001167983 */ /* 0x000ee20000300800 */
[----:B-1----:R-:W-:Y:S01]  /*a49d0*/  IMAD.WIDE R4, R3, 0x2, R16 ;  /* 0x0000000203047825 */ /* 0x002fe200078e0210 */
[----:B------:R-:W-:Y:S02]  /*a49e0*/  PRMT R0, R2, 0x7632, R0 ;  /* 0x0000763202007816 */ /* 0x000fe40000000000 */
[----:B------:R-:W5:Y:S04]  /*a49f0*/  LDL.LU R24, [R1+0x34c] ;  /* 0x00034c0001187983 */ /* 0x000f680000300800 */
[----:B------:R0:W-:Y:S04]  /*a4a00*/  @P2 STG.E.U16 [R4.64], R2 ;  /* 0x0000000204002986 */ /* 0x0001e8000c101506 */
[----:B0-----:R-:W5:Y:S04]  /*a4a10*/  LDL.LU R2, [R1+0x30c] ;  /* 0x00030c0001027983 */ /* 0x001f680000300800 */
[----:B----4-:R0:W-:Y:S01]  /*a4a20*/  @P4 STG.E.U16 [R6.64], R21 ;  /* 0x0000001506004986 */ /* 0x0101e2000c101506 */
[----:B------:R-:W-:-:S03]  /*a4a30*/  PRMT R14, R21, 0x7632, R14 ;  /* 0x00007632150e7816 */ /* 0x000fc6000000000e */
[----:B0-----:R-:W4:Y:S04]  /*a4a40*/  LDL.LU R21, [R1+0x30c4] ;  /* 0x0030c40001157983 */ /* 0x001f280000300800 */
[----:B------:R-:W4:Y:S01]  /*a4a50*/  LDL.LU R20, [R1+0x2dc] ;  /* 0x0002dc0001147983 */ /* 0x000f220000300800 */
[----:B------:R-:W-:Y:S02]  /*a4a60*/  ISETP.LT.AND P5, PT, R25, c[0x0][0x178], !P3 ;  /* 0x00005e0019007a0c */ /* 0x000fe40005fa1270 */
[----:B------:R-:W-:Y:S02]  /*a4a70*/  ISETP.LT.AND P6, PT, R23, c[0x0][0x178], !P3 ;  /* 0x00005e0017007a0c */ /* 0x000fe40005fc1270 */
[----:B------:R-:W-:Y:S02]  /*a4a80*/  IADD3 R3, R3, c[0x0][0x198], RZ ;  /* 0x0000660003037a10 */ /* 0x000fe40007ffe0ff */
[----:B------:R-:W-:-:S02]  /*a4a90*/  ISETP.LT.AND P2, PT, R27, c[0x0][0x178], !P3 ;  /* 0x00005e001b007a0c */ /* 0x000fc40005f41270 */
[----:B------:R-:W-:Y:S01]  /*a4aa0*/  ISETP.LT.AND P3, PT, R26, c[0x0][0x178], !P3 ;  /* 0x00005e001a007a0c */ /* 0x000fe20005f61270 */
[----:B------:R-:W-:Y:S01]  /*a4ab0*/  IMAD.WIDE R4, R3, 0x2, R8 ;  /* 0x0000000203047825 */ /* 0x000fe200078e0208 */
[----:B------:R-:W-:Y:S02]  /*a4ac0*/  ISETP.LT.AND P4, PT, R25, c[0x0][0x178], !P1 ;  /* 0x00005e0019007a0c */ /* 0x000fe40004f81270 */
[----:B------:R-:W-:Y:S01]  /*a4ad0*/  ISETP.GE.AND P0, PT, R15, c[0x0][0x17c], PT ;  /* 0x00005f000f007a0c */ /* 0x000fe20003f06270 */
[C---:B------:R-:W-:Y:S01]  /*a4ae0*/  IMAD.WIDE R6, R3.reuse, 0x2, R18 ;  /* 0x0000000203067825 */ /* 0x040fe200078e0212 */
[----:B------:R-:W-:Y:S01]  /*a4af0*/  IADD3 R15, R3, c[0x0][0x198], RZ ;  /* 0x00006600030f7a10 */ /* 0x000fe20007ffe0ff */
[----:B------:R0:W-:Y:S01]  /*a4b00*/  @P5 STG.E.U16 [R4.64], R12 ;  /* 0x0000000c04005986 */ /* 0x0001e2000c101506 */
[----:B------:R-:W-:-:S03]  /*a4b10*/  ISETP.LT.AND P5, PT, R23, c[0x0][0x178], !P1 ;  /* 0x00005e0017007a0c */ /* 0x000fc60004fa1270 */
[----:B------:R1:W-:Y:S01]  /*a4b20*/  @P6 STG.E.U16 [R6.64], R13 ;  /* 0x0000000d06006986 */ /* 0x0003e2000c101506 */
[----:B------:R-:W-:Y:S01]  /*a4b30*/  ISETP.LT.AND P6, PT, R27, c[0x0][0x178], !P1 ;  /* 0x00005e001b007a0c */ /* 0x000fe20004fc1270 */
[----:B0-----:R-:W-:-:S04]  /*a4b40*/  IMAD.WIDE R4, R3, 0x2, R16 ;  /* 0x0000000203047825 */ /* 0x001fc800078e0210 */
[----:B-1----:R-:W-:Y:S01]  /*a4b50*/  IMAD.WIDE R6, R3, 0x2, R10 ;  /* 0x0000000203067825 */ /* 0x002fe200078e020a */
[----:B------:R0:W-:Y:S03]  /*a4b60*/  @P2 STG.E.U16 [R4.64], R0 ;  /* 0x0000000004002986 */ /* 0x0001e6000c101506 */
[----:B------:R-:W-:Y:S01]  /*a4b70*/  IMAD.WIDE R12, R15, 0x2, R8 ;  /* 0x000000020f0c7825 */ /* 0x000fe200078e0208 */
[----:B------:R1:W-:Y:S01]  /*a4b80*/  @P3 STG.E.U16 [R6.64], R14 ;  /* 0x0000000e06003986 */ /* 0x0003e2000c101506 */
[----:B------:R-:W-:Y:S02]  /*a4b90*/  ISETP.LT.AND P3, PT, R26, c[0x0][0x178], !P1 ;  /* 0x00005e001a007a0c */ /* 0x000fe40004f61270 */
[----:B--2---:R-:W-:Y:S01]  /*a4ba0*/  PRMT R3, R29, 0x7632, R3 ;  /* 0x000076321d037816 */ /* 0x004fe20000000003 */
[----:B------:R2:W-:Y:S01]  /*a4bb0*/  @P4 STG.E.U16 [R12.64], R29 ;  /* 0x0000001d0c004986 */ /* 0x0005e2000c101506 */
[----:B------:R-:W-:-:S02]  /*a4bc0*/  ISETP.LT.AND P4, PT, R25, c[0x0][0x178], !P0 ;  /* 0x00005e0019007a0c */ /* 0x000fc40004781270 */
[----:B---3--:R-:W-:Y:S01]  /*a4bd0*/  ISETP.GE.AND P2, PT, R22, c[0x0][0x17c], PT ;  /* 0x00005f0016007a0c */ /* 0x008fe20003f46270 */
[C---:B0-----:R-:W-:Y:S01]  /*a4be0*/  IMAD.WIDE R4, R15.reuse, 0x2, R18 ;  /* 0x000000020f047825 */ /* 0x041fe200078e0212 */
[----:B------:R-:W-:-:S03]  /*a4bf0*/  IADD3 R0, R15, c[0x0][0x198], RZ ;  /* 0x000066000f007a10 */ /* 0x000fc60007ffe0ff */
[----:B-1----:R-:W-:Y:S01]  /*a4c00*/  IMAD.WIDE R6, R15, 0x2, R16 ;  /* 0x000000020f067825 */ /* 0x002fe200078e0210 */
[----:B--2---:R-:W2:Y:S04]  /*a4c10*/  LDL.LU R29, [R1+0x3cc] ;  /* 0x0003cc00011d7983 */ /* 0x004ea80000300800 */
[----:B------:R-:W3:Y:S01]  /*a4c20*/  LDL.LU R22, [R1+0x39c] ;  /* 0x00039c0001167983 */ /* 0x000ee20000300800 */
[----:B-----5:R-:W-:-:S03]  /*a4c30*/  PRMT R12, R24, 0x7632, R12 ;  /* 0x00007632180c7816 */ /* 0x020fc6000000000c */
[----:B------:R0:W-:Y:S01]  /*a4c40*/  @P5 STG.E.U16 [R4.64], R24 ;  /* 0x0000001804005986 */ /* 0x0001e2000c101506 */
[----:B------:R-:W-:-:S03]  /*a4c50*/  PRMT R13, R2, 0x7632, R13 ;  /* 0x00007632020d7816 */ /* 0x000fc6000000000d */
[----:B------:R1:W-:Y:S01]  /*a4c60*/  @P6 STG.E.U16 [R6.64], R2 ;  /* 0x0000000206006986 */ /* 0x0003e2000c101506 */
[----:B0-----:R-:W-:-:S03]  /*a4c70*/  IMAD.WIDE R4, R15, 0x2, R10 ;  /* 0x000000020f047825 */ /* 0x001fc600078e020a */
[----:B------:R-:W5:Y:S01]  /*a4c80*/  LDL.LU R24, [R1+0x30cc] ;  /* 0x0030cc0001187983 */ /* 0x000f620000300800 */
[----:B-1----:R-:W-:Y:S01]  /*a4c90*/  IMAD.WIDE R6, R0, 0x2, R8 ;  /* 0x0000000200067825 */ /* 0x002fe200078e0208 */
[----:B----4-:R-:W-:Y:S02]  /*a4ca0*/  ISETP.GE.AND P1, PT, R21, c[0x0][0x17c], PT ;  /* 0x00005f0015007a0c */ /* 0x010fe40003f26270 */
[----:B------:R-:W4:Y:S04]  /*a4cb0*/  LDL.LU R21, [R1+0x30c8] ;  /* 0x0030c80001157983 */ /* 0x000f280000300800 */
[----:B------:R-:W4:Y:S04]  /*a4cc0*/  LDL.LU R2, [R1+0x36c] ;  /* 0x00036c0001027983 */ /* 0x000f280000300800 */
[----:B------:R-:W-:Y:S04]  /*a4cd0*/  @P3 STG.E.U16 [R4.64], R20 ;  /* 0x0000001404003986 */ /* 0x000fe8000c101506 */
[----:B------:R0:W-:Y:S02]  /*a4ce0*/  @P4 STG.E.U16 [R6.64], R3 ;  /* 0x0000000306004986 */ /* 0x0001e4000c101506 */
[----:B0-----:R-:W-:-:S02]  /*a4cf0*/  PRMT R3, R20, 0x7632, R3 ;  /* 0x0000763214037816 */ /* 0x001fc40000000003 */
[----:B------:R-:W4:Y:S01]  /*a4d00*/  LDL.LU R20, [R1+0x33c] ;  /* 0x00033c0001147983 */ /* 0x000f220000300800 */
[----:B------:R-:W-:Y:S02]  /*a4d10*/  ISETP.LT.AND P5, PT, R23, c[0x0][0x178], !P0 ;  /* 0x00005e0017007a0c */ /* 0x000fe400047a1270 */
[----:B------:R-:W-:Y:S02]  /*a4d20*/  ISETP.LT.AND P6, PT, R27, c[0x0][0x178], !P0 ;  /* 0x00005e001b007a0c */ /* 0x000fe400047c1270 */
[----:B------:R-:W-:Y:S01]  /*a4d30*/  ISETP.LT.AND P0, PT, R26, c[0x0][0x178], !P0 ;  /* 0x00005e001a007a0c */ /* 0x000fe20004701270 */
[C---:B------:R-:W-:Y:S01]  /*a4d40*/  IMAD.WIDE R4, R0.reuse, 0x2, R18 ;  /* 0x0000000200047825 */ /* 0x040fe200078e0212 */
[----:B------:R-:W-:Y:S02]  /*a4d50*/  ISETP.LT.AND P3, PT, R25, c[0x0][0x178], !P2 ;  /* 0x00005e0019007a0c */ /* 0x000fe40005761270 */
[----:B------:R-:W-:Y:S01]  /*a4d60*/  ISETP.LT.AND P4, PT, R23, c[0x0][0x178], !P2 ;  /* 0x00005e0017007a0c */ /* 0x000fe20005781270 */
[C---:B------:R-:W-:Y:S01]  /*a4d70*/  IMAD.WIDE R6, R0.reuse, 0x2, R16 ;  /* 0x0000000200067825 */ /* 0x040fe200078e0210 */
[----:B------:R-:W-:-:S03]  /*a4d80*/  IADD3 R14, R0, c[0x0][0x198], RZ ;  /* 0x00006600000e7a10 */ /* 0x000fc60007ffe0ff */
[----:B------:R0:W-:Y:S04]  /*a4d90*/  @P5 STG.E.U16 [R4.64], R12 ;  /* 0x0000000c04005986 */ /* 0x0001e8000c101506 */
[----:B------:R1:W-:Y:S01]  /*a4da0*/  @P6 STG.E.U16 [R6.64], R13 ;  /* 0x0000000d06006986 */ /* 0x0003e2000c101506 */
[----:B------:R-:W-:Y:S01]  /*a4db0*/  ISETP.LT.AND P6, PT, R27, c[0x0][0x178], !P2 ;  /* 0x00005e001b007a0c */ /* 0x000fe200057c1270 */
[----:B0-----:R-:W-:-:S04]  /*a4dc0*/  IMAD.WIDE R4, R0, 0x2, R10 ;  /* 0x0000000200047825 */ /* 0x001fc800078e020a */
[C---:B-1----:R-:W-:Y:S01]  /*a4dd0*/  IMAD.WIDE R6, R14.reuse, 0x2, R8 ;  /* 0x000000020e067825 */ /* 0x042fe200078e0208 */
[----:B------:R0:W-:Y:S03]  /*a4de0*/  @P0 STG.E.U16 [R4.64], R3 ;  /* 0x0000000304000986 */ /* 0x0001e6000c101506 */
[----:B------:R-:W-:Y:S01]  /*a4df0*/  IMAD.WIDE R12, R14, 0x2, R18 ;  /* 0x000000020e0c7825 */ /* 0x000fe200078e0212 */
[----:B--2---:R1:W-:Y:S01]  /*a4e00*/  @P3 STG.E.U16 [R6.64], R29 ;  /* 0x0000001d06003986 */ /* 0x0043e2000c101506 */
[----:B------:R-:W-:-:S03]  /*a4e10*/  ISETP.LT.AND P2, PT, R26, c[0x0][0x178], !P2 ;  /* 0x00005e001a007a0c */ /* 0x000fc60005741270 */
[----:B---3--:R2:W-:Y:S01]  /*a4e20*/  @P4 STG.E.U16 [R12.64], R22 ;  /* 0x000000160c004986 */ /* 0x0085e2000c101506 */
[----:B------:R-:W-:Y:S01]  /*a4e30*/  ISETP.LT.AND P4, PT, R25, c[0x0][0x178], !P1 ;  /* 0x00005e0019007a0c */ /* 0x000fe20004f81270 */
[C---:B0-----:R-:W-:Y:S01]  /*a4e40*/  IMAD.WIDE R4, R14.reuse, 0x2, R16 ;  /* 0x000000020e047825 */ /* 0x041fe200078e0210 */
[----:B------:R-:W-:Y:S02]  /*a4e50*/  IADD3 R0, R14, c[0x0][0x198], RZ ;  /* 0x000066000e007a10 */ /* 0x000fe40007ffe0ff */
[----:B------:R-:W-:-:S03]  /*a4e60*/  PRMT R15, R29, 0x7632, R15 ;  /* 0x000076321d0f7816 */ /* 0x000fc6000000000f */
[----:B-1----:R-:W-:Y:S01]  /*a4e70*/  IMAD.WIDE R6, R0, 0x2, R8 ;  /* 0x0000000200067825 */ /* 0x002fe200078e0208 */
[----:B-----5:R-:W-:Y:S02]  /*a4e80*/  ISETP.GE.AND P5, PT, R24, c[0x0][0x17c], PT ;  /* 0x00005f0018007a0c */ /* 0x020fe40003fa6270 */
[----:B------:R-:W3:Y:S01]  /*a4e90*/  LDL.LU R24, [R1+0x3fc] ;  /* 0x0003fc0001187983 */ /* 0x000ee20000300800 */
[----:B------:R-:W-:-:S03]  /*a4ea0*/  PRMT R3, R22, 0x7632, R3 ;  /* 0x0000763216037816 */ /* 0x000fc60000000003 */
[----:B------:R-:W5:Y:S04]  /*a4eb0*/  LDL.LU R29, [R1+0x3ec] ;  /* 0x0003ec00011d7983 */ /* 0x000f680000300800 */
[----:B--2---:R-:W2:Y:S04]  /*a4ec0*/  LDL.LU R22, [R1+0x30d4] ;  /* 0x0030d40001167983 */ /* 0x004ea80000300800 */
[----:B----4-:R0:W-:Y:S01]  /*a4ed0*/  @P6 STG.E.U16 [R4.64], R2 ;  /* 0x0000000204006986 */ /* 0x0101e2000c101506 */
[----:B------:R-:W-:Y:S01]  /*a4ee0*/  ISETP.GE.AND P0, PT, R21, c[0x0][0x17c], PT ;  /* 0x00005f0015007a0c */ /* 0x000fe20003f06270 */
[----:B0-----:R-:W-:Y:S01]  /*a4ef0*/  IMAD.WIDE R4, R14, 0x2, R10 ;  /* 0x000000020e047825 */ /* 0x001fe200078e020a */
[----:B------:R-:W-:-:S02]  /*a4f00*/  PRMT R14, R2, 0x7632, R14 ;  /* 0x00007632020e7816 */ /* 0x000fc4000000000e */
[----:B------:R-:W4:Y:S04]  /*a4f10*/  LDL.LU R2, [R1+0x3dc] ;  /* 0x0003dc0001027983 */ /* 0x000f280000300800 */
[----:B------:R-:W2:Y:S04]  /*a4f20*/  LDL.LU R21, [R1+0x29c] ;  /* 0x00029c0001157983 */ /* 0x000ea80000300800 */
[----:B------:R-:W-:Y:S04]  /*a4f30*/  @P2 STG.E.U16 [R4.64], R20 ;  /* 0x0000001404002986 */ /* 0x000fe8000c101506 */
[----:B------:R0:W-:Y:S04]  /*a4f40*/  @P4 STG.E.U16 [R6.64], R15 ;  /* 0x0000000f06004986 */ /* 0x0001e8000c101506 */
[----:B0-----:R-:W2:Y:S01]  /*a4f50*/  LDL.LU R7, [R1+0x30d0] ;  /* 0x0030d00001077983 */ /* 0x001ea20000300800 */
[----:B------:R-:W-:-:S03]  /*a4f60*/  PRMT R15, R20, 0x7632, R15 ;  /* 0x00007632140f7816 */ /* 0x000fc6000000000f */
[----:B------:R-:W3:Y:S01]  /*a4f70*/  LDL.LU R20, [R1+0x3294] ;  /* 0x0032940001147983 */ /* 0x000ee20000300800 */
[----:B------:R-:W-:Y:S01]  /*a4f80*/  ISETP.LT.AND P3, PT, R23, c[0x0][0x178], !P1 ;  /* 0x00005e0017007a0c */ /* 0x000fe20004f61270 */
[----:B------:R-:W-:Y:S01]  /*a4f90*/  IMAD.WIDE R12, R0, 0x2, R18 ;  /* 0x00000002000c7825 */ /* 0x000fe200078e0212 */
[----:B------:R-:W-:Y:S02]  /*a4fa0*/  ISETP.LT.AND P6, PT, R27, c[0x0][0x178], !P1 ;  /* 0x00005e001b007a0c */ /* 0x000fe40004fc1270 */
[----:B------:R-:W-:Y:S01]  /*a4fb0*/  ISETP.LT.AND P1, PT, R26, c[0x0][0x178], !P1 ;  /* 0x00005e001a007a0c */ /* 0x000fe20004f21270 */
[----:B------:R-:W-:Y:S01]  /*a4fc0*/  IMAD.WIDE R4, R0, 0x2, R16 ;  /* 0x0000000200047825 */ /* 0x000fe200078e0210 */
[----:B------:R-:W-:-:S07]  /*a4fd0*/  ISETP.LT.AND P4, PT, R23, c[0x0][0x178], !P5 ;  /* 0x00005e0017007a0c */ /* 0x000fce0006f81270 */
[----:B------:R0:W-:Y:S01]  /*a4fe0*/  @P3 STG.E.U16 [R12.64], R3 ;  /* 0x000000030c003986 */ /* 0x0001e2000c101506 */
[----:B------:R-:W-:-:S03]  /*a4ff0*/  ISETP.LT.AND P3, PT, R25, c[0x0][0x178], !P5 ;  /* 0x00005e0019007a0c */ /* 0x000fc60006f61270 */
        /* <DEDUP_REMOVED lines=9> */
[----:B------:R-:W-:Y:S04]  /*a5090*/  @P1 STG.E.U16 [R6.64], R15 ;  /* 0x0000000f06001986 */ /* 0x000fe8000c101506 */
[----:B---3--:R0:W-:Y:S01]  /*a50a0*/  @P3 STG.E.U16 [R4.64], R24 ;  /* 0x0000001804003986 */ /* 0x0081e2000c101506 */
[----:B------:R-:W-:-:S03]  /*a50b0*/  ISETP.LT.AND P3, PT, R23, c[0x0][0x178], !P0 ;  /* 0x00005e0017007a0c */ /* 0x000fc60004761270 */
[----:B-----5:R1:W-:Y:S01]  /*a50c0*/  @P4 STG.E.U16 [R12.64], R29 ;  /* 0x0000001d0c004986 */ /* 0x0203e2000c101506 */
[----:B------:R-:W-:Y:S01]  /*a50d0*/  ISETP.LT.AND P4, PT, R25, c[0x0][0x178], !P0 ;  /* 0x00005e0019007a0c */ /* 0x000fe20004781270 */
[----:B0-----:R-:W-:Y:S01]  /*a50e0*/  IMAD.WIDE R4, R3, 0x2, R16 ;  /* 0x0000000203047825 */ /* 0x001fe200078e0210 */
[----:B------:R-:W-:Y:S02]  /*a50f0*/  PRMT R0, R24, 0x7632, R0 ;  /* 0x0000763218007816 */ /* 0x000fe40000000000 */
[----:B------:R-:W-:Y:S01]  /*a5100*/  PRMT R20, R29, 0x7632, R20 ;  /* 0x000076321d147816 */ /* 0x000fe20000000014 */
[----:B------:R-:W-:Y:S01]  /*a5110*/  IMAD.WIDE R6, R14, 0x2, R8 ;  /* 0x000000020e067825 */ /* 0x000fe200078e0208 */
[----:B----4-:R0:W-:Y:S01]  /*a5120*/  @P6 STG.E.U16 [R4.64], R2 ;  /* 0x0000000204006986 */ /* 0x0101e2000c101506 */
[----:B------:R-:W-:Y:S02]  /*a5130*/  ISETP.GE.AND P1, PT, R22, c[0x0][0x17c], PT ;  /* 0x00005f0016007a0c */ /* 0x000fe40003f26270 */
        /* <DEDUP_REMOVED lines=12> */
[----:B0-----:R-:W5:Y:S04]  /*a5200*/  LDL.LU R13, [R1+0x30d8] ;  /* 0x0030d800010d7983 */ /* 0x001f680000300800 */
[----:B------:R-:W5:Y:S01]  /*a5210*/  LDL.LU R20, [R1+0x3bc] ;  /* 0x0003bc0001147983 */ /* 0x000f620000300800 */
[----:B------:R-:W-:-:S02]  /*a5220*/  ISETP.LT.AND P6, PT, R27, c[0x0][0x178], !P0 ;  /* 0x00005e001b007a0c */ /* 0x000fc400047c1270 */
[----:B------:R-:W-:Y:S01]  /*a5230*/  ISETP.LT.AND P0, PT, R26, c[0x0][0x178], !P0 ;  /* 0x00005e001a007a0c */ /* 0x000fe20004701270 */
[C---:B------:R-:W-:Y:S01]  /*a5240*/  IMAD.WIDE R4, R14.reuse, 0x2, R16 ;  /* 0x000000020e047825 */ /* 0x040fe200078e0210 */
[----:B------:R-:W-:Y:S02]  /*a5250*/  ISETP.LT.AND P5, PT, R25, c[0x0][0x178], !P2 ;  /* 0x00005e0019007a0c */ /* 0x000fe400057a1270 */
[----:B------:R-:W-:Y:S01]  /*a5260*/  ISETP.LT.AND P4, PT, R23, c[0x0][0x178], !P2 ;  /* 0x00005e0017007a0c */ /* 0x000fe20005781270 */
[C---:B------:R-:W-:Y:S01]  /*a5270*/  IMAD.WIDE R6, R14.reuse, 0x2, R10 ;  /* 0x000000020e067825 */ /* 0x040fe200078e020a */
[----:B------:R-:W-:-:S05]  /*a5280*/  IADD3 R0, R14, c[0x0][0x198], RZ ;  /* 0x000066000e007a10 */ /* 0x000fca0007ffe0ff */
[----:B------:R0:W-:Y:S01]  /*a5290*/  @P6 STG.E.U16 [R4.64], R3 ;  /* 0x0000000304006986 */ /* 0x0001e2000c101506 */
[----:B------:R-:W-:-:S03]  /*a52a0*/  ISETP.LT.AND P6, PT, R27, c[0x0][0x178], !P2 ;  /* 0x00005e001b007a0c */ /* 0x000fc600057c1270 */
[----:B------:R1:W-:Y:S01]  /*a52b0*/  @P0 STG.E.U16 [R6.64], R15 ;  /* 0x0000000f06000986 */ /* 0x0003e2000c101506 */
[----:B------:R-:W-:Y:S01]  /*a52c0*/  ISETP.LT.AND P2, PT, R26, c[0x0][0x178], !P2 ;  /* 0x00005e001a007a0c */ /* 0x000fe20005741270 */
[----:B0-----:R-:W-:-:S04]  /*a52d0*/  IMAD.WIDE R4, R0, 0x2, R18 ;  /* 0x0000000200047825 */ /* 0x001fc800078e0212 */
[----:B-1----:R-:W-:-:S05]  /*a52e0*/  IMAD.WIDE R6, R0, 0x2, R8 ;  /* 0x0000000200067825 */ /* 0x002fca00078e0208 */
[----:B--2---:R0:W-:Y:S01]  /*a52f0*/  @P5 STG.E.U16 [R6.64], R24 ;  /* 0x0000001806005986 */ /* 0x0041e2000c101506 */
[----:B------:R-:W-:-:S03]  /*a5300*/  PRMT R3, R24, 0x7632, R3 ;  /* 0x0000763218037816 */ /* 0x000fc60000000003 */
[----:B---3--:R1:W-:Y:S01]  /*a5310*/  @P4 STG.E.U16 [R4.64], R22 ;  /* 0x0000001604004986 */ /* 0x0083e2000c101506 */
[----:B------:R-:W-:-:S03]  /*a5320*/  PRMT R12, R22, 0x7632, R12 ;  /* 0x00007632160c7816 */ /* 0x000fc6000000000c */
[----:B0-----:R-:W2:Y:S01]  /*a5330*/  LDL.LU R24, [R1+0x8dc] ;  /* 0x0008dc0001187983 */ /* 0x001ea20000300800 */
[----:B-1----:R-:W-:-:S04]  /*a5340*/  IMAD.WIDE R4, R0, 0x2, R16 ;  /* 0x0000000200047825 */ /* 0x002fc800078e0210 */
[----:B------:R-:W-:Y:S01]  /*a5350*/  IMAD.WIDE R6, R0, 0x2, R10 ;  /* 0x0000000200067825 */ /* 0x000fe200078e020a */
[----:B----4-:R0:W-:Y:S01]  /*a5360*/  @P6 STG.E.U16 [R4.64], R29 ;  /* 0x0000001d04006986 */ /* 0x0101e2000c101506 */
[----:B-----5:R-:W-:-:S03]  /*a5370*/  ISETP.GE.AND P0, PT, R21, c[0x0][0x17c], PT ;  /* 0x00005f0015007a0c */ /* 0x020fc60003f06270 */
[----:B------:R-:W3:Y:S04]  /*a5380*/  LDL.LU R21, [R1+0x30e0] ;  /* 0x0030e00001157983 */ /* 0x000ee80000300800 */
[----:B------:R-:W4:Y:S01]  /*a5390*/  LDL.LU R22, [R1+0x45c] ;  /* 0x00045c0001167983 */ /* 0x000f220000300800 */
[----:B------:R-:W-:Y:S02]  /*a53a0*/  ISETP.GE.AND P3, PT, R13, c[0x0][0x17c], PT ;  /* 0x00005f000d007a0c */ /* 0x000fe40003f66270 */
[----:B------:R-:W-:Y:S02]  /*a53b0*/  IADD3 R13, R0, c[0x0][0x198], RZ ;  /* 0x00006600000d7a10 */ /* 0x000fe40007ffe0ff */
[----:B------:R-:W-:Y:S02]  /*a53c0*/  PRMT R0, R29, 0x7632, R0 ;  /* 0x000076321d007816 */ /* 0x000fe40000000000 */
[----:B0-----:R-:W5:Y:S01]  /*a53d0*/  LDL.LU R29, [R1+0x43c] ;  /* 0x00043c00011d7983 */ /* 0x001f620000300800 */
[----:B------:R-:W-:-:S03]  /*a53e0*/  PRMT R14, R20, 0x7632, R14 ;  /* 0x00007632140e7816 */ /* 0x000fc6000000000e */
[----:B------:R0:W-:Y:S04]  /*a53f0*/  @P2 STG.E.U16 [R6.64], R20 ;  /* 0x0000001406002986 */ /* 0x0001e8000c101506 */
[----:B------:R-:W5:Y:S04]  /*a5400*/  LDL.LU R15, [R1+0x30e4] ;  /* 0x0030e400010f7983 */ /* 0x000f680000300800 */
[----:B0-----:R-:W5:Y:S01]  /*a5410*/  LDL.LU R20, [R1+0x40c] ;  /* 0x00040c0001147983 */ /* 0x001f620000300800 */
[----:B------:R-:W-:Y:S02]  /*a5420*/  ISETP.LT.AND P4, PT, R25, c[0x0][0x178], !P1 ;  /* 0x00005e0019007a0c */ /* 0x000fe40004f81270 */
[----:B------:R-:W-:Y:S01]  /*a5430*/  ISETP.LT.AND P5, PT, R23, c[0x0][0x178], !P1 ;  /* 0x00005e0017007a0c */ /* 0x000fe20004fa1270 */
[----:B------:R-:W-:Y:S01]  /*a5440*/  IMAD.WIDE R4, R13, 0x2, R8 ;  /* 0x000000020d047825 */ /* 0x000fe200078e0208 */
[----:B------:R-:W-:-:S02]  /*a5450*/  ISETP.LT.AND P2, PT, R27, c[0x0][0x178], !P1 ;  /* 0x00005e001b007a0c */ /* 0x000fc40004f41270 */
[----:B------:R-:W-:Y:S01]  /*a5460*/  ISETP.LT.AND P1, PT, R26, c[0x0][0x178], !P1 ;  /* 0x00005e001a007a0c */ /* 0x000fe20004f21270 */
[----:B------:R-:W-:Y:S01]  /*a5470*/  IMAD.WIDE R6, R13, 0x2, R18 ;  /* 0x000000020d067825 */ /* 0x000fe200078e0212 */
[----:B------:R-:W-:-:S05]  /*a5480*/  ISETP.LT.AND P6, PT, R25, c[0x0][0x178], !P3 ;  /* 0x00005e0019007a0c */ /* 0x000fca0005fc1270 */
[----:B------:R0:W-:Y:S01]  /*a5490*/  @P4 STG.E.U16 [R4.64], R3 ;  /* 0x0000000304004986 */ /* 0x0001e2000c101506 */
[----:B------:R-:W-:-:S03]  /*a54a0*/  ISETP.LT.AND P4, PT, R23, c[0x0][0x178], !P3 ;  /* 0x00005e0017007a0c */ /* 0x000fc60005f81270 */
[----:B------:R1:W-:Y:S01]  /*a54b0*/  @P5 STG.E.U16 [R6.64], R12 ;  /* 0x0000000c06005986 */ /* 0x0003e2000c101506 */
[----:B------:R-:W-:Y:S02]  /*a54c0*/  ISETP.LT.AND P5, PT, R27, c[0x0][0x178], !P3 ;  /* 0x00005e001b007a0c */ /* 0x000fe40005fa1270 */
[C---:B0-----:R-:W-:Y:S01]  /*a54d0*/  IADD3 R3, R13.reuse, c[0x0][0x198], RZ ;  /* 0x000066000d037a10 */ /* 0x041fe20007ffe0ff */
[----:B------:R-:W-:-:S04]  /*a54e0*/  IMAD.WIDE R4, R13, 0x2, R16 ;  /* 0x000000020d047825 */ /* 0x000fc800078e0210 */
[----:B-1----:R-:W-:Y:S01]  /*a54f0*/  IMAD.WIDE R6, R13, 0x2, R10 ;  /* 0x000000020d067825 */ /* 0x002fe200078e020a */
[----:B------:R0:W-:Y:S03]  /*a5500*/  @P2 STG.E.U16 [R4.64], R0 ;  /* 0x0000000004002986 */ /* 0x0001e6000c101506 */
[C---:B------:R-:W-:Y:S01]  /*a5510*/  IMAD.WIDE R12, R3.reuse, 0x2, R8 ;  /* 0x00000002030c7825 */ /* 0x040fe200078e0208 */
[----:B------:R1:W-:Y:S01]  /*a5520*/  @P1 STG.E.U16 [R6.64], R14 ;  /* 0x0000000e06001986 */ /* 0x0003e2000c101506 */
[----:B------:R-:W-:Y:S02]  /*a5530*/  ISETP.LT.AND P3, PT, R26, c[0x0][0x178], !P3 ;  /* 0x00005e001a007a0c */ /* 0x000fe40005f61270 */
[----:B0-----:R-:W-:-:S04]  /*a5540*/  IMAD.WIDE R4, R3, 0x2, R18 ;  /* 0x0000000203047825 */ /* 0x001fc800078e0212 */
[C---:B-1----:R-:W-:Y:S01]  /*a5550*/  IMAD.WIDE R6, R3.reuse, 0x2, R16 ;  /* 0x0000000203067825 */ /* 0x042fe200078e0210 */
[----:B------:R-:W-:Y:S01]  /*a5560*/  IADD3 R0, R3, c[0x0][0x198], RZ ;  /* 0x0000660003007a10 */ /* 0x000fe20007ffe0ff */
[----:B--2---:R0:W-:Y:S01]  /*a5570*/  @P6 STG.E.U16 [R12.64], R24 ;  /* 0x000000180c006986 */ /* 0x0041e2000c101506 */
[----:B------:R-:W-:Y:S02]  /*a5580*/  ISETP.LT.AND P6, PT, R25, c[0x0][0x178], !P0 ;  /* 0x00005e0019007a0c */ /* 0x000fe400047c1270 */
[----:B0-----:R-:W-:Y:S02]  /*a5590*/  PRMT R12, R24, 0x7632, R12 ;  /* 0x00007632180c7816 */ /* 0x001fe4000000000c */
[----:B------:R-:W2:Y:S04]  /*a55a0*/  LDL.LU R24, [R1+0x8ec] ;  /* 0x0008ec0001187983 */ /* 0x000ea80000300800 */
[----:B----4-:R0:W-:Y:S01]  /*a55b0*/  @P4 STG.E.U16 [R4.64], R22 ;  /* 0x0000001604004986 */ /* 0x0101e2000c101506 */
[----:B------:R-:W-:-:S02]  /*a55c0*/  ISETP.LT.AND P4, PT, R27, c[0x0][0x178], !P0 ;  /* 0x00005e001b007a0c */ /* 0x000fc40004781270 */
[----:B---3--:R-:W-:Y:S02]  /*a55d0*/  ISETP.GE.AND P2, PT, R21, c[0x0][0x17c], PT ;  /* 0x00005f0015007a0c */ /* 0x008fe40003f46270 */
[----:B------:R-:W3:Y:S01]  /*a55e0*/  LDL.LU R21, [R1+0x47c] ;  /* 0x00047c0001157983 */ /* 0x000ee20000300800 */
[----:B0-----:R-:W-:-:S03]  /*a55f0*/  IMAD.WIDE R4, R3, 0x2, R10 ;  /* 0x0000000203047825 */ /* 0x001fc600078e020a */
[----:B-----5:R0:W-:Y:S01]  /*a5600*/  @P5 STG.E.U16 [R6.64], R29 ;  /* 0x0000001d06005986 */ /* 0x0201e2000c101506 */
[----:B------:R-:W-:Y:S02]  /*a5610*/  ISETP.LT.AND P5, PT, R23, c[0x0][0x178], !P0 ;  /* 0x00005e0017007a0c */ /* 0x000fe400047a1270 */
[----:B------:R-:W-:Y:S02]  /*a5620*/  PRMT R3, R22, 0x7632, R3 ;  /* 0x0000763216037816 */ /* 0x000fe40000000003 */
[----:B------:R-:W-:Y:S01]  /*a5630*/  PRMT R13, R29, 0x7632, R13 ;  /* 0x000076321d0d7816 */ /* 0x000fe2000000000d */
[----:B------:R-:W4:Y:S01]  /*a5640*/  LDL.LU R22, [R1+0x46c] ;  /* 0x00046c0001167983 */ /* 0x000f220000300800 */
[----:B0-----:R-:W-:-:S03]  /*a5650*/  IMAD.WIDE R6, R0, 0x2, R8 ;  /* 0x0000000200067825 */ /* 0x001fc600078e0208 */
[----:B------:R0:W-:Y:S04]  /*a5660*/  @P3 STG.E.U16 [R4.64], R20 ;  /* 0x0000001404003986 */ /* 0x0001e8000c101506 */
[----:B------:R1:W-:Y:S01]  /*a5670*/  @P6 STG.E.U16 [R6.64], R12 ;  /* 0x0000000c06006986 */ /* 0x0003e2000c101506 */
[----:B------:R-:W-:-:S03]  /*a5680*/  IMAD.MOV.U32 R29, RZ, RZ, R28 ;  /* 0x000000ffff1d7224 */ /* 0x000fc600078e001c */
[----:B------:R-:W5:Y:S01]  /*a5690*/  LDL.LU R28, [R1+0x32c] ;  /* 0x00032c00011c7983 */ /* 0x000f620000300800 */
[----:B0-----:R-:W-:-:S04]  /*a56a0*/  IMAD.WIDE R4, R0, 0x2, R18 ;  /* 0x0000000200047825 */ /* 0x001fc800078e0212 */
[----:B-1----:R-:W-:Y:S01]  /*a56b0*/  IMAD.WIDE R6, R0, 0x2, R16 ;  /* 0x0000000200067825 */ /* 0x002fe200078e0210 */
[----:B------:R0:W-:Y:S01]  /*a56c0*/  @P5 STG.E.U16 [R4.64], R3 ;  /* 0x0000000304005986 */ /* 0x0001e2000c101506 */
[----:B------:R-:W-:Y:S02]  /*a56d0*/  PRMT R12, R20, 0x7632, R12 ;  /* 0x00007632140c7816 */ /* 0x000fe4000000000c */
[C---:B------:R-:W-:Y:S01]  /*a56e0*/  IADD3 R20, R0.reuse, c[0x0][0x198], RZ ;  /* 0x0000660000147a10 */ /* 0x040fe20007ffe0ff */
[----:B------:R1:W-:Y:S01]  /*a56f0*/  @P4 STG.E.U16 [R6.64], R13 ;  /* 0x0000000d06004986 */ /* 0x0003e2000c101506 */
[----:B0-----:R-:W-:-:S03]  /*a5700*/  IMAD.WIDE R4, R0, 0x2, R10 ;  /* 0x0000000200047825 */ /* 0x001fc600078e020a */
[----:B-1----:R-:W5:Y:S04]  /*a5710*/  LDL.LU R13, [R1+0x30e8] ;  /* 0x0030e800010d7983 */ /* 0x002f680000300800 */
[----:B------:R-:W5:Y:S01]  /*a5720*/  LDL.LU R0, [R1+0x30ec] ;  /* 0x0030ec0001007983 */ /* 0x000f620000300800 */
[----:B------:R-:W-:Y:S02]  /*a5730*/  ISETP.LT.AND P0, PT, R26, c[0x0][0x178], !P0 ;  /* 0x00005e001a007a0c */ /* 0x000fe40004701270 */
[----:B------:R-:W-:Y:S02]  /*a5740*/  ISETP.LT.AND P3, PT, R25, c[0x0][0x178], !P2 ;  /* 0x00005e0019007a0c */ /* 0x000fe40005761270 */
[----:B------:R-:W-:Y:S01]  /*a5750*/  ISETP.LT.AND P6, PT, R23, c[0x0][0x178], !P2 ;  /* 0x00005e0017007a0c */ /* 0x000fe200057c1270 */
[----:B------:R-:W-:Y:S01]  /*a5760*/  IMAD.WIDE R6, R20, 0x2, R8 ;  /* 0x0000000214067825 */ /* 0x000fe200078e0208 */
[----:B------:R-:W-:-:S02]  /*a5770*/  ISETP.LT.AND P5, PT, R27, c[0x0][0x178], !P2 ;  /* 0x00005e001b007a0c */ /* 0x000fc400057a1270 */
[----:B------:R-:W-:Y:S01]  /*a5780*/  ISETP.GE.AND P1, PT, R15, c[0x0][0x17c], PT ;  /* 0x00005f000f007a0c */ /* 0x000fe20003f26270 */
[----:B------:R-:W-:Y:S01]  /*a5790*/  IMAD.WIDE R14, R20, 0x2, R18 ;  /* 0x00000002140e7825 */ /* 0x000fe200078e0212 */
[----:B------:R-:W-:-:S03]  /*a57a0*/  ISETP.LT.AND P2, PT, R26, c[0x0][0x178], !P2 ;  /* 0x00005e001a007a0c */ /* 0x000fc60005741270 */
[----:B------:R0:W-:Y:S02]  /*a57b0*/  @P0 STG.E.U16 [R4.64], R12 ;  /* 0x0000000c04000986 */ /* 0x0001e4000c101506 */
[----:B0-----:R-:W-:Y:S02]  /*a57c0*/  IMAD.WIDE R4, R20, 0x2, R16 ;  /* 0x0000000214047825 */ /* 0x001fe400078e0210 */
[----:B--2---:R-:W-:Y:S01]  /*a57d0*/  @P3 STG.E.U16 [R6.64], R24 ;  /* 0x0000001806003986 */ /* 0x004fe2000c101506 */
[----:B------:R-:W-:-:S03]  /*a57e0*/  ISETP.LT.AND P3, PT, R23, c[0x0][0x178], !P1 ;  /* 0x00005e0017007a0c */ /* 0x000fc60004f61270 */
[----:B---3--:R0:W-:Y:S01]  /*a57f0*/  @P6 STG.E.U16 [R14.64], R21 ;  /* 0x000000150e006986 */ /* 0x0081e2000c101506 */
[----:B------:R-:W-:Y:S02]  /*a5800*/  ISETP.LT.AND P6, PT, R25, c[0x0][0x178], !P1 ;  /* 0x00005e0019007a0c */ /* 0x000fe40004fc1270 */
[----:B0-----:R-:W-:Y:S02]  /*a5810*/  PRMT R14, R24, 0x7632, R14 ;  /* 0x00007632180e7816 */ /* 0x001fe4000000000e */
[----:B------:R-:W-:Y:S01]  /*a5820*/  PRMT R15, R21, 0x7632, R15 ;  /* 0x00007632150f7816 */ /* 0x000fe2000000000f */
[----:B------:R-:W2:Y:S04]  /*a5830*/  LDL.LU R24, [R1+0x8fc] ;  /* 0x0008fc0001187983 */ /* 0x000ea80000300800 */
[----:B----4-:R0:W-:Y:S01]  /*a5840*/  @P5 STG.E.U16 [R4.64], R22 ;  /* 0x0000001604005986 */ /* 0x0101e2000c101506 */
[----:B------:R-:W-:-:S02]  /*a5850*/  ISETP.LT.AND P5, PT, R27, c[0x0][0x178], !P1 ;  /* 0x00005e001b007a0c */ /* 0x000fc40004fa1270 */
[----:B------:R-:W-:Y:S01]  /*a5860*/  ISETP.LT.AND P1, PT, R26, c[0x0][0x178], !P1 ;  /* 0x00005e001a007a0c */ /* 0x000fe20004f21270 */
[----:B------:R-:W3:Y:S01]  /*a5870*/  LDL.LU R21, [R1+0x30f4] ;  /* 0x0030f40001157983 */ /* 0x000ee20000300800 */
[----:B------:R-:W-:Y:S01]  /*a5880*/  PRMT R3, R22, 0x7632, R3 ;  /* 0x0000763216037816 */ /* 0x000fe20000000003 */
[----:B0-----:R-:W-:-:S05]  /*a5890*/  IMAD.WIDE R4, R20, 0x2, R10 ;  /* 0x0000000214047825 */ /* 0x001fca00078e020a */
[----:B-----5:R0:W-:Y:S01]  /*a58a0*/  @P2 STG.E.U16 [R4.64], R28 ;  /* 0x0000001c04002986 */ /* 0x0201e2000c101506 */
[----:B------:R-:W-:Y:S02]  /*a58b0*/  ISETP.GE.AND P4, PT, R0, c[0x0][0x17c], PT ;  /* 0x00005f0000007a0c */ /* 0x000fe40003f86270 */
[----:B------:R-:W-:Y:S02]  /*a58c0*/  IADD3 R0, R20, c[0x0][0x198], RZ ;  /* 0x0000660014007a10 */ /* 0x000fe40007ffe0ff */
[----:B------:R-:W-:Y:S01]  /*a58d0*/  ISETP.GE.AND P0, PT, R13, c[0x0][0x17c], PT ;  /* 0x00005f000d007a0c */ /* 0x000fe20003f06270 */
[----:B------:R-:W4:Y:S02]  /*a58e0*/  LDL.LU R20, [R1+0x30f0] ;  /* 0x0030f00001147983 */ /* 0x000f240000300800 */
[C---:B------:R-:W-:Y:S02]  /*a58f0*/  IMAD.WIDE R6, R0.reuse, 0x2, R8 ;  /* 0x0000000200067825 */ /* 0x040fe400078e0208 */
[----:B------:R-:W5:Y:S02]  /*a5900*/  LDL.LU R22, [R1+0x49c] ;  /* 0x00049c0001167983 */ /* 0x000f640000300800 */
[----:B------:R-:W-:-:S02]  /*a5910*/  IMAD.WIDE R12, R0, 0x2, R18 ;  /* 0x00000002000c7825 */ /* 0x000fc400078e0212 */
[----:B------:R1:W-:Y:S02]  /*a5920*/  @P6 STG.E.U16 [R6.64], R14 ;  /* 0x0000000e06006986 */ /* 0x0003e4000c101506 */
[----:B0-----:R-:W-:Y:S02]  /*a5930*/  IMAD.WIDE R4, R0, 0x2, R16 ;  /* 0x0000000200047825 */ /* 0x001fe400078e0210 */
[----:B------:R0:W-:Y:S04]  /*a5940*/  @P3 STG.E.U16 [R12.64], R15 ;  /* 0x0000000f0c003986 */ /* 0x0001e8000c101506 */
[----:B------:R-:W-:Y:S01]  /*a5950*/  @P5 STG.E.U16 [R4.64], R3 ;  /* 0x0000000304005986 */ /* 0x000fe2000c101506 */
[----:B-1----:R-:W-:-:S03]  /*a5960*/  PRMT R7, R28, 0x7632, R7 ;  /* 0x000076321c077816 */ /* 0x002fc60000000007 */
[----:B------:R-:W5:Y:S01]  /*a5970*/  LDL.LU R28, [R1+0x48c] ;  /* 0x00048c00011c7983 */ /* 0x000f620000300800 */
[----:B0-----:R-:W-:-:S03]  /*a5980*/  IMAD.WIDE R12, R0, 0x2, R10 ;  /* 0x00000002000c7825 */ /* 0x001fc600078e020a */
[----:B------:R-:W-:Y:S04]  /*a5990*/  STL.64 [R1+0x3288], R10 ;  /* 0x0032880a01007387 */ /* 0x000fe80000100a00 */
[----:B------:R-:W-:Y:S04]  /*a59a0*/  STL.64 [R1+0x3280], R8 ;  /* 0x0032800801007387 */ /* 0x000fe80000100a00 */
[----:B------:R0:W-:Y:S04]  /*a59b0*/  @P1 STG.E.U16 [R12.64], R7 ;  /* 0x000000070c001986 */ /* 0x0001e8000c101506 */
[----:B0-----:R-:W5:Y:S01]  /*a59c0*/  LDL.LU R7, [R1+0x4ac] ;  /* 0x0004ac0001077983 */ /* 0x001f620000300800 */
[----:B------:R-:W-:-:S05]  /*a59d0*/  IADD3 R6, R0, c[0x0][0x198], RZ ;  /* 0x0000660000067a10 */ /* 0x000fca0007ffe0ff */
[----:B------:R-:W-:Y:S02]  /*a59e0*/  IMAD.WIDE R4, R6, 0x2, R8 ;  /* 0x0000000206047825 */ /* 0x000fe400078e0208 */
[----:B------:R-:W0:Y:S01]  /*a59f0*/  LDS.128 R8, [R2] ;  /* 0x0000000002087984 */ /* 0x000e220000000c00 */
[----:B------:R-:W-:Y:S02]  /*a5a00*/  ISETP.LT.AND P3, PT, R25, c[0x0][0x178], !P4 ;  /* 0x00005e0019007a0c */ /* 0x000fe40006761270 */
[----:B------:R-:W-:-:S11]  /*a5a10*/  ISETP.LT.AND P6, PT, R23, c[0x0][0x178], !P4 ;  /* 0x00005e0017007a0c */ /* 0x000fd600067c1270 */
[----:B--2---:R-:W-:Y:S01]  /*a5a20*/  @P3 STG.E.U16 [R4.64], R24 ;  /* 0x0000001804003986 */ /* 0x004fe2000c101506 */
[----:B---3--:R-:W-:Y:S02]  /*a5a30*/  ISETP.GE.AND P5, PT, R21, c[0x0][0x17c], PT ;  /* 0x00005f0015007a0c */ /* 0x008fe40003fa6270 */
[----:B----4-:R-:W-:Y:S01]  /*a5a40*/  ISETP.GE.AND P2, PT, R20, c[0x0][0x17c], PT ;  /* 0x00005f0014007a0c */ /* 0x010fe20003f46270 */
[----:B------:R-:W-:-:S05]  /*a5a50*/  IMAD.WIDE R20, R6, 0x2, R18 ;  /* 0x0000000206147825 */ /* 0x000fca00078e0212 */
[----:B------:R-:W-:Y:S04]  /*a5a60*/  STL [R1+0x3260], R21 ;  /* 0x0032601501007387 */ /* 0x000fe80000100800 */
[----:B0-----:R-:W-:Y:S04]  /*a5a70*/  STL [R1+0x14], R9 ;  /* 0x0000140901007387 */ /* 0x001fe80000100800 */
[----:B------:R0:W-:Y:S04]  /*a5a80*/  STL.64 [R1+0x18], R10 ;  /* 0x0000180a01007387 */ /* 0x0001e80000100a00 */
[----:B0-----:R-:W2:Y:S04]  /*a5a90*/  LDL.LU.64 R10, [R1+0x3288] ;  /* 0x00328800010a7983 */ /* 0x001ea80000300a00 */
[----:B-----5:R-:W-:Y:S01]  /*a5aa0*/  @P6 STG.E.U16 [R20.64], R7 ;  /* 0x0000000714006986 */ /* 0x020fe2000c101506 */
[----:B------:R-:W-:Y:S01]  /*a5ab0*/  ISETP.LT.AND P6, PT, R25, c[0x0][0x178], !P0 ;  /* 0x00005e0019007a0c */ /* 0x000fe200047c1270 */
[----:B------:R-:W-:-:S02]  /*a5ac0*/  IMAD.MOV.U32 R25, RZ, RZ, R29 ;  /* 0x000000ffff197224 */ /* 0x000fc400078e001d */
[----:B------:R-:W-:Y:S02]  /*a5ad0*/  IMAD.MOV.U32 R29, RZ, RZ, R8 ;  /* 0x000000ffff1d7224 */ /* 0x000fe400078e0008 */
[----:B------:R-:W3:Y:S01]  /*a5ae0*/  LDL.LU.64 R8, [R1+0x3280] ;  /* 0x0032800001087983 */ /* 0x000ee20000300a00 */
[----:B------:R-:W-:Y:S02]  /*a5af0*/  ISETP.LT.AND P1, PT, R27, c[0x0][0x178], !P4 ;  /* 0x00005e001b007a0c */ /* 0x000fe40006721270 */
[----:B------:R-:W-:Y:S02]  /*a5b00*/  ISETP.LT.AND P4, PT, R26, c[0x0][0x178], !P4 ;  /* 0x00005e001a007a0c */ /* 0x000fe40006781270 */
[C---:B------:R-:W-:Y:S01]  /*a5b10*/  IADD3 R3, R6.reuse, c[0x0][0x198], RZ ;  /* 0x0000660006037a10 */ /* 0x040fe20007ffe0ff */
[----:B------:R-:W-:Y:S01]  /*a5b20*/  IMAD.WIDE R12, R6, 0x2, R16 ;  /* 0x00000002060c7825 */ /* 0x000fe200078e0210 */
[----:B------:R-:W-:Y:S02]  /*a5b30*/  PRMT R15, R7, 0x7632, R15 ;  /* 0x00007632070f7816 */ /* 0x000fe4000000000f */
[----:B------:R-:W-:-:S02]  /*a5b40*/  PRMT R14, R24, 0x7632, R14 ;  /* 0x00007632180e7816 */ /* 0x000fc4000000000e */
[----:B------:R-:W4:Y:S01]  /*a5b50*/  LDL.LU R24, [R1+0x4d0] ;  /* 0x0004d00001187983 */ /* 0x000f220000300800 */
[----:B------:R-:W-:-:S03]  /*a5b60*/  PRMT R0, R22, 0x7632, R0 ;  /* 0x0000763216007816 */ /* 0x000fc60000000000 */
[----:B------:R0:W-:Y:S04]  /*a5b70*/  STL [R1+0x3258], R2 ;  /* 0x0032580201007387 */ /* 0x0001e80000100800 */
[----:B------:R1:W-:Y:S04]  /*a5b80*/  @P1 STG.E.U16 [R12.64], R22 ;  /* 0x000000160c001986 */ /* 0x0003e8000c101506 */
[----:B0-----:R-:W5:Y:S04]  /*a5b90*/  LDL R2, [R1+0x1dd4] ;  /* 0x001dd40001027983 */ /* 0x001f680000100800 */
[----:B-1----:R-:W4:Y:S04]  /*a5ba0*/  LDL.LU R22, [R1+0x30fc] ;  /* 0x0030fc0001167983 */ /* 0x002f280000300800 */
[----:B------:R-:W4:Y:S01]  /*a5bb0*/  LDL.LU R21, [R1+0x4b0] ;  /* 0x0004b00001157983 */ /* 0x000f220000300800 */
[----:B--2---:R-:W-:-:S05]  /*a5bc0*/  IMAD.WIDE R6, R6, 0x2, R10 ;  /* 0x0000000206067825 */ /* 0x004fca00078e020a */
[----:B------:R-:W-:Y:S01]  /*a5bd0*/  @P4 STG.E.U16 [R6.64], R28 ;  /* 0x0000001c06004986 */ /* 0x000fe2000c101506 */
[----:B---3--:R-:W-:-:S05]  /*a5be0*/  IMAD.WIDE R4, R3, 0x2, R8 ;  /* 0x0000000203047825 */ /* 0x008fca00078e0208 */
[----:B------:R0:W-:Y:S04]  /*a5bf0*/  @P6 STG.E.U16 [R4.64], R14 ;  /* 0x0000000e04006986 */ /* 0x0001e8000c101506 */
[----:B0-----:R-:W2:Y:S01]  /*a5c00*/  LDL.LU R14, [R1+0x30f8] ;  /* 0x0030f800010e7983 */ /* 0x001ea20000300800 */
[----:B------:R-:W-:-:S03]  /*a5c10*/  PRMT R5, R28, 0x7632, R5 ;  /* 0x000076321c057816 */ /* 0x000fc60000000005 */
[----:B------:R-:W3:Y:S01]  /*a5c20*/  LDL.LU R28, [R1+0x3278] ;  /* 0x00327800011c7983 */ /* 0x000ee20000300800 */
[----:B------:R-:W-:Y:S01]  /*a5c30*/  ISETP.LT.AND P3, PT, R23, c[0x0][0x178], !P0 ;  /* 0x00005e0017007a0c */ /* 0x000fe20004761270 */
[C---:B------:R-:W-:Y:S01]  /*a5c40*/  IMAD.WIDE R12, R3.reuse, 0x2, R18 ;  /* 0x00000002030c7825 */ /* 0x040fe200078e0212 */
[----:B------:R-:W-:Y:S01]  /*a5c50*/  IADD3 R4, R3, c[0x0][0x198], RZ ;  /* 0x0000660003047a10 */ /* 0x000fe20007ffe0ff */
[----:B------:R-:W-:Y:S04]  /*a5c60*/  STL.64 [R1+0x3270], R10 ;  /* 0x0032700a01007387 */ /* 0x000fe80000100a00 */
[----:B------:R-:W-:Y:S06]  /*a5c70*/  STL.64 [R1+0x3268], R8 ;  /* 0x0032680801007387 */ /* 0x000fec0000100a00 */
[----:B------:R0:W-:Y:S02]  /*a5c80*/  @P3 STG.E.U16 [R12.64], R15 ;  /* 0x0000000f0c003986 */ /* 0x0001e4000c101506 */
[----:B0-----:R-:W-:Y:S01]  /*a5c90*/  IMAD.WIDE R12, R4, 0x2, R8 ;  /* 0x00000002040c7825 */ /* 0x001fe200078e0208 */
[----:B------:R-:W-:-:S02]  /*a5ca0*/  ISETP.LT.AND P1, PT, R27, c[0x0][0x178], !P0 ;  /* 0x00005e001b007a0c */ /* 0x000fc40004721270 */
[----:B------:R-:W-:Y:S01]  /*a5cb0*/  ISETP.LT.AND P0, PT, R26, c[0x0][0x178], !P0 ;  /* 0x00005e001a007a0c */ /* 0x000fe20004701270 */
[----:B------:R-:W-:Y:S01]  /*a5cc0*/  IMAD.WIDE R6, R3, 0x2, R16 ;  /* 0x0000000203067825 */ /* 0x000fe200078e0210 */
[----:B-----5:R-:W-:-:S09]  /*a5cd0*/  ISETP.LT.AND P4, PT, R2, c[0x0][0x178], !P2 ;  /* 0x00005e0002007a0c */ /* 0x020fd20005781270 */
[----:B------:R-:W-:Y:S01]  /*a5ce0*/  @P1 STG.E.U16 [R6.64], R0 ;  /* 0x0000000006001986 */ /* 0x000fe2000c101506 */
[----:B----4-:R-:W-:Y:S02]  /*a5cf0*/  ISETP.GE.AND P1, PT, R22, c[0x0][0x17c], PT ;  /* 0x00005f0016007a0c */ /* 0x010fe40003f26270 */
[----:B--2---:R-:W-:Y:S01]  /*a5d00*/  ISETP.GE.AND P3, PT, R14, c[0x0][0x17c], PT ;  /* 0x00005f000e007a0c */ /* 0x004fe20003f66270 */
[----:B------:R-:W-:Y:S02]  /*a5d10*/  IMAD.WIDE R14, R3, 0x2, R10 ;  /* 0x00000002030e7825 */ /* 0x000fe400078e020a */
[----:B---3--:R-:W0:Y:S04]  /*a5d20*/  LDS.128 R8, [R28] ;  /* 0x000000001c087984 */ /* 0x008e280000000c00 */
[----:B------:R1:W-:Y:S01]  /*a5d30*/  @P0 STG.E.U16 [R14.64], R5 ;  /* 0x000000050e000986 */ /* 0x0003e2000c101506 */
[----:B------:R-:W-:-:S03]  /*a5d40*/  PRMT R3, R24, 0x7632, R3 ;  /* 0x0000763218037816 */ /* 0x000fc60000000003 */
[----:B------:R2:W-:Y:S04]  /*a5d50*/  @P4 STG.E.U16 [R12.64], R24 ;  /* 0x000000180c004986 */ /* 0x0005e8000c101506 */
[----:B-1----:R-:W3:Y:S04]  /*a5d60*/  LDL.LU R15, [R1+0x4c0] ;  /* 0x0004c000010f7983 */ /* 0x002ee80000300800 */
[----:B------:R-:W4:Y:S04]  /*a5d70*/  LDL.LU R22, [R1+0x4f0] ;  /* 0x0004f00001167983 */ /* 0x000f280000300800 */
[----:B0-----:R-:W-:Y:S01]  /*a5d80*/  STL [R1+0x44], R9 ;  /* 0x0000440901007387 */ /* 0x001fe20000100800 */
[----:B--2---:R-:W-:-:S03]  /*a5d90*/  IMAD.MOV.U32 R24, RZ, RZ, R8 ;  /* 0x000000ffff187224 */ /* 0x004fc600078e0008 */
[----:B------:R0:W-:Y:S04]  /*a5da0*/  STL.64 [R1+0x48], R10 ;  /* 0x0000480a01007387 */ /* 0x0001e80000100a00 */
[----:B0-----:R-:W2:Y:S04]  /*a5db0*/  LDL.LU.64 R10, [R1+0x3270] ;  /* 0x00327000010a7983 */ /* 0x001ea80000300a00 */
[----:B------:R-:W5:Y:S01]  /*a5dc0*/  LDL.LU.64 R8, [R1+0x3268] ;  /* 0x0032680001087983 */ /* 0x000f620000300a00 */
[----:B------:R-:W-:Y:S01]  /*a5dd0*/  ISETP.LT.AND P6, PT, R23, c[0x0][0x178], !P2 ;  /* 0x00005e0017007a0c */ /* 0x000fe200057c1270 */
[----:B------:R-:W-:Y:S01]  /*a5de0*/  IMAD.WIDE R6, R4, 0x2, R18 ;  /* 0x0000000204067825 */ /* 0x000fe200078e0212 */
[----:B------:R-:W-:-:S02]  /*a5df0*/  ISETP.LT.AND P0, PT, R27, c[0x0][0x178], !P2 ;  /* 0x00005e001b007a0c */ /* 0x000fc40005701270 */
[----:B------:R-:W-:Y:S02]  /*a5e00*/  ISETP.LT.AND P2, PT, R26, c[0x0][0x178], !P2 ;  /* 0x00005e001a007a0c */ /* 0x000fe40005741270 */
[----:B------:R-:W-:Y:S02]  /*a5e10*/  ISETP.LT.AND P4, PT, R23, c[0x0][0x178], !P5 ;  /* 0x00005e0017007a0c */ /* 0x000fe40006f81270 */
[----:B------:R-:W-:Y:S01]  /*a5e20*/  IADD3 R0, R4, c[0x0][0x198], RZ ;  /* 0x0000660004007a10 */ /* 0x000fe20007ffe0ff */
[----:B------:R0:W-:Y:S04]  /*a5e30*/  STL [R1+0x3238], R28 ;  /* 0x0032381c01007387 */ /* 0x0001e80000100800 */
[----:B0-----:R-:W4:Y:S04]  /*a5e40*/  LDL.LU R28, [R1+0x500] ;  /* 0x00050000011c7983 */ /* 0x001f280000300800 */
[----:B---3--:R0:W-:Y:S01]  /*a5e50*/  @P6 STG.E.U16 [R6.64], R15 ;  /* 0x0000000f06006986 */ /* 0x0081e2000c101506 */
[----:B------:R-:W-:-:S02]  /*a5e60*/  ISETP.LT.AND P6, PT, R2, c[0x0][0x178], !P5 ;  /* 0x00005e0002007a0c */ /* 0x000fc40006fc1270 */
[----:B------:R-:W-:Y:S01]  /*a5e70*/  PRMT R20, R15, 0x7632, R20 ;  /* 0x000076320f147816 */ /* 0x000fe20000000014 */
[----:B0-----:R-:W-:-:S04]  /*a5e80*/  IMAD.WIDE R6, R4, 0x2, R16 ;  /* 0x0000000204067825 */ /* 0x001fc800078e0210 */
[----:B------:R-:W-:Y:S01]  /*a5e90*/  IMAD.WIDE R14, R0, 0x2, R18 ;  /* 0x00000002000e7825 */ /* 0x000fe200078e0212 */
[----:B------:R0:W-:Y:S04]  /*a5ea0*/  @P0 STG.E.U16 [R6.64], R21 ;  /* 0x0000001506000986 */ /* 0x0001e8000c101506 */
[----:B0-----:R-:W3:Y:S01]  /*a5eb0*/  LDL.LU R7, [R1+0x3100] ;  /* 0x0031000001077983 */ /* 0x001ee20000300800 */
[----:B--2---:R-:W-:-:S04]  /*a5ec0*/  IMAD.WIDE R4, R4, 0x2, R10 ;  /* 0x0000000204047825 */ /* 0x004fc800078e020a */
[----:B-----5:R-:W-:Y:S01]  /*a5ed0*/  IMAD.WIDE R12, R0, 0x2, R8 ;  /* 0x00000002000c7825 */ /* 0x020fe200078e0208 */
[----:B------:R-:W-:Y:S04]  /*a5ee0*/  @P2 STG.E.U16 [R4.64], R29 ;  /* 0x0000001d04002986 */ /* 0x000fe8000c101506 */
[----:B------:R-:W-:Y:S04]  /*a5ef0*/  @P6 STG.E.U16 [R12.64], R3 ;  /* 0x000000030c006986 */ /* 0x000fe8000c101506 */
[----:B------:R0:W-:Y:S02]  /*a5f00*/  @P4 STG.E.U16 [R14.64], R20 ;  /* 0x000000140e004986 */ /* 0x0001e4000c101506 */
[----:B0-----:R-:W-:-:S02]  /*a5f10*/  PRMT R15, R21, 0x7632, R15 ;  /* 0x00007632150f7816 */ /* 0x001fc4000000000f */
[----:B------:R-:W2:Y:S01]  /*a5f20*/  LDL.LU R21, [R1+0x3260] ;  /* 0x0032600001157983 */ /* 0x000ea20000300800 */
[----:B------:R-:W-:-:S03]  /*a5f30*/  PRMT R14, R29, 0x7632, R14 ;  /* 0x000076321d0e7816 */ /* 0x000fc6000000000e */
[----:B------:R-:W5:Y:S01]  /*a5f40*/  LDL.LU R29, [R1+0x325c] ;  /* 0x00325c00011d7983 */ /* 0x000f620000300800 */
[C---:B------:R-:W-:Y:S01]  /*a5f50*/  IADD3 R3, R0.reuse, c[0x0][0x198], RZ ;  /* 0x0000660000037a10 */ /* 0x040fe20007ffe0ff */
[----:B------:R-:W-:-:S04]  /*a5f60*/  IMAD.WIDE R4, R0, 0x2, R16 ;  /* 0x0000000200047825 */ /* 0x000fc800078e0210 */
[----:B------:R-:W-:Y:S02]  /*a5f70*/  IMAD.WIDE R12, R0, 0x2, R10 ;  /* 0x00000002000c7825 */ /* 0x000fe400078e020a */
[----:B------:R-:W2:Y:S01]  /*a5f80*/  LDL.LU R0, [R1+0x3104] ;  /* 0x0031040001007983 */ /* 0x000ea20000300800 */
[----:B------:R-:W-:Y:S02]  /*a5f90*/  ISETP.LT.AND P2, PT, R27, c[0x0][0x178], !P5 ;  /* 0x00005e001b007a0c */ /* 0x000fe40006f41270 */
[----:B------:R-:W-:Y:S02]  /*a5fa0*/  ISETP.LT.AND P5, PT, R26, c[0x0][0x178], !P5 ;  /* 0x00005e001a007a0c */ /* 0x000fe40006fa1270 */
[----:B------:R-:W-:Y:S02]  /*a5fb0*/  ISETP.LT.AND P6, PT, R2, c[0x0][0x178], !P3 ;  /* 0x00005e0002007a0c */ /* 0x000fe40005fc1270 */
[----:B------:R-:W-:-:S07]  /*a5fc0*/  ISETP.LT.AND P4, PT, R23, c[0x0][0x178], !P3 ;  /* 0x00005e0017007a0c */ /* 0x000fce0005f81270 */
[----:B------:R0:W-:Y:S04]  /*a5fd0*/  @P2 STG.E.U16 [R4.64], R15 ;  /* 0x0000000f04002986 */ /* 0x0001e8000c101506 */
[----:B------:R-:W-:Y:S01]  /*a5fe0*/  @P5 STG.E.U16 [R12.64], R14 ;  /* 0x0000000e0c005986 */ /* 0x000fe2000c101506 */
[----:B0-----:R-:W-:Y:S01]  /*a5ff0*/  IMAD.WIDE R4, R3, 0x2, R18 ;  /* 0x0000000203047825 */ /* 0x001fe200078e0212 */
[----:B----4-:R-:W-:Y:S02]  /*a6000*/  PRMT R20, R28, 0x7632, R20 ;  /* 0x000076321c147816 */ /* 0x010fe40000000014 */
[----:B---3--:R-:W-:Y:S01]  /*a6010*/  ISETP.GE.AND P0, PT, R7, c[0x0][0x17c], PT ;  /* 0x00005f0007007a0c */ /* 0x008fe20003f06270 */
[----:B------:R-:W-:-:S05]  /*a6020*/  IMAD.WIDE R6, R3, 0x2, R8 ;  /* 0x0000000203067825 */ /* 0x000fca00078e0208 */
[----:B------:R-:W-:Y:S04]  /*a6030*/  @P6 STG.E.U16 [R6.64], R28 ;  /* 0x0000001c06006986 */ /* 0x000fe8000c101506 */
[----:B------:R-:W-:Y:S04]  /*a6040*/  @P4 STG.E.U16 [R4.64], R22 ;  /* 0x0000001604004986 */ /* 0x000fe8000c101506 */
[----:B-----5:R-:W0:Y:S01]  /*a6050*/  LDS.128 R4, [R29] ;  /* 0x000000001d047984 */ /* 0x020e220000000c00 */
[----:B------:R-:W-:-:S03]  /*a6060*/  ISETP.LT.AND P6, PT, R2, c[0x0][0x178], !P1 ;  /* 0x00005e0002007a0c */ /* 0x000fc60004fc1270 */
[----:B------:R-:W3:Y:S01]  /*a6070*/  LDL.LU R2, [R1+0x3258] ;  /* 0x0032580001027983 */ /* 0x000ee20000300800 */
[----:B--2---:R-:W-:-:S03]  /*a6080*/  PRMT R21, R22, 0x7632, R21 ;  /* 0x0000763216157816 */ /* 0x004fc60000000015 */
[----:B------:R1:W-:Y:S01]  /*a6090*/  STL [R1+0x321c], R29 ;  /* 0x00321c1d01007387 */ /* 0x0003e20000100800 */
[----:B------:R-:W-:Y:S02]  /*a60a0*/  ISETP.GE.AND P2, PT, R0, c[0x0][0x17c], PT ;  /* 0x00005f0000007a0c */ /* 0x000fe40003f46270 */
[C---:B------:R-:W-:Y:S01]  /*a60b0*/  IADD3 R0, R3.reuse, c[0x0][0x198], RZ ;  /* 0x0000660003007a10 */ /* 0x040fe20007ffe0ff */
[----:B-1----:R-:W2:Y:S04]  /*a60c0*/  LDL.LU R29, [R1+0x520] ;  /* 0x00052000011d7983 */ /* 0x002ea80000300800 */
[----:B0-----:R0:W-:Y:S04]  /*a60d0*/  STL.64 [R1+0x50], R4 ;  /* 0x0000500401007387 */ /* 0x0011e80000100a00 */
[----:B------:R1:W-:Y:S04]  /*a60e0*/  STL.64 [R1+0x58], R6 ;  /* 0x0000580601007387 */ /* 0x0003e80000100a00 */
[----:B------:R-:W4:Y:S01]  /*a60f0*/  LDL.LU R22, [R1+0x3108] ;  /* 0x0031080001167983 */ /* 0x000f220000300800 */
[----:B0-----:R-:W-:-:S03]  /*a6100*/  IMAD.WIDE R4, R3, 0x2, R16 ;  /* 0x0000000203047825 */ /* 0x001fc600078e0210 */
[----:B------:R-:W5:Y:S01]  /*a6110*/  LDL R28, [R1+0x510] ;  /* 0x00051000011c7983 */ /* 0x000f620000100800 */
[----:B-1----:R-:W-:-:S03]  /*a6120*/  IMAD.WIDE R6, R3, 0x2, R10 ;  /* 0x0000000203067825 */ /* 0x002fc600078e020a */
[----:B------:R-:W2:Y:S01]  /*a6130*/  LDL.LU R3, [R1+0x4e0] ;  /* 0x0004e00001037983 */ /* 0x000ea20000300800 */
[----:B------:R-:W-:Y:S02]  /*a6140*/  ISETP.LT.AND P5, PT, R27, c[0x0][0x178], !P3 ;  /* 0x00005e001b007a0c */ /* 0x000fe40005fa1270 */
[----:B------:R-:W-:Y:S02]  /*a6150*/  ISETP.LT.AND P3, PT, R26, c[0x0][0x178], !P3 ;  /* 0x00005e001a007a0c */ /* 0x000fe40005f61270 */
[----:B------:R-:W-:Y:S01]  /*a6160*/  ISETP.LT.AND P4, PT, R23, c[0x0][0x178], !P1 ;  /* 0x00005e0017007a0c */ /* 0x000fe20004f81270 */
[----:B------:R-:W-:-:S04]  /*a6170*/  IMAD.WIDE R12, R0, 0x2, R8 ;  /* 0x00000002000c7825 */ /* 0x000fc800078e0208 */
[----:B------:R-:W-:Y:S01]  /*a6180*/  IMAD.WIDE R14, R0, 0x2, R18 ;  /* 0x00000002000e7825 */ /* 0x000fe200078e0212 */
[----:B------:R-:W-:Y:S04]  /*a6190*/  STL [R1+0x323c], R20 ;  /* 0x00323c1401007387 */ /* 0x000fe80000100800 */
[----:B--2---:R-:W-:Y:S04]  /*a61a0*/  @P5 STG.E.U16 [R4.64], R3 ;  /* 0x0000000304005986 */ /* 0x004fe8000c101506 */
[----:B------:R-:W-:Y:S04]  /*a61b0*/  @P3 STG.E.U16 [R6.64], R24 ;  /* 0x0000001806003986 */ /* 0x000fe8000c101506 */
[----:B------:R0:W-:Y:S04]  /*a61c0*/  @P6 STG.E.U16 [R12.64], R20 ;  /* 0x000000140c006986 */ /* 0x0001e8000c101506 */
[----:B------:R1:W-:Y:S04]  /*a61d0*/  @P4 STG.E.U16 [R14.64], R21 ;  /* 0x000000150e004986 */ /* 0x0003e8000c101506 */
[----:B0-----:R-:W2:Y:S04]  /*a61e0*/  LDL.LU R20, [R1+0x530] ;  /* 0x0005300001147983 */ /* 0x001ea80000300800 */
[----:B-1----:R-:W2:Y:S01]  /*a61f0*/  LDL R21, [R1+0x1dd4] ;  /* 0x001dd40001157983 */ /* 0x002ea20000100800 */
[----:B------:R-:W-:-:S02]  /*a6200*/  ISETP.LT.AND P5, PT, R27, c[0x0][0x178], !P1 ;  /* 0x00005e001b007a0c */ /* 0x000fc40004fa1270 */
[----:B------:R-:W-:Y:S01]  /*a6210*/  ISETP.LT.AND P1, PT, R26, c[0x0][0x178], !P1 ;  /* 0x00005e001a007a0c */ /* 0x000fe20004f21270 */
[C---:B------:R-:W-:Y:S01]  /*a6220*/  IMAD.WIDE R4, R0.reuse, 0x2, R16 ;  /* 0x0000000200047825 */ /* 0x040fe200078e0210 */
[----:B------:R-:W-:Y:S02]  /*a6230*/  ISETP.LT.AND P4, PT, R23, c[0x0][0x178], !P0 ;  /* 0x00005e0017007a0c */ /* 0x000fe40004781270 */
[----:B------:R-:W-:Y:S02]  /*a6240*/  PRMT R6, R3, 0x7632, R6 ;  /* 0x0000763203067816 */ /* 0x000fe40000000006 */
[C---:B------:R-:W-:Y:S01]  /*a6250*/  IADD3 R3, R0.reuse, c[0x0][0x198], RZ ;  /* 0x0000660000037a10 */ /* 0x040fe20007ffe0ff */
[----:B------:R-:W-:Y:S01]  /*a6260*/  IMAD.WIDE R12, R0, 0x2, R10 ;  /* 0x00000002000c7825 */ /* 0x000fe200078e020a */
[----:B------:R-:W-:Y:S02]  /*a6270*/  PRMT R14, R24, 0x7632, R14 ;  /* 0x00007632180e7816 */ /* 0x000fe4000000000e */
[----:B------:R-:W-:Y:S01]  /*a6280*/  ISETP.LT.AND P3, PT, R27, c[0x0][0x178], !P0 ;  /* 0x00005e001b007a0c */ /* 0x000fe20004761270 */
[----:B------:R0:W-:Y:S01]  /*a6290*/  @P5 STG.E.U16 [R4.64], R6 ;  /* 0x0000000604005986 */ /* 0x0001e2000c101506 */
[----:B----4-:R-:W-:-:S02]  /*a62a0*/  ISETP.GE.AND P5, PT, R22, c[0x0][0x17c], PT ;  /* 0x00005f0016007a0c */ /* 0x010fc40003fa6270 */
[----:B---3--:R-:W-:Y:S01]  /*a62b0*/  LOP3.LUT R22, R2, 0x60, RZ, 0x3c, !PT ;  /* 0x0000006002167812 */ /* 0x008fe200078e3cff */
[----:B------:R1:W-:Y:S04]  /*a62c0*/  @P1 STG.E.U16 [R12.64], R14 ;  /* 0x0000000e0c001986 */ /* 0x0003e8000c101506 */
[----:B------:R-:W3:Y:S01]  /*a62d0*/  LDL.LU R24, [R1+0x310c] ;  /* 0x00310c0001187983 */ /* 0x000ee20000300800 */
[----:B0-----:R-:W-:-:S04]  /*a62e0*/  IMAD.WIDE R6, R3, 0x2, R8 ;  /* 0x0000000203067825 */ /* 0x001fc800078e0208 */
[----:B------:R-:W-:-:S04]  /*a62f0*/  IMAD.WIDE R4, R3, 0x2, R18 ;  /* 0x0000000203047825 */ /* 0x000fc800078e0212 */
[C---:B-1----:R-:W-:Y:S01]  /*a6300*/  IMAD.WIDE R12, R3.reuse, 0x2, R16 ;  /* 0x00000002030c7825 */ /* 0x042fe200078e0210 */
[----:B------:R-:W-:Y:S02]  /*a6310*/  IADD3 R0, R3, c[0x0][0x198], RZ ;  /* 0x0000660003007a10 */ /* 0x000fe40007ffe0ff */
[----:B--2---:R-:W-:-:S13]  /*a6320*/  ISETP.LT.AND P6, PT, R21, c[0x0][0x178], !P0 ;  /* 0x00005e0015007a0c */ /* 0x004fda00047c1270 */
[----:B------:R-:W-:Y:S04]  /*a6330*/  @P6 STG.E.U16 [R6.64], R20 ;  /* 0x0000001406006986 */ /* 0x000fe8000c101506 */
[----:B------:R-:W-:Y:S04]  /*a6340*/  @P4 STG.E.U16 [R4.64], R29 ;  /* 0x0000001d04004986 */ /* 0x000fe8000c101506 */
[----:B------:R-:W0:Y:S01]  /*a6350*/  LDS.128 R4, [R22] ;  /* 0x0000000016047984 */ /* 0x000e220000000c00 */
[----:B------:R-:W-:-:S03]  /*a6360*/  PRMT R14, R20, 0x7632, R14 ;  /* 0x00007632140e7816 */ /* 0x000fc6000000000e */
[----:B-----5:R1:W-:Y:S04]  /*a6370*/  @P3 STG.E.U16 [R12.64], R28 ;  /* 0x0000001c0c003986 */ /* 0x0203e8000c101506 */
[----:B0-----:R0:W-:Y:S01]  /*a6380*/  STL [R1+0x34], R5 ;  /* 0x0000340501007387 */ /* 0x0011e20000100800 */
[----:B-1----:R-:W-:-:S03]  /*a6390*/  IMAD.MOV.U32 R28, RZ, RZ, R4 ;  /* 0x000000ffff1c7224 */ /* 0x002fc600078e0004 */
[----:B------:R-:W-:Y:S04]  /*a63a0*/  STL.64 [R1+0x38], R6 ;  /* 0x0000380601007387 */ /* 0x000fe80000100a00 */
[----:B------:R1:W-:Y:S01]  /*a63b0*/  STL [R1+0x3220], R22 ;  /* 0x0032201601007387 */ /* 0x0003e20000100800 */
[----:B0-----:R-:W-:-:S03]  /*a63c0*/  IMAD.WIDE R4, R3, 0x2, R10 ;  /* 0x0000000203047825 */ /* 0x001fc600078e020a */
[----:B-1----:R-:W2:Y:S04]  /*a63d0*/  LDL.LU R22, [R1+0x550] ;  /* 0x0005500001167983 */ /* 0x002ea80000300800 */
[----:B------:R-:W4:Y:S04]  /*a63e0*/  LDL.LU R20, [R1+0x540] ;  /* 0x0005400001147983 */ /* 0x000f280000300800 */
[----:B------:R-:W5:Y:S01]  /*a63f0*/  LDL.LU R3, [R1+0x50] ;  /* 0x0000500001037983 */ /* 0x000f620000300800 */
[----:B------:R-:W-:Y:S02]  /*a6400*/  ISETP.LT.AND P0, PT, R26, c[0x0][0x178], !P0 ;  /* 0x00005e001a007a0c */ /* 0x000fe40004701270 */
[----:B------:R-:W-:-:S02]  /*a6410*/  PRMT R15, R29, 0x7632, R15 ;  /* 0x000076321d0f7816 */ /* 0x000fc4000000000f */
[----:B---3--:R-:W-:Y:S01]  /*a6420*/  ISETP.GE.AND P1, PT, R24, c[0x0][0x17c], PT ;  /* 0x00005f0018007a0c */ /* 0x008fe20003f26270 */
[----:B------:R-:W3:Y:S04]  /*a6430*/  LDL.LU R29, [R1+0x3114] ;  /* 0x00311400011d7983 */ /* 0x000ee80000300800 */
[----:B------:R-:W2:Y:S01]  /*a6440*/  LDL.LU R24, [R1+0x3110] ;  /* 0x0031100001187983 */ /* 0x000ea20000300800 */
[----:B------:R-:W-:Y:S01]  /*a6450*/  ISETP.LT.AND P4, PT, R21, c[0x0][0x178], !P2 ;  /* 0x00005e0015007a0c */ /* 0x000fe20005781270 */
[C---:B------:R-:W-:Y:S01]  /*a6460*/  IMAD.WIDE R6, R0.reuse, 0x2, R8 ;  /* 0x0000000200067825 */ /* 0x040fe200078e0208 */
[----:B------:R-:W-:Y:S01]  /*a6470*/  ISETP.LT.AND P6, PT, R23, c[0x0][0x178], !P2 ;  /* 0x00005e0017007a0c */ /* 0x000fe200057c1270 */
[----:B-----5:R0:W-:Y:S04]  /*a6480*/  @P0 STG.E.U16 [R4.64], R3 ;  /* 0x0000000304000986 */ /* 0x0201e8000c101506 */
[----:B0-----:R-:W5:Y:S06]  /*a6490*/  LDL.LU R5, [R1+0x510] ;  /* 0x0005100001057983 */ /* 0x001f6c0000300800 */
[----:B------:R-:W-:Y:S04]  /*a64a0*/  @P4 STG.E.U16 [R6.64], R14 ;  /* 0x0000000e06004986 */ /* 0x000fe8000c101506 */
[----:B------:R0:W-:Y:S04]  /*a64b0*/  STL [R1+0x3240], R14 ;  /* 0x0032400e01007387 */ /* 0x0001e80000100800 */
[----:B0-----:R-:W2:Y:S01]  /*a64c0*/  LDL.LU R14, [R1+0x570] ;  /* 0x00057000010e7983 */ /* 0x001ea20000300800 */
[----:B------:R-:W-:Y:S01]  /*a64d0*/  ISETP.LT.AND P3, PT, R27, c[0x0][0x178], !P2 ;  /* 0x00005e001b007a0c */ /* 0x000fe20005761270 */
[----:B------:R-:W-:-:S05]  /*a64e0*/  IMAD.WIDE R12, R0, 0x2, R18 ;  /* 0x00000002000c7825 */ /* 0x000fca00078e0212 */
[----:B------:R0:W-:Y:S01]  /*a64f0*/  @P6 STG.E.U16 [R12.64], R15 ;  /* 0x0000000f0c006986 */ /* 0x0001e2000c101506 */
[----:B------:R-:W-:-:S03]  /*a6500*/  IMAD.WIDE R6, R0, 0x2, R10 ;  /* 0x0000000200067825 */ /* 0x000fc600078e020a */
[----:B------:R-:W-:Y:S01]  /*a6510*/  STL.64 [R1+0x3250], R10 ;  /* 0x0032500a01007387 */ /* 0x000fe20000100a00 */
[----:B0-----:R-:W-:Y:S02]  /*a6520*/  PRMT R12, R3, 0x7632, R12 ;  /* 0x00007632030c7816 */ /* 0x001fe4000000000c */
[----:B------:R-:W-:Y:S01]  /*a6530*/  IADD3 R3, R0, c[0x0][0x198], RZ ;  /* 0x0000660000037a10 */ /* 0x000fe20007ffe0ff */
[----:B------:R-:W-:Y:S01]  /*a6540*/  STL.64 [R1+0x3248], R8 ;  /* 0x0032480801007387 */ /* 0x000fe20000100a00 */
[----:B------:R-:W-:Y:S02]  /*a6550*/  ISETP.LT.AND P2, PT, R26, c[0x0][0x178], !P2 ;  /* 0x00005e001a007a0c */ /* 0x000fe40005741270 */
[----:B------:R-:W-:Y:S02]  /*a6560*/  ISETP.LT.AND P6, PT, R21, c[0x0][0x178], !P5 ;  /* 0x00005e0015007a0c */ /* 0x000fe40006fc1270 */
[----:B---3--:R-:W-:Y:S02]  /*a6570*/  ISETP.GE.AND P0, PT, R29, c[0x0][0x17c], PT ;  /* 0x00005f001d007a0c */ /* 0x008fe40003f06270 */
[----:B-----5:R-:W-:Y:S01]  /*a6580*/  PRMT R13, R5, 0x7632, R13 ;  /* 0x00007632050d7816 */ /* 0x020fe2000000000d */
[----:B------:R-:W-:-:S05]  /*a6590*/  IMAD.WIDE R4, R0, 0x2, R16 ;  /* 0x0000000200047825 */ /* 0x000fca00078e0210 */
[----:B------:R0:W-:Y:S02]  /*a65a0*/  @P3 STG.E.U16 [R4.64], R13 ;  /* 0x0000000d04003986 */ /* 0x0001e4000c101506 */
[----:B0-----:R-:W-:Y:S02]  /*a65b0*/  IMAD.WIDE R4, R3, 0x2, R8 ;  /* 0x0000000203047825 */ /* 0x001fe400078e0208 */
[----:B------:R-:W0:Y:S04]  /*a65c0*/  LDS.128 R8, [R2+0x400] ;  /* 0x0004000002087984 */ /* 0x000e280000000c00 */
[----:B------:R1:W-:Y:S01]  /*a65d0*/  @P2 STG.E.U16 [R6.64], R12 ;  /* 0x0000000c06002986 */ /* 0x0003e2000c101506 */
[----:B--2---:R-:W-:-:S03]  /*a65e0*/  ISETP.GE.AND P2, PT, R24, c[0x0][0x17c], PT ;  /* 0x00005f0018007a0c */ /* 0x004fc60003f46270 */
[----:B------:R-:W2:Y:S04]  /*a65f0*/  LDL.LU R24, [R1+0x5f0] ;  /* 0x0005f00001187983 */ /* 0x000ea80000300800 */
[----:B------:R-:W-:Y:S01]  /*a6600*/  @P6 STG.E.U16 [R4.64], R14 ;  /* 0x0000000e04006986 */ /* 0x000fe2000c101506 */
[----:B-1----:R-:W-:-:S03]  /*a6610*/  PRMT R12, R14, 0x7632, R12 ;  /* 0x000076320e0c7816 */ /* 0x002fc6000000000c */
[----:B0-----:R-:W-:Y:S01]  /*a6620*/  STL [R1+0x24], R9 ;  /* 0x0000240901007387 */ /* 0x001fe20000100800 */
[----:B------:R-:W-:-:S03]  /*a6630*/  IMAD.MOV.U32 R29, RZ, RZ, R8 ;  /* 0x000000ffff1d7224 */ /* 0x000fc600078e0008 */
[----:B------:R0:W-:Y:S04]  /*a6640*/  STL.64 [R1+0x28], R10 ;  /* 0x0000280a01007387 */ /* 0x0001e80000100a00 */
[----:B0-----:R-:W3:Y:S04]  /*a6650*/  LDL.LU.64 R10, [R1+0x3250] ;  /* 0x00325000010a7983 */ /* 0x001ee80000300a00 */
[----:B------:R-:W5:Y:S04]  /*a6660*/  LDL.LU.64 R8, [R1+0x3248] ;  /* 0x0032480001087983 */ /* 0x000f680000300a00 */
[----:B------:R-:W2:Y:S01]  /*a6670*/  LDL.LU R14, [R1+0x3240] ;  /* 0x00324000010e7983 */ /* 0x000ea20000300800 */
[----:B------:R-:W-:Y:S01]  /*a6680*/  ISETP.LT.AND P4, PT, R23, c[0x0][0x178], !P5 ;  /* 0x00005e0017007a0c */ /* 0x000fe20006f81270 */
[----:B------:R-:W-:Y:S01]  /*a6690*/  IMAD.WIDE R6, R3, 0x2, R18 ;  /* 0x0000000203067825 */ /* 0x000fe200078e0212 */
[----:B------:R-:W-:-:S02]  /*a66a0*/  ISETP.LT.AND P3, PT, R27, c[0x0][0x178], !P5 ;  /* 0x00005e001b007a0c */ /* 0x000fc40006f61270 */
[----:B------:R-:W-:Y:S02]  /*a66b0*/  ISETP.LT.AND P5, PT, R26, c[0x0][0x178], !P5 ;  /* 0x00005e001a007a0c */ /* 0x000fe40006fa1270 */
[----:B------:R-:W-:Y:S01]  /*a66c0*/  ISETP.LT.AND P6, PT, R21, c[0x0][0x178], !P1 ;  /* 0x00005e0015007a0c */ /* 0x000fe20004fc1270 */
[C---:B------:R-:W-:Y:S01]  /*a66d0*/  IMAD.WIDE R4, R3.reuse, 0x2, R16 ;  /* 0x0000000203047825 */ /* 0x040fe200078e0210 */
[----:B------:R-:W-:-:S05]  /*a66e0*/  IADD3 R0, R3, c[0x0][0x198], RZ ;  /* 0x0000660003007a10 */ /* 0x000fca0007ffe0ff */
[----:B------:R0:W-:Y:S01]  /*a66f0*/  @P4 STG.E.U16 [R6.64], R22 ;  /* 0x0000001606004986 */ /* 0x0001e2000c101506 */
[----:B------:R-:W-:-:S03]  /*a6700*/  ISETP.LT.AND P4, PT, R23, c[0x0][0x178], !P1 ;  /* 0x00005e0017007a0c */ /* 0x000fc60004f81270 */
[----:B----4-:R5:W-:Y:S01]  /*a6710*/  @P3 STG.E.U16 [R4.64], R20 ;  /* 0x0000001404003986 */ /* 0x010be2000c101506 */
[----:B------:R-:W-:Y:S01]  /*a6720*/  PRMT R13, R22, 0x7632, R13 ;  /* 0x00007632160d7816 */ /* 0x000fe2000000000d */
[----:B0-----:R-:W-:Y:S02]  /*a6730*/  IMAD.WIDE R6, R0, 0x2, R18 ;  /* 0x0000000200067825 */ /* 0x001fe400078e0212 */
[----:B------:R-:W4:Y:S02]  /*a6740*/  LDL.LU R22, [R1+0x560] ;  /* 0x0005600001167983 */ /* 0x000f240000300800 */
[----:B---3--:R-:W-:-:S04]  /*a6750*/  IMAD.WIDE R2, R3, 0x2, R10 ;  /* 0x0000000203027825 */ /* 0x008fc800078e020a */
[----:B-----5:R-:W-:Y:S01]  /*a6760*/  IMAD.WIDE R4, R0, 0x2, R8 ;  /* 0x0000000200047825 */ /* 0x020fe200078e0208 */
[----:B------:R-:W-:Y:S04]  /*a6770*/  @P5 STG.E.U16 [R2.64], R28 ;  /* 0x0000001c02005986 */ /* 0x000fe8000c101506 */
[----:B------:R0:W-:Y:S01]  /*a6780*/  @P6 STG.E.U16 [R4.64], R12 ;  /* 0x0000000c04006986 */ /* 0x0001e2000c101506 */
[----:B--2---:R-:W-:-:S03]  /*a6790*/  PRMT R14, R28, 0x7632, R14 ;  /* 0x000076321c0e7816 */ /* 0x004fc6000000000e */
[----:B------:R1:W-:Y:S01]  /*a67a0*/  @P4 STG.E.U16 [R6.64], R13 ;  /* 0x0000000d06004986 */ /* 0x0003e2000c101506 */
[----:B0-----:R-:W-:-:S03]  /*a67b0*/  PRMT R5, R20, 0x7632, R5 ;  /* 0x0000763214057816 */ /* 0x001fc60000000005 */
[----:B-1----:R-:W2:Y:S01]  /*a67c0*/  LDL.LU R7, [R1+0x3118] ;  /* 0x0031180001077983 */ /* 0x002ea20000300800 */
[----:B------:R-:W-:-:S03]  /*a67d0*/  IMAD.WIDE R12, R0, 0x2, R10 ;  /* 0x00000002000c7825 */ /* 0x000fc600078e020a */
[----:B------:R-:W3:Y:S04]  /*a67e0*/  LDL.LU R20, [R1+0x323c] ;  /* 0x00323c0001147983 */ /* 0x000ee80000300800 */
[----:B------:R-:W5:Y:S04]  /*a67f0*/  LDL.LU R28, [R1+0x3238] ;  /* 0x00323800011c7983 */ /* 0x000f680000300800 */
[----:B------:R0:W-:Y:S04]  /*a6800*/  STL.64 [R1+0x3230], R10 ;  /* 0x0032300a01007387 */ /* 0x0001e80000100a00 */
[----:B0-----:R-:W3:Y:S01]  /*a6810*/  LDL.LU R11, [R1+0x311c] ;  /* 0x00311c00010b7983 */ /* 0x001ee20000300800 */
[----:B------:R-:W-:Y:S01]  /*a6820*/  ISETP.LT.AND P3, PT, R27, c[0x0][0x178], !P1 ;  /* 0x00005e001b007a0c */ /* 0x000fe20004f61270 */
[C---:B------:R-:W-:Y:S01]  /*a6830*/  IMAD.WIDE R2, R0.reuse, 0x2, R16 ;  /* 0x0000000200027825 */ /* 0x040fe200078e0210 */
[----:B------:R-:W-:Y:S01]  /*a6840*/  IADD3 R4, R0, c[0x0][0x198], RZ ;  /* 0x0000660000047a10 */ /* 0x000fe20007ffe0ff */
[----:B------:R-:W-:Y:S10]  /*a6850*/  STL.64 [R1+0x3228], R8 ;  /* 0x0032280801007387 */ /* 0x000ff40000100a00 */
[----:B------:R-:W-:Y:S01]  /*a6860*/  @P3 STG.E.U16 [R2.64], R5 ;  /* 0x0000000502003986 */ /* 0x000fe2000c101506 */
[----:B------:R-:W-:-:S02]  /*a6870*/  ISETP.LT.AND P1, PT, R26, c[0x0][0x178], !P1 ;  /* 0x00005e001a007a0c */ /* 0x000fc40004f21270 */
[----:B------:R-:W-:Y:S02]  /*a6880*/  ISETP.LT.AND P6, PT, R21, c[0x0][0x178], !P0 ;  /* 0x00005e0015007a0c */ /* 0x000fe400047c1270 */
[----:B------:R-:W-:-:S09]  /*a6890*/  PRMT R0, R24, 0x7632, R0 ;  /* 0x0000763218007816 */ /* 0x000fd20000000000 */
[----:B------:R0:W-:Y:S04]  /*a68a0*/  @P1 STG.E.U16 [R12.64], R14 ;  /* 0x0000000e0c001986 */ /* 0x0001e8000c101506 */
[----:B0-----:R-:W4:Y:S01]  /*a68b0*/  LDL.LU R13, [R1+0x590] ;  /* 0x00059000010d7983 */ /* 0x001f220000300800 */
[----:B--2---:R-:W-:Y:S01]  /*a68c0*/  ISETP.GE.AND P4, PT, R7, c[0x0][0x17c], PT ;  /* 0x00005f0007007a0c */ /* 0x004fe20003f86270 */
[----:B------:R-:W-:Y:S01]  /*a68d0*/  IMAD.WIDE R6, R4, 0x2, R8 ;  /* 0x0000000204067825 */ /* 0x000fe200078e0208 */
[----:B---3--:R-:W-:Y:S02]  /*a68e0*/  ISETP.GE.AND P3, PT, R11, c[0x0][0x17c], PT ;  /* 0x00005f000b007a0c */ /* 0x008fe40003f66270 */
[----:B-----5:R-:W0:Y:S04]  /*a68f0*/  LDS.128 R8, [R28+0x400] ;  /* 0x000400001c087984 */ /* 0x020e280000000c00 */
[----:B------:R1:W-:Y:S01]  /*a6900*/  @P6 STG.E.U16 [R6.64], R24 ;  /* 0x0000001806006986 */ /* 0x0003e2000c101506 */
[----:B------:R-:W-:-:S03]  /*a6910*/  ISETP.LT.AND P6, PT, R21, c[0x0][0x178], !P2 ;  /* 0x00005e0015007a0c */ /* 0x000fc600057c1270 */
[----:B------:R-:W2:Y:S04]  /*a6920*/  LDL.LU R21, [R1+0x610] ;  /* 0x0006100001157983 */ /* 0x000ea80000300800 */
[----:B0-----:R-:W-:Y:S01]  /*a6930*/  STL [R1+0x4], R9 ;  /* 0x0000040901007387 */ /* 0x001fe20000100800 */
[----:B-1----:R-:W-:-:S03]  /*a6940*/  IMAD.MOV.U32 R24, RZ, RZ, R8 ;  /* 0x000000ffff187224 */ /* 0x002fc600078e0008 */
[----:B------:R0:W-:Y:S04]  /*a6950*/  STL.64 [R1+0x8], R10 ;  /* 0x0000080a01007387 */ /* 0x0001e80000100a00 */
[----:B0-----:R-:W3:Y:S04]  /*a6960*/  LDL.LU.64 R10, [R1+0x3230] ;  /* 0x00323000010a7983 */ /* 0x001ee80000300a00 */
[----:B------:R-:W5:Y:S01]  /*a6970*/  LDL.LU.64 R8, [R1+0x3228] ;  /* 0x0032280001087983 */ /* 0x000f620000300a00 */
[----:B------:R-:W-:Y:S01]  /*a6980*/  ISETP.LT.AND P5, PT, R23, c[0x0][0x178], !P0 ;  /* 0x00005e0017007a0c */ /* 0x000fe200047a1270 */
[----:B------:R-:W-:Y:S01]  /*a6990*/  IMAD.WIDE R2, R4, 0x2, R18 ;  /* 0x0000000204027825 */ /* 0x000fe200078e0212 */
[----:B------:R-:W-:Y:S01]  /*a69a0*/  ISETP.LT.AND P1, PT, R27, c[0x0][0x178], !P0 ;  /* 0x00005e001b007a0c */ /* 0x000fe20004721270 */
[----:B------:R-:W2:Y:S01]  /*a69b0*/  LDL.LU R28, [R1+0x1dd4] ;  /* 0x001dd400011c7983 */ /* 0x000ea20000300800 */
[----:B------:R-:W-:-:S02]  /*a69c0*/  ISETP.LT.AND P0, PT, R26, c[0x0][0x178], !P0 ;  /* 0x00005e001a007a0c */ /* 0x000fc40004701270 */
[----:B------:R-:W-:-:S07]  /*a69d0*/  IADD3 R14, R4, c[0x0][0x198], RZ ;  /* 0x00006600040e7a10 */ /* 0x000fce0007ffe0ff */
[----:B----4-:R0:W-:Y:S01]  /*a69e0*/  @P5 STG.E.U16 [R2.64], R13 ;  /* 0x0000000d02005986 */ /* 0x0101e2000c101506 */
[----:B------:R-:W-:Y:S02]  /*a69f0*/  ISETP.LT.AND P5, PT, R23, c[0x0][0x178], !P2 ;  /* 0x00005e0017007a0c */ /* 0x000fe400057a1270 */
[----:B------:R-:W-:Y:S01]  /*a6a00*/  PRMT R15, R13, 0x7632, R15 ;  /* 0x000076320d0f7816 */ /* 0x000fe2000000000f */
[----:B0-----:R-:W-:-:S04]  /*a6a10*/  IMAD.WIDE R2, R4, 0x2, R16 ;  /* 0x0000000204027825 */ /* 0x001fc800078e0210 */
[C---:B------:R-:W-:Y:S01]  /*a6a20*/  IMAD.WIDE R12, R14.reuse, 0x2, R18 ;  /* 0x000000020e0c7825 */ /* 0x040fe200078e0212 */
[----:B------:R0:W-:Y:S01]  /*a6a30*/  @P1 STG.E.U16 [R2.64], R22 ;  /* 0x0000001602001986 */ /* 0x0001e2000c101506 */
[----:B------:R-:W-:Y:S02]  /*a6a40*/  PRMT R20, R29, 0x7632, R20 ;  /* 0x000076321d147816 */ /* 0x000fe40000000014 */
[----:B------:R-:W-:Y:S01]  /*a6a50*/  ISETP.LT.AND P1, PT, R27, c[0x0][0x178], !P4 ;  /* 0x00005e001b007a0c */ /* 0x000fe20006721270 */
[----:B0-----:R-:W-:-:S04]  /*a6a60*/  IMAD.WIDE R2, R14, 0x2, R16 ;  /* 0x000000020e027825 */ /* 0x001fc800078e0210 */
[----:B---3--:R-:W-:-:S04]  /*a6a70*/  IMAD.WIDE R4, R4, 0x2, R10 ;  /* 0x0000000204047825 */ /* 0x008fc800078e020a */
[----:B-----5:R-:W-:Y:S01]  /*a6a80*/  IMAD.WIDE R6, R14, 0x2, R8 ;  /* 0x000000020e067825 */ /* 0x020fe200078e0208 */
[----:B------:R0:W-:Y:S04]  /*a6a90*/  @P0 STG.E.U16 [R4.64], R29 ;  /* 0x0000001d04000986 */ /* 0x0001e8000c101506 */
[----:B------:R1:W-:Y:S01]  /*a6aa0*/  @P6 STG.E.U16 [R6.64], R0 ;  /* 0x0000000006006986 */ /* 0x0003e2000c101506 */
[----:B------:R-:W-:-:S03]  /*a6ab0*/  ISETP.LT.AND P0, PT, R27, c[0x0][0x178], !P2 ;  /* 0x00005e001b007a0c */ /* 0x000fc60005701270 */
[----:B------:R3:W-:Y:S01]  /*a6ac0*/  @P5 STG.E.U16 [R12.64], R15 ;  /* 0x0000000f0c005986 */ /* 0x0007e2000c101506 */
[C---:B0-----:R-:W-:Y:S01]  /*a6ad0*/  IMAD.WIDE R4, R14.reuse, 0x2, R10 ;  /* 0x000000020e047825 */ /* 0x041fe200078e020a */
[----:B-1----:R-:W-:Y:S02]  /*a6ae0*/  IADD3 R0, R14, c[0x0][0x198], RZ ;  /* 0x000066000e007a10 */ /* 0x002fe40007ffe0ff */
[----:B---3--:R-:W-:Y:S02]  /*a6af0*/  PRMT R15, R22, 0x7632, R15 ;  /* 0x00007632160f7816 */ /* 0x008fe4000000000f */
[----:B------:R-:W3:Y:S04]  /*a6b00*/  LDL.LU R22, [R1+0x3220] ;  /* 0x0032200001167983 */ /* 0x000ee80000300800 */
[----:B------:R-:W4:Y:S04]  /*a6b10*/  LDL.LU R29, [R1+0x321c] ;  /* 0x00321c00011d7983 */ /* 0x000f280000300800 */
[----:B------:R-:W5:Y:S04]  /*a6b20*/  LDL.LU R27, [R1+0x3218] ;  /* 0x00321800011b7983 */ /* 0x000f680000300800 */
[----:B------:R-:W3:Y:S01]  /*a6b30*/  LDL.LU R14, [R1+0x630] ;  /* 0x00063000010e7983 */ /* 0x000ee20000300800 */
[----:B------:R-:W-:-:S02]  /*a6b40*/  ISETP.LT.AND P2, PT, R26, c[0x0][0x178], !P2 ;  /* 0x00005e001a007a0c */ /* 0x000fc40005741270 */
[----:B--2---:R-:W-:Y:S01]  /*a6b50*/  ISETP.LT.AND P6, PT, R28, c[0x0][0x178], !P4 ;  /* 0x00005e001c007a0c */ /* 0x004fe200067c1270 */
[C---:B------:R-:W-:Y:S01]  /*a6b60*/  IMAD.WIDE R6, R0.reuse, 0x2, R8 ;  /* 0x0000000200067825 */ /* 0x040fe200078e0208 */
[----:B------:R0:W-:Y:S09]  /*a6b70*/  @P0 STG.E.U16 [R2.64], R15 ;  /* 0x0000000f02000986 */ /* 0x0001f2000c101506 */
[----:B------:R-:W-:Y:S01]  /*a6b80*/  @P2 STG.E.U16 [R4.64], R20 ;  /* 0x0000001404002986 */ /* 0x000fe2000c101506 */
[----:B------:R-:W-:Y:S01]  /*a6b90*/  ISETP.LT.AND P5, PT, R23, c[0x0][0x178], !P4 ;  /* 0x00005e0017007a0c */ /* 0x000fe200067a1270 */
[----:B------:R-:W-:-:S02]  /*a6ba0*/  IMAD.WIDE R12, R0, 0x2, R18 ;  /* 0x00000002000c7825 */ /* 0x000fc400078e0212 */
[----:B0-----:R-:W2:Y:S04]  /*a6bb0*/  LDL.LU R2, [R1+0x3120] ;  /* 0x0031200001027983 */ /* 0x001ea80000300800 */
[----:B------:R-:W2:Y:S04]  /*a6bc0*/  LDL.LU R15, [R1+0x3124] ;  /* 0x00312400010f7983 */ /* 0x000ea80000300800 */
[----:B---3--:R-:W-:Y:S04]  /*a6bd0*/  @P6 STG.E.U16 [R6.64], R14 ;  /* 0x0000000e06006986 */ /* 0x008fe8000c101506 */
[----:B----4-:R-:W0:Y:S04]  /*a6be0*/  LDS.128 R4, [R29+0x400] ;  /* 0x000400001d047984 */ /* 0x010e280000000c00 */
[----:B------:R-:W-:Y:S01]  /*a6bf0*/  @P5 STG.E.U16 [R12.64], R21 ;  /* 0x000000150c005986 */ /* 0x000fe2000c101506 */
[----:B------:R-:W-:Y:S01]  /*a6c00*/  ISETP.LT.AND P5, PT, R23, c[0x0][0x178], !P3 ;  /* 0x00005e0017007a0c */ /* 0x000fe20005fa1270 */
[----:B------:R-:W-:-:S02]  /*a6c10*/  IMAD.MOV.U32 R23, RZ, RZ, R25 ;  /* 0x000000ffff177224 */ /* 0x000fc400078e0019 */
[----:B------:R-:W3:Y:S04]  /*a6c20*/  LDL.LU R25, [R1+0x660] ;  /* 0x0006600001197983 */ /* 0x000ee80000300800 */
[----:B0-----:R0:W-:Y:S04]  /*a6c30*/  STL [R1+0x320c], R5 ;  /* 0x00320c0501007387 */ /* 0x0011e80000100800 */
[----:B------:R-:W4:Y:S04]  /*a6c40*/  LDL R29, [R1+0x1de0] ;  /* 0x001de000011d7983 */ /* 0x000f280000100800 */
[----:B0-----:R-:W3:Y:S04]  /*a6c50*/  LDL R5, [R1+0x1dd8] ;  /* 0x001dd80001057983 */ /* 0x001ee80000100800 */
[----:B------:R-:W-:Y:S04]  /*a6c60*/  STL [R1+0x31f8], R6 ;  /* 0x0031f80601007387 */ /* 0x000fe80000100800 */
[----:B------:R0:W-:Y:S04]  /*a6c70*/  STL [R1+0x31f4], R7 ;  /* 0x0031f40701007387 */ /* 0x0001e80000100800 */
[----:B0-----:R-:W3:Y:S01]  /*a6c80*/  LDL.LU R7, [R1+0x5c0] ;  /* 0x0005c00001077983 */ /* 0x001ee20000300800 */
[----:B------:R-:W-:-:S03]  /*a6c90*/  ISETP.LT.AND P4, PT, R26, c[0x0][0x178], !P4 ;  /* 0x00005e001a007a0c */ /* 0x000fc60006781270 */
[----:B------:R-:W4:Y:S01]  /*a6ca0*/  LDL.LU R6, [R1+0x3128] ;  /* 0x0031280001067983 */ /* 0x000f220000300800 */
[----:B------:R-:W-:Y:S01]  /*a6cb0*/  ISETP.LT.AND P6, PT, R28, c[0x0][0x178], !P3 ;  /* 0x00005e001c007a0c */ /* 0x000fe20005fc1270 */
[----:B------:R-:W-:Y:S01]  /*a6cc0*/  IMAD.WIDE R12, R0, 0x2, R16 ;  /* 0x00000002000c7825 */ /* 0x000fe200078e0210 */
[----:B--2---:R-:W-:Y:S02]  /*a6cd0*/  ISETP.GE.AND P0, PT, R2, c[0x0][0x17c], PT ;  /* 0x00005f0002007a0c */ /* 0x004fe40003f06270 */
[----:B------:R-:W-:Y:S02]  /*a6ce0*/  IADD3 R2, R0, c[0x0][0x198], RZ ;  /* 0x0000660000027a10 */ /* 0x000fe40007ffe0ff */
[----:B------:R-:W-:Y:S02]  /*a6cf0*/  ISETP.GE.AND P2, PT, R15, c[0x0][0x17c], PT ;  /* 0x00005f000f007a0c */ /* 0x000fe40003f46270 */
[----:B------:R-:W-:Y:S01]  /*a6d00*/  PRMT R3, R14, 0x7632, R3 ;  /* 0x000076320e037816 */ /* 0x000fe20000000003 */
[----:B------:R-:W-:Y:S01]  /*a6d10*/  IMAD.WIDE R14, R2, 0x2, R8 ;  /* 0x00000002020e7825 */ /* 0x000fe200078e0208 */
[----:B---3--:R0:W-:Y:S03]  /*a6d20*/  @P1 STG.E.U16 [R12.64], R7 ;  /* 0x000000070c001986 */ /* 0x0081e6000c101506 */
[----:B0-----:R-:W-:Y:S01]  /*a6d30*/  IMAD.WIDE R12, R0, 0x2, R10 ;  /* 0x00000002000c7825 */ /* 0x001fe200078e020a */
[----:B------:R-:W-:-:S03]  /*a6d40*/  PRMT R0, R21, 0x7632, R0 ;  /* 0x0000763215007816 */ /* 0x000fc60000000000 */
[----:B------:R-:W-:Y:S01]  /*a6d50*/  IMAD.WIDE R20, R2, 0x2, R18 ;  /* 0x0000000202147825 */ /* 0x000fe200078e0212 */
[----:B------:R-:W-:Y:S04]  /*a6d60*/  @P4 STG.E.U16 [R12.64], R24 ;  /* 0x000000180c004986 */ /* 0x000fe8000c101506 */
[----:B------:R-:W-:Y:S04]  /*a6d70*/  @P6 STG.E.U16 [R14.64], R3 ;  /* 0x000000030e006986 */ /* 0x000fe8000c101506 */
[----:B------:R0:W-:Y:S04]  /*a6d80*/  @P5 STG.E.U16 [R20.64], R0 ;  /* 0x0000000014005986 */ /* 0x0001e8000c101506 */
[----:B0-----:R-:W2:Y:S01]  /*a6d90*/  LDL.LU R21, [R1+0x620] ;  /* 0x0006200001157983 */ /* 0x001ea20000300800 */
[----:B----4-:R-:W-:-:S02]  /*a6da0*/  ISETP.LT.AND P1, PT, R29, c[0x0][0x178], !P3 ;  /* 0x00005e001d007a0c */ /* 0x010fc40005f21270 */
[----:B------:R-:W-:Y:S02]  /*a6db0*/  ISETP.LT.AND P3, PT, R26, c[0x0][0x178], !P3 ;  /* 0x00005e001a007a0c */ /* 0x000fe40005f61270 */
[----:B------:R-:W-:Y:S01]  /*a6dc0*/  ISETP.LT.AND P5, PT, R28, c[0x0][0x178], !P0 ;  /* 0x00005e001c007a0c */ /* 0x000fe200047a1270 */
[C---:B------:R-:W-:Y:S01]  /*a6dd0*/  IMAD.WIDE R12, R2.reuse, 0x2, R16 ;  /* 0x00000002020c7825 */ /* 0x040fe200078e0210 */
[----:B------:R-:W-:Y:S02]  /*a6de0*/  ISETP.LT.AND P6, PT, R5, c[0x0][0x178], !P0 ;  /* 0x00005e0005007a0c */ /* 0x000fe400047c1270 */
[----:B------:R-:W-:Y:S02]  /*a6df0*/  PRMT R14, R7, 0x7632, R14 ;  /* 0x00007632070e7816 */ /* 0x000fe4000000000e */
[C---:B------:R-:W-:Y:S01]  /*a6e00*/  IADD3 R0, R2.reuse, c[0x0][0x198], RZ ;  /* 0x0000660002007a10 */ /* 0x040fe20007ffe0ff */
[----:B------:R-:W-:Y:S01]  /*a6e10*/  IMAD.WIDE R2, R2, 0x2, R10 ;  /* 0x0000000202027825 */ /* 0x000fe200078e020a */
[----:B------:R-:W-:Y:S01]  /*a6e20*/  PRMT R20, R24, 0x7632, R20 ;  /* 0x0000763218147816 */ /* 0x000fe20000000014 */
[----:B------:R0:W-:Y:S04]  /*a6e30*/  @P1 STG.E.U16 [R12.64], R14 ;  /* 0x0000000e0c001986 */ /* 0x0001e8000c101506 */
[----:B------:R1:W-:Y:S04]  /*a6e40*/  @P3 STG.E.U16 [R2.64], R20 ;  /* 0x0000001402003986 */ /* 0x0003e8000c101506 */
[----:B------:R-:W3:Y:S01]  /*a6e50*/  LDL.LU R24, [R1+0x312c] ;  /* 0x00312c0001187983 */ /* 0x000ee20000300800 */
[----:B0-----:R-:W-:-:S04]  /*a6e60*/  IMAD.WIDE R12, R0, 0x2, R8 ;  /* 0x00000002000c7825 */ /* 0x001fc800078e0208 */
[----:B------:R-:W-:Y:S01]  /*a6e70*/  IMAD.WIDE R14, R0, 0x2, R18 ;  /* 0x00000002000e7825 */ /* 0x000fe200078e0212 */
[----:B------:R-:W-:Y:S04]  /*a6e80*/  @P5 STG.E.U16 [R12.64], R25 ;  /* 0x000000190c005986 */ /* 0x000fe8000c101506 */
[----:B------:R-:W-:Y:S04]  /*a6e90*/  @P6 STG.E.U16 [R14.64], R23 ;  /* 0x000000170e006986 */ /* 0x000fe8000c101506 */
[----:B------:R-:W0:Y:S01]  /*a6ea0*/  LDS.128 R12, [R22+0x400] ;  /* 0x00040000160c7984 */ /* 0x000e220000000c00 */
[----:B------:R-:W-:-:S02]  /*a6eb0*/  ISETP.LT.AND P3, PT, R26, c[0x0][0x178], !P0 ;  /* 0x00005e001a007a0c */ /* 0x000fc40004761270 */
[----:B------:R-:W-:Y:S01]  /*a6ec0*/  ISETP.GE.AND P4, PT, R6, c[0x0][0x17c], PT ;  /* 0x00005f0006007a0c */ /* 0x000fe20003f86270 */
[----:B------:R-:W4:Y:S04]  /*a6ed0*/  LDL.LU R26, [R1+0x3214] ;  /* 0x00321400011a7983 */ /* 0x000f280000300800 */
[----:B------:R-:W4:Y:S01]  /*a6ee0*/  LDL.LU R7, [R1+0x670] ;  /* 0x0006700001077983 */ /* 0x000f220000300800 */
[----:B------:R-:W-:-:S03]  /*a6ef0*/  ISETP.LT.AND P1, PT, R29, c[0x0][0x178], !P0 ;  /* 0x00005e001d007a0c */ /* 0x000fc60004721270 */
[----:B------:R-:W5:Y:S01]  /*a6f00*/  LDL.LU R6, [R1+0x640] ;  /* 0x0006400001067983 */ /* 0x000f620000300800 */
[----:B-1----:R-:W-:-:S03]  /*a6f10*/  IMAD.WIDE R2, R0, 0x2, R16 ;  /* 0x0000000200027825 */ /* 0x002fc600078e0210 */
[----:B0-----:R0:W-:Y:S04]  /*a6f20*/  STL [R1+0x3210], R13 ;  /* 0x0032100d01007387 */ /* 0x0011e80000100800 */
[----:B------:R-:W-:Y:S04]  /*a6f30*/  STL [R1+0x31fc], R14 ;  /* 0x0031fc0e01007387 */ /* 0x000fe80000100800 */
[----:B------:R1:W-:Y:S01]  /*a6f40*/  STL [R1+0x31f0], R15 ;  /* 0x0031f00f01007387 */ /* 0x0003e20000100800 */
[----:B0-----:R-:W-:-:S03]  /*a6f50*/  IMAD.MOV.U32 R13, RZ, RZ, R23 ;  /* 0x000000ffff0d7224 */ /* 0x001fc600078e0017 */
[----:B-1----:R-:W5:Y:S01]  /*a6f60*/  LDL.LU R15, [R1+0x1de4] ;  /* 0x001de400010f7983 */ /* 0x002f620000300800 */
[----:B------:R-:W-:-:S03]  /*a6f70*/  IMAD.WIDE R22, R0, 0x2, R10 ;  /* 0x0000000200167825 */ /* 0x000fc600078e020a */
[----:B--2---:R-:W-:Y:S04]  /*a6f80*/  @P1 STG.E.U16 [R2.64], R21 ;  /* 0x0000001502001986 */ /* 0x004fe8000c101506 */
[----:B------:R0:W-:Y:S02]  /*a6f90*/  @P3 STG.E.U16 [R22.64], R4 ;  /* 0x0000000416003986 */ /* 0x0001e4000c101506 */
[----:B0-----:R-:W-:Y:S02]  /*a6fa0*/  PRMT R4, R13, 0x7632, R4 ;  /* 0x000076320d047816 */ /* 0x001fe40000000004 */
[----:B------:R-:W2:Y:S01]  /*a6fb0*/  LDL.LU R13, [R1+0x3134] ;  /* 0x00313400010d7983 */ /* 0x000ea20000300800 */
[----:B------:R-:W-:Y:S02]  /*a6fc0*/  ISETP.LT.AND P6, PT, R28, c[0x0][0x178], !P2 ;  /* 0x00005e001c007a0c */ /* 0x000fe400057c1270 */
[----:B------:R-:W-:Y:S01]  /*a6fd0*/  IADD3 R20, R0, c[0x0][0x198], RZ ;  /* 0x0000660000147a10 */ /* 0x000fe20007ffe0ff */
[----:B------:R-:W2:Y:S01]  /*a6fe0*/  LDL.LU R14, [R1+0x600] ;  /* 0x00060000010e7983 */ /* 0x000ea20000300800 */
[----:B---3--:R-:W-:-:S02]  /*a6ff0*/  ISETP.GE.AND P0, PT, R24, c[0x0][0x17c], PT ;  /* 0x00005f0018007a0c */ /* 0x008fc40003f06270 */
[----:B------:R-:W-:Y:S01]  /*a7000*/  PRMT R0, R25, 0x7632, R0 ;  /* 0x0000763219007816 */ /* 0x000fe20000000000 */
[----:B------:R-:W-:-:S06]  /*a7010*/  IMAD.WIDE R24, R20, 0x2, R8 ;  /* 0x0000000214187825 */ /* 0x000fcc00078e0208 */
[----:B------:R0:W-:Y:S04]  /*a7020*/  @P6 STG.E.U16 [R24.64], R0 ;  /* 0x0000000018006986 */ /* 0x0001e8000c101506 */
[----:B0-----:R-:W3:Y:S01]  /*a7030*/  LDL.LU R25, [R1+0x3130] ;  /* 0x0031300001197983 */ /* 0x001ee20000300800 */
[----:B------:R-:W-:Y:S01]  /*a7040*/  ISETP.LT.AND P5, PT, R5, c[0x0][0x178], !P2 ;  /* 0x00005e0005007a0c */ /* 0x000fe200057a1270 */
[----:B------:R-:W-:Y:S01]  /*a7050*/  IMAD.WIDE R2, R20, 0x2, R18 ;  /* 0x0000000214027825 */ /* 0x000fe200078e0212 */
[----:B------:R-:W-:Y:S02]  /*a7060*/  ISETP.LT.AND P3, PT, R29, c[0x0][0x178], !P2 ;  /* 0x00005e001d007a0c */ /* 0x000fe40005761270 */
[----:B------:R-:W-:Y:S02]  /*a7070*/  ISETP.LT.AND P6, PT, R28, c[0x0][0x178], !P4 ;  /* 0x00005e001c007a0c */ /* 0x000fe400067c1270 */
[----:B------:R-:W-:-:S07]  /*a7080*/  IADD3 R0, R20, c[0x0][0x198], RZ ;  /* 0x0000660014007a10 */ /* 0x000fce0007ffe0ff */
[----:B------:R0:W-:Y:S01]  /*a7090*/  @P5 STG.E.U16 [R2.64], R4 ;  /* 0x0000000402005986 */ /* 0x0001e2000c101506 */
[----:B------:R-:W-:Y:S01]  /*a70a0*/  IMAD.WIDE R22, R0, 0x2, R8 ;  /* 0x0000000200167825 */ /* 0x000fe200078e0208 */
[----:B0-----:R-:W-:-:S03]  /*a70b0*/  PRMT R4, R21, 0x7632, R4 ;  /* 0x0000763215047816 */ /* 0x001fc60000000004 */
[----:B------:R-:W-:Y:S01]  /*a70c0*/  IMAD.WIDE R2, R20, 0x2, R16 ;  /* 0x0000000214027825 */ /* 0x000fe200078e0210 */
[----:B----4-:R-:W-:-:S03]  /*a70d0*/  PRMT R26, R4, 0x7632, R26 ;  /* 0x00007632041a7816 */ /* 0x010fc6000000001a */
[----:B------:R-:W-:Y:S01]  /*a70e0*/  IMAD.WIDE R20, R20, 0x2, R10 ;  /* 0x0000000214147825 */ /* 0x000fe200078e020a */
[----:B------:R-:W-:Y:S01]  /*a70f0*/  @P3 STG.E.U16 [R2.64], R4 ;  /* 0x0000000402003986 */ /* 0x000fe2000c101506 */
[----:B-----5:R-:W-:-:S13]  /*a7100*/  ISETP.LT.AND P2, PT, R15, c[0x0][0x178], !P2 ;  /* 0x00005e000f007a0c */ /* 0x020fda0005741270 */
[----:B------:R0:W-:Y:S04]  /*a7110*/  @P2 STG.E.U16 [R20.64], R26 ;  /* 0x0000001a14002986 */ /* 0x0001e8000c101506 */
[----:B------:R1:W-:Y:S01]  /*a7120*/  @P6 STG.E.U16 [R22.64], R7 ;  /* 0x0000000716006986 */ /* 0x0003e2000c101506 */
[----:B0-----:R-:W-:-:S03]  /*a7130*/  PRMT R26, R7, 0x7632, R26 ;  /* 0x00007632071a7816 */ /* 0x001fc6000000001a */
[----:B-1----:R-:W4:Y:S01]  /*a7140*/  LDL.LU R7, [R1+0x4d4] ;  /* 0x0004d40001077983 */ /* 0x002f220000300800 */
[----:B--2---:R-:W-:-:S03]  /*a7150*/  ISETP.GE.AND P2, PT, R13, c[0x0][0x17c], PT ;  /* 0x00005f000d007a0c */ /* 0x004fc60003f46270 */
[----:B------:R-:W2:Y:S01]  /*a7160*/  LDL.LU R13, [R1+0x3138] ;  /* 0x00313800010d7983 */ /* 0x000ea20000300800 */
[----:B------:R-:W-:Y:S02]  /*a7170*/  ISETP.LT.AND P5, PT, R5, c[0x0][0x178], !P4 ;  /* 0x00005e0005007a0c */ /* 0x000fe400067a1270 */
[----:B------:R-:W-:Y:S01]  /*a7180*/  ISETP.LT.AND P3, PT, R29, c[0x0][0x178], !P4 ;  /* 0x00005e001d007a0c */ /* 0x000fe20006761270 */
[----:B------:R-:W-:Y:S01]  /*a7190*/  ISETP.LT.AND P4, PT, R15, c[0x0][0x178], !P4 ;  /* 0x00005e000f007a0c */ /* 0x000fe20006781270 */
[----:B------:R-:W-:Y:S02]  /*a71a0*/  ISETP.LT.AND P6, PT, R28, c[0x0][0x178], !P0 ;  /* 0x00005e001c007a0c */ /* 0x000fe400047c1270 */
[C---:B------:R-:W-:Y:S01]  /*a71b0*/  IADD3 R4, R0.reuse, c[0x0][0x198], RZ ;  /* 0x0000660000047a10 */ /* 0x040fe20007ffe0ff */
[----:B------:R-:W-:-:S04]  /*a71c0*/  IMAD.WIDE R2, R0, 0x2, R16 ;  /* 0x0000000200027825 */ /* 0x000fc800078e0210 */
[----:B------:R-:W-:-:S04]  /*a71d0*/  IMAD.WIDE R20, R0, 0x2, R10 ;  /* 0x0000000200147825 */ /* 0x000fc800078e020a */
[----:B------:R-:W-:Y:S01]  /*a71e0*/  IMAD.WIDE R22, R4, 0x2, R8 ;  /* 0x0000000204167825 */ /* 0x000fe200078e0208 */
[----:B------:R-:W-:Y:S02]  /*a71f0*/  PRMT R27, R6, 0x7632, R27 ;  /* 0x00007632061b7816 */ /* 0x000fe4000000001b */
[----:B---3--:R-:W-:Y:S01]  /*a7200*/  ISETP.GE.AND P1, PT, R25, c[0x0][0x17c], PT ;  /* 0x00005f0019007a0c */ /* 0x008fe20003f26270 */
[----:B------:R-:W-:-:S05]  /*a7210*/  IMAD.WIDE R24, R0, 0x2, R18 ;  /* 0x0000000200187825 */ /* 0x000fca00078e0212 */
[----:B------:R0:W-:Y:S01]  /*a7220*/  @P5 STG.E.U16 [R24.64], R6 ;  /* 0x0000000618005986 */ /* 0x0001e2000c101506 */
[----:B------:R-:W-:Y:S01]  /*a7230*/  ISETP.LT.AND P5, PT, R5, c[0x0][0x178], !P0 ;  /* 0x00005e0005007a0c */ /* 0x000fe200047a1270 */
[----:B------:R-:W-:Y:S02]  /*a7240*/  @P3 STG.E.U16 [R2.64], R14 ;  /* 0x0000000e02003986 */ /* 0x000fe4000c101506 */
[----:B------:R-:W-:Y:S01]  /*a7250*/  @P4 STG.E.U16 [R20.64], R12 ;  /* 0x0000000c14004986 */ /* 0x000fe2000c101506 */
[----:B------:R-:W-:Y:S01]  /*a7260*/  @P6 STG.E.U16 [R22.64], R26 ;  /* 0x0000001a16006986 */ /* 0x000fe2000c101506 */
[----:B0-----:R-:W-:-:S03]  /*a7270*/  IMAD.WIDE R24, R4, 0x2, R18 ;  /* 0x0000000204187825 */ /* 0x001fc600078e0212 */
[----:B------:R-:W3:Y:S05]  /*a7280*/  LDL.LU R6, [R1+0x14] ;  /* 0x0000140001067983 */ /* 0x000eea0000300800 */
[----:B------:R0:W-:Y:S01]  /*a7290*/  @P5 STG.E.U16 [R24.64], R27 ;  /* 0x0000001b18005986 */ /* 0x0001e2000c101506 */
[----:B------:R-:W-:-:S03]  /*a72a0*/  ISETP.LT.AND P3, PT, R29, c[0x0][0x178], !P0 ;  /* 0x00005e001d007a0c */ /* 0x000fc60004761270 */
[----:B0-----:R-:W5:Y:S01]  /*a72b0*/  LDL.LU R25, [R1+0x4c4] ;  /* 0x0004c40001197983 */ /* 0x001f620000300800 */
[----:B------:R-:W3:Y:S02]  /*a72c0*/  LDL.LU R27, [R1+0x4b4] ;  /* 0x0004b400011b7983 */ /* 0x000ee40000300800 */
[----:B------:R-:W3:Y:S01]  /*a72d0*/  LDL.LU R24, [R1+0x313c] ;  /* 0x00313c0001187983 */ /* 0x000ee20000300800 */
[----:B------:R-:W-:Y:S02]  /*a72e0*/  ISETP.LT.AND P4, PT, R15, c[0x0][0x178], !P0 ;  /* 0x00005e000f007a0c */ /* 0x000fe40004781270 */
[----:B------:R-:W-:Y:S02]  /*a72f0*/  ISETP.LT.AND P5, PT, R28, c[0x0][0x178], !P1 ;  /* 0x00005e001c007a0c */ /* 0x000fe40004fa1270 */
[----:B------:R-:W-:Y:S01]  /*a7300*/  PRMT R22, R14, 0x7632, R22 ;  /* 0x000076320e167816 */ /* 0x000fe20000000016 */
[C---:B------:R-:W-:Y:S01]  /*a7310*/  IMAD.WIDE R2, R4.reuse, 0x2, R16 ;  /* 0x0000000204027825 */ /* 0x040fe200078e0210 */
[----:B------:R-:W-:-:S02]  /*a7320*/  IADD3 R0, R4, c[0x0][0x198], RZ ;  /* 0x0000660004007a10 */ /* 0x000fc40007ffe0ff */
[----:B------:R-:W-:Y:S01]  /*a7330*/  PRMT R12, R12, 0x7632, R12 ;  /* 0x000076320c0c7816 */ /* 0x000fe2000000000c */
[----:B------:R-:W-:Y:S01]  /*a7340*/  IMAD.WIDE R20, R4, 0x2, R10 ;  /* 0x0000000204147825 */ /* 0x000fe200078e020a */
[----:B------:R-:W3:Y:S04]  /*a7350*/  LDL.LU R14, [R1+0x3140] ;  /* 0x00314000010e7983 */ /* 0x000ee80000300800 */
[----:B------:R0:W-:Y:S04]  /*a7360*/  @P3 STG.E.U16 [R2.64], R22 ;  /* 0x0000001602003986 */ /* 0x0001e8000c101506 */
[----:B------:R1:W-:Y:S01]  /*a7370*/  @P4 STG.E.U16 [R20.64], R12 ;  /* 0x0000000c14004986 */ /* 0x0003e2000c101506 */
[----:B0-----:R-:W-:-:S05]  /*a7380*/  IMAD.WIDE R2, R0, 0x2, R8 ;  /* 0x0000000200027825 */ /* 0x001fca00078e0208 */
[----:B----4-:R0:W-:Y:S01]  /*a7390*/  @P5 STG.E.U16 [R2.64], R7 ;  /* 0x0000000702005986 */ /* 0x0101e2000c101506 */
[----:B-1----:R-:W-:Y:S02]  /*a73a0*/  PRMT R12, R7, 0x7632, R12 ;  /* 0x00007632070c7816 */ /* 0x002fe4000000000c */
[----:B--2---:R-:W-:Y:S02]  /*a73b0*/  ISETP.GE.AND P0, PT, R13, c[0x0][0x17c], PT ;  /* 0x00005f000d007a0c */ /* 0x004fe40003f06270 */
[----:B------:R-:W2:Y:S01]  /*a73c0*/  LDL.LU R13, [R1+0x504] ;  /* 0x00050400010d7983 */ /* 0x000ea20000300800 */
[----:B0-----:R-:W4:Y:S01]  /*a73d0*/  LDL.LU R7, [R1+0x4f4] ;  /* 0x0004f40001077983 */ /* 0x001f220000300800 */
[----:B------:R-:W-:Y:S02]  /*a73e0*/  ISETP.LT.AND P6, PT, R5, c[0x0][0x178], !P1 ;  /* 0x00005e0005007a0c */ /* 0x000fe40004fc1270 */
[----:B------:R-:W-:Y:S01]  /*a73f0*/  ISETP.LT.AND P3, PT, R29, c[0x0][0x178], !P1 ;  /* 0x00005e001d007a0c */ /* 0x000fe20004f61270 */
[----:B------:R-:W-:Y:S01]  /*a7400*/  IMAD.WIDE R22, R0, 0x2, R18 ;  /* 0x0000000200167825 */ /* 0x000fe200078e0212 */
[----:B------:R-:W-:-:S02]  /*a7410*/  ISETP.LT.AND P1, PT, R15, c[0x0][0x178], !P1 ;  /* 0x00005e000f007a0c */ /* 0x000fc40004f21270 */
[----:B------:R-:W-:Y:S01]  /*a7420*/  ISETP.LT.AND P4, PT, R28, c[0x0][0x178], !P2 ;  /* 0x00005e001c007a0c */ /* 0x000fe20005781270 */
[C---:B------:R-:W-:Y:S01]  /*a7430*/  IMAD.WIDE R2, R0.reuse, 0x2, R16 ;  /* 0x0000000200027825 */ /* 0x040fe200078e0210 */
[----:B------:R-:W-:-:S03]  /*a7440*/  IADD3 R4, R0, c[0x0][0x198], RZ ;  /* 0x0000660000047a10 */ /* 0x000fc60007ffe0ff */
[----:B------:R-:W-:Y:S02]  /*a7450*/  IMAD.WIDE R20, R0, 0x2, R10 ;  /* 0x0000000200147825 */ /* 0x000fe400078e020a */
[----:B-----5:R0:W-:Y:S01]  /*a7460*/  @P6 STG.E.U16 [R22.64], R25 ;  /* 0x0000001916006986 */ /* 0x0201e2000c101506 */
[----:B------:R-:W-:Y:S01]  /*a7470*/  ISETP.LT.AND P6, PT, R5, c[0x0][0x178], !P2 ;  /* 0x00005e0005007a0c */ /* 0x000fe200057c1270 */
[----:B---3--:R-:W-:Y:S01]  /*a7480*/  @P3 STG.E.U16 [R2.64], R27 ;  /* 0x0000001b02003986 */ /* 0x008fe2000c101506 */
[----:B------:R-:W-:Y:S01]  /*a7490*/  ISETP.LT.AND P3, PT, R29, c[0x0][0x178], !P2 ;  /* 0x00005e001d007a0c */ /* 0x000fe20005761270 */
[----:B------:R1:W-:Y:S01]  /*a74a0*/  @P1 STG.E.U16 [R20.64], R6 ;  /* 0x0000000614001986 */ /* 0x0003e2000c101506 */
[----:B------:R-:W-:Y:S02]  /*a74b0*/  PRMT R0, R25, 0x7632, R0 ;  /* 0x0000763219007816 */ /* 0x000fe40000000000 */
[----:B------:R-:W-:Y:S02]  /*a74c0*/  ISETP.GE.AND P5, PT, R24, c[0x0][0x17c], PT ;  /* 0x00005f0018007a0c */ /* 0x000fe40003fa6270 */
[----:B------:R-:W-:Y:S01]  /*a74d0*/  ISETP.LT.AND P2, PT, R15, c[0x0][0x178], !P2 ;  /* 0x00005e000f007a0c */ /* 0x000fe20005741270 */
[----:B------:R-:W3:Y:S01]  /*a74e0*/  LDL.LU R24, [R1+0x4e4] ;  /* 0x0004e40001187983 */ /* 0x000ee20000300800 */
[----:B0-----:R-:W-:-:S03]  /*a74f0*/  IMAD.WIDE R22, R4, 0x2, R8 ;  /* 0x0000000204167825 */ /* 0x001fc600078e0208 */
[----:B------:R-:W5:Y:S01]  /*a7500*/  LDL.LU R25, [R1+0x44] ;  /* 0x0000440001197983 */ /* 0x000f620000300800 */
[----:B-1----:R-:W-:-:S03]  /*a7510*/  IMAD.WIDE R20, R4, 0x2, R18 ;  /* 0x0000000204147825 */ /* 0x002fc600078e0212 */
[----:B------:R0:W-:Y:S01]  /*a7520*/  @P4 STG.E.U16 [R22.64], R12 ;  /* 0x0000000c16004986 */ /* 0x0001e2000c101506 */
[----:B------:R-:W-:Y:S01]  /*a7530*/  ISETP.LT.AND P4, PT, R28, c[0x0][0x178], !P0 ;  /* 0x00005e001c007a0c */ /* 0x000fe20004781270 */
[C---:B------:R-:W-:Y:S02]  /*a7540*/  IMAD.WIDE R2, R4.reuse, 0x2, R16 ;  /* 0x0000000204027825 */ /* 0x040fe400078e0210 */
[----:B------:R1:W-:Y:S01]  /*a7550*/  @P6 STG.E.U16 [R20.64], R0 ;  /* 0x0000000014006986 */ /* 0x0003e2000c101506 */
[----:B------:R-:W-:Y:S02]  /*a7560*/  ISETP.LT.AND P6, PT, R5, c[0x0][0x178], !P0 ;  /* 0x00005e0005007a0c */ /* 0x000fe400047c1270 */
[----:B0-----:R-:W-:Y:S02]  /*a7570*/  PRMT R12, R27, 0x7632, R12 ;  /* 0x000076321b0c7816 */ /* 0x001fe4000000000c */
[----:B-1----:R-:W-:-:S03]  /*a7580*/  IADD3 R0, R4, c[0x0][0x198], RZ ;  /* 0x0000660004007a10 */ /* 0x002fc60007ffe0ff */
[----:B------:R0:W-:Y:S02]  /*a7590*/  @P3 STG.E.U16 [R2.64], R12 ;  /* 0x0000000c02003986 */ /* 0x0001e4000c101506 */
[----:B------:R-:W-:-:S04]  /*a75a0*/  IMAD.WIDE R20, R0, 0x2, R8 ;  /* 0x0000000200147825 */ /* 0x000fc800078e0208 */
[----:B------:R-:W-:Y:S01]  /*a75b0*/  IMAD.WIDE R22, R0, 0x2, R18 ;  /* 0x0000000200167825 */ /* 0x000fe200078e0212 */
[----:B------:R-:W-:Y:S02]  /*a75c0*/  ISETP.GE.AND P1, PT, R14, c[0x0][0x17c], PT ;  /* 0x00005f000e007a0c */ /* 0x000fe40003f26270 */
[----:B------:R-:W5:Y:S01]  /*a75d0*/  LDL.LU R14, [R1+0x3144] ;  /* 0x00314400010e7983 */ /* 0x000f620000300800 */
[----:B------:R-:W5:Y:S01]  /*a75e0*/  LDL.LU R27, [R1+0x534] ;  /* 0x00053400011b7983 */ /* 0x000f620000300800 */
[----:B0-----:R-:W-:Y:S01]  /*a75f0*/  PRMT R12, R6, 0x7632, R12 ;  /* 0x00007632060c7816 */ /* 0x001fe2000000000c */
[----:B------:R-:W-:Y:S01]  /*a7600*/  IMAD.WIDE R2, R4, 0x2, R10 ;  /* 0x0000000204027825 */ /* 0x000fe200078e020a */
[C---:B------:R-:W-:Y:S01]  /*a7610*/  IADD3 R4, R0.reuse, c[0x0][0x198], RZ ;  /* 0x0000660000047a10 */ /* 0x040fe20007ffe0ff */
[----:B------:R-:W5:Y:S04]  /*a7620*/  LDL.LU R6, [R1+0x524] ;  /* 0x0005240001067983 */ /* 0x000f680000300800 */
[----:B------:R0:W-:Y:S02]  /*a7630*/  @P2 STG.E.U16 [R2.64], R12 ;  /* 0x0000000c02002986 */ /* 0x0001e4000c101506 */
[----:B0-----:R-:W-:-:S02]  /*a7640*/  IMAD.WIDE R2, R0, 0x2, R16 ;  /* 0x0000000200027825 */ /* 0x001fc400078e0210 */
[----:B--2---:R0:W-:Y:S02]  /*a7650*/  @P4 STG.E.U16 [R20.64], R13 ;  /* 0x0000000d14004986 */ /* 0x0041e4000c101506 */
[----:B----4-:R1:W-:Y:S01]  /*a7660*/  @P6 STG.E.U16 [R22.64], R7 ;  /* 0x0000000716006986 */ /* 0x0103e2000c101506 */
[----:B------:R-:W-:Y:S01]  /*a7670*/  PRMT R12, R7, 0x7632, R12 ;  /* 0x00007632070c7816 */ /* 0x000fe2000000000c */
[----:B0-----:R-:W-:Y:S01]  /*a7680*/  IMAD.WIDE R20, R0, 0x2, R10 ;  /* 0x0000000200147825 */ /* 0x001fe200078e020a */
[----:B------:R-:W-:Y:S02]  /*a7690*/  PRMT R0, R13, 0x7632, R0 ;  /* 0x000076320d007816 */ /* 0x000fe40000000000 */
[----:B------:R-:W2:Y:S01]  /*a76a0*/  LDL.LU R13, [R1+0x3148] ;  /* 0x00314800010d7983 */ /* 0x000ea20000300800 */
[----:B-1----:R-:W4:Y:S01]  /*a76b0*/  LDL.LU R7, [R1+0x314c] ;  /* 0x00314c0001077983 */ /* 0x002f220000300800 */
[----:B------:R-:W-:Y:S01]  /*a76c0*/  ISETP.LT.AND P3, PT, R29, c[0x0][0x178], !P0 ;  /* 0x00005e001d007a0c */ /* 0x000fe20004761270 */
[----:B------:R-:W-:Y:S01]  /*a76d0*/  ISETP.LT.AND P0, PT, R15, c[0x0][0x178], !P0 ;  /* 0x00005e000f007a0c */ /* 0x000fe20004701270 */
[----:B------:R-:W-:-:S02]  /*a76e0*/  ISETP.LT.AND P4, PT, R28, c[0x0][0x178], !P5 ;  /* 0x00005e001c007a0c */ /* 0x000fc40006f81270 */
[----:B------:R-:W-:Y:S01]  /*a76f0*/  ISETP.LT.AND P6, PT, R5, c[0x0][0x178], !P5 ;  /* 0x00005e0005007a0c */ /* 0x000fe20006fc1270 */
[----:B------:R-:W-:-:S08]  /*a7700*/  IMAD.WIDE R22, R4, 0x2, R8 ;  /* 0x0000000204167825 */ /* 0x000fd000078e0208 */
[----:B---3--:R0:W-:Y:S01]  /*a7710*/  @P3 STG.E.U16 [R2.64], R24 ;  /* 0x0000001802003986 */ /* 0x0081e2000c101506 */
[----:B------:R-:W-:Y:S01]  /*a7720*/  ISETP.LT.AND P3, PT, R29, c[0x0][0x178], !P5 ;  /* 0x00005e001d007a0c */ /* 0x000fe20006f61270 */
[----:B------:R-:W-:Y:S02]  /*a7730*/  ISETP.LT.AND P5, PT, R15, c[0x0][0x178], !P5 ;  /* 0x00005e000f007a0c */ /* 0x000fe40006fa1270 */
[----:B-----5:R-:W-:Y:S01]  /*a7740*/  @P0 STG.E.U16 [R20.64], R25 ;  /* 0x0000001914000986 */ /* 0x020fe2000c101506 */
[----:B------:R1:W-:Y:S01]  /*a7750*/  @P4 STG.E.U16 [R22.64], R0 ;  /* 0x0000000016004986 */ /* 0x0003e2000c101506 */
[----:B------:R-:W-:Y:S01]  /*a7760*/  ISETP.LT.AND P4, PT, R28, c[0x0][0x178], !P1 ;  /* 0x00005e001c007a0c */ /* 0x000fe20004f81270 */
[----:B0-----:R-:W-:Y:S01]  /*a7770*/  IMAD.WIDE R2, R4, 0x2, R18 ;  /* 0x0000000204027825 */ /* 0x001fe200078e0212 */
[----:B------:R-:W-:-:S04]  /*a7780*/  PRMT R26, R25, 0x7632, R26 ;  /* 0x00007632191a7816 */ /* 0x000fc8000000001a */
[----:B------:R0:W-:Y:S01]  /*a7790*/  @P6 STG.E.U16 [R2.64], R12 ;  /* 0x0000000c02006986 */ /* 0x0001e2000c101506 */
[C---:B-1----:R-:W-:Y:S02]  /*a77a0*/  IADD3 R0, R4.reuse, c[0x0][0x198], RZ ;  /* 0x0000660004007a10 */ /* 0x042fe40007ffe0ff */
[----:B------:R-:W-:Y:S01]  /*a77b0*/  ISETP.LT.AND P6, PT, R5, c[0x0][0x178], !P1 ;  /* 0x00005e0005007a0c */ /* 0x000fe20004fc1270 */
[----:B------:R-:W-:-:S04]  /*a77c0*/  IMAD.WIDE R20, R4, 0x2, R10 ;  /* 0x0000000204147825 */ /* 0x000fc800078e020a */
[----:B------:R-:W-:Y:S01]  /*a77d0*/  IMAD.WIDE R22, R0, 0x2, R8 ;  /* 0x0000000200167825 */ /* 0x000fe200078e0208 */
[----:B0-----:R-:W-:-:S03]  /*a77e0*/  PRMT R12, R24, 0x7632, R12 ;  /* 0x00007632180c7816 */ /* 0x001fc6000000000c */
[----:B------:R-:W-:-:S04]  /*a77f0*/  IMAD.WIDE R2, R4, 0x2, R16 ;  /* 0x0000000204027825 */ /* 0x000fc800078e0210 */
[----:B------:R-:W-:Y:S01]  /*a7800*/  IMAD.WIDE R24, R0, 0x2, R18 ;  /* 0x0000000200187825 */ /* 0x000fe200078e0212 */
[----:B------:R0:W-:Y:S03]  /*a7810*/  @P3 STG.E.U16 [R2.64], R12 ;  /* 0x0000000c02003986 */ /* 0x0001e6000c101506 */
[----:B------:R1:W-:Y:S02]  /*a7820*/  @P5 STG.E.U16 [R20.64], R26 ;  /* 0x0000001a14005986 */ /* 0x0003e4000c101506 */
[----:B------:R3:W-:Y:S01]  /*a7830*/  @P4 STG.E.U16 [R22.64], R27 ;  /* 0x0000001b16004986 */ /* 0x0007e2000c101506 */
[----:B------:R-:W-:Y:S02]  /*a7840*/  ISETP.GE.AND P2, PT, R14, c[0x0][0x17c], PT ;  /* 0x00005f000e007a0c */ /* 0x000fe40003f46270 */
[----:B------:R-:W-:Y:S02]  /*a7850*/  ISETP.LT.AND P4, PT, R29, c[0x0][0x178], !P1 ;  /* 0x00005e001d007a0c */ /* 0x000fe40004f81270 */
[----:B------:R-:W-:Y:S01]  /*a7860*/  ISETP.LT.AND P3, PT, R15, c[0x0][0x178], !P1 ;  /* 0x00005e000f007a0c */ /* 0x000fe20004f61270 */
[----:B------:R-:W5:Y:S04]  /*a7870*/  LDL.LU R14, [R1+0x54] ;  /* 0x00005400010e7983 */ /* 0x000f680000300800 */
[----:B------:R2:W-:Y:S01]  /*a7880*/  @P6 STG.E.U16 [R24.64], R6 ;  /* 0x0000000618006986 */ /* 0x0005e2000c101506 */
[----:B------:R-:W-:-:S02]  /*a7890*/  IADD3 R4, R0, c[0x0][0x198], RZ ;  /* 0x0000660000047a10 */ /* 0x000fc40007ffe0ff */
[----:B0-----:R-:W-:Y:S02]  /*a78a0*/  PRMT R12, R27, 0x7632, R12 ;  /* 0x000076321b0c7816 */ /* 0x001fe4000000000c */
[----:B-1----:R-:W-:Y:S01]  /*a78b0*/  PRMT R26, R6, 0x7632, R26 ;  /* 0x00007632061a7816 */ /* 0x002fe2000000001a */
[----:B------:R-:W-:-:S04]  /*a78c0*/  IMAD.WIDE R2, R0, 0x2, R16 ;  /* 0x0000000200027825 */ /* 0x000fc800078e0210 */
[----:B------:R-:W-:Y:S01]  /*a78d0*/  IMAD.WIDE R20, R0, 0x2, R10 ;  /* 0x0000000200147825 */ /* 0x000fe200078e020a */
[----:B--2---:R-:W-:Y:S02]  /*a78e0*/  ISETP.GE.AND P0, PT, R13, c[0x0][0x17c], PT ;  /* 0x00005f000d007a0c */ /* 0x004fe40003f06270 */
[----:B----4-:R-:W-:Y:S02]  /*a78f0*/  ISETP.GE.AND P1, PT, R7, c[0x0][0x17c], PT ;  /* 0x00005f0007007a0c */ /* 0x010fe40003f26270 */
[----:B------:R-:W2:Y:S01]  /*a7900*/  LDL.LU R7, [R1+0x574] ;  /* 0x0005740001077983 */ /* 0x000ea20000300800 */
[----:B------:R-:W4:Y:S02]  /*a7910*/  LDL.LU R13, [R1+0x554] ;  /* 0x00055400010d7983 */ /* 0x000f240000300800 */
[----:B---3--:R-:W3:Y:S02]  /*a7920*/  LDL.LU R27, [R1+0x3150] ;  /* 0x00315000011b7983 */ /* 0x008ee40000300800 */
[----:B------:R-:W2:Y:S01]  /*a7930*/  LDL.LU R6, [R1+0x34] ;  /* 0x0000340001067983 */ /* 0x000ea20000300800 */
[----:B------:R-:W2:Y:S01]  /*a7940*/  LDL.LU R0, [R1+0x514] ;  /* 0x0005140001007983 */ /* 0x000ea20000300800 */
[----:B------:R-:W-:-:S02]  /*a7950*/  ISETP.LT.AND P6, PT, R28, c[0x0][0x178], !P2 ;  /* 0x00005e001c007a0c */ /* 0x000fc400057c1270 */
[----:B------:R-:W-:Y:S01]  /*a7960*/  ISETP.LT.AND P5, PT, R5, c[0x0][0x178], !P2 ;  /* 0x00005e0005007a0c */ /* 0x000fe200057a1270 */
[----:B------:R-:W-:-:S04]  /*a7970*/  IMAD.WIDE R22, R4, 0x2, R8 ;  /* 0x0000000204167825 */ /* 0x000fc800078e0208 */
[----:B------:R-:W-:Y:S01]  /*a7980*/  IMAD.WIDE R24, R4, 0x2, R18 ;  /* 0x0000000204187825 */ /* 0x000fe200078e0212 */
[----:B--2---:R-:W-:Y:S03]  /*a7990*/  @P4 STG.E.U16 [R2.64], R0 ;  /* 0x0000000002004986 */ /* 0x004fe6000c101506 */
[----:B-----5:R-:W-:Y:S02]  /*a79a0*/  @P3 STG.E.U16 [R20.64], R14 ;  /* 0x0000000e14003986 */ /* 0x020fe4000c101506 */
[----:B------:R-:W-:Y:S02]  /*a79b0*/  @P6 STG.E.U16 [R22.64], R12 ;  /* 0x0000000c16006986 */ /* 0x000fe4000c101506 */
[----:B------:R0:W-:Y:S02]  /*a79c0*/  @P5 STG.E.U16 [R24.64], R26 ;  /* 0x0000001a18005986 */ /* 0x0001e4000c101506 */
[----:B0-----:R-:W2:Y:S01]  /*a79d0*/  LDL.LU R24, [R1+0x544] ;  /* 0x0005440001187983 */ /* 0x001ea20000300800 */
[----:B------:R-:W5:Y:S01]  /*a79e0*/  LDL.LU R25, [R1+0x3154] ;  /* 0x0031540001197983 */ /* 0x000f620000300800 */
[----:B------:R-:W-:-:S02]  /*a79f0*/  ISETP.LT.AND P4, PT, R29, c[0x0][0x178], !P2 ;  /* 0x00005e001d007a0c */ /* 0x000fc40005781270 */
[----:B------:R-:W-:Y:S02]  /*a7a00*/  ISETP.LT.AND P3, PT, R15, c[0x0][0x178], !P2 ;  /* 0x00005e000f007a0c */ /* 0x000fe40005761270 */
[----:B------:R-:W-:Y:S02]  /*a7a10*/  PRMT R22, R0, 0x7632, R22 ;  /* 0x0000763200167816 */ /* 0x000fe40000000016 */
[----:B------:R-:W-:Y:S01]  /*a7a20*/  ISETP.LT.AND P5, PT, R28, c[0x0][0x178], !P0 ;  /* 0x00005e001c007a0c */ /* 0x000fe200047a1270 */
[----:B------:R-:W-:Y:S01]  /*a7a30*/  IMAD.WIDE R2, R4, 0x2, R16 ;  /* 0x0000000204027825 */ /* 0x000fe200078e0210 */
[----:B------:R-:W-:Y:S02]  /*a7a40*/  ISETP.LT.AND P6, PT, R5, c[0x0][0x178], !P0 ;  /* 0x00005e0005007a0c */ /* 0x000fe400047c1270 */
[----:B------:R-:W-:Y:S01]  /*a7a50*/  PRMT R12, R14, 0x7632, R12 ;  /* 0x000076320e0c7816 */ /* 0x000fe2000000000c */
[C---:B------:R-:W-:Y:S01]  /*a7a60*/  IMAD.WIDE R20, R4.reuse, 0x2, R10 ;  /* 0x0000000204147825 */ /* 0x040fe200078e020a */
[----:B------:R-:W-:-:S02]  /*a7a70*/  IADD3 R0, R4, c[0x0][0x198], RZ ;  /* 0x0000660004007a10 */ /* 0x000fc40007ffe0ff */
[----:B---3--:R-:W-:Y:S01]  /*a7a80*/  ISETP.GE.AND P2, PT, R27, c[0x0][0x17c], PT ;  /* 0x00005f001b007a0c */ /* 0x008fe20003f46270 */
[----:B------:R-:W3:Y:S04]  /*a7a90*/  LDL.LU R14, [R1+0x3158] ;  /* 0x00315800010e7983 */ /* 0x000ee80000300800 */
[----:B------:R0:W-:Y:S01]  /*a7aa0*/  @P4 STG.E.U16 [R2.64], R22 ;  /* 0x0000001602004986 */ /* 0x0001e2000c101506 */
[----:B------:R-:W-:Y:S01]  /*a7ab0*/  ISETP.LT.AND P4, PT, R29, c[0x0][0x178], !P0 ;  /* 0x00005e001d007a0c */ /* 0x000fe20004781270 */
[----:B------:R1:W-:Y:S01]  /*a7ac0*/  @P3 STG.E.U16 [R20.64], R12 ;  /* 0x0000000c14003986 */ /* 0x0003e2000c101506 */
[----:B------:R-:W-:Y:S02]  /*a7ad0*/  ISETP.LT.AND P0, PT, R15, c[0x0][0x178], !P0 ;  /* 0x00005e000f007a0c */ /* 0x000fe40004701270 */
[----:B------:R-:W-:-:S02]  /*a7ae0*/  ISETP.LT.AND P3, PT, R28, c[0x0][0x178], !P1 ;  /* 0x00005e001c007a0c */ /* 0x000fc40004f61270 */
[C---:B------:R-:W-:Y:S01]  /*a7af0*/  IADD3 R4, R0.reuse, c[0x0][0x198], RZ ;  /* 0x0000660000047a10 */ /* 0x040fe20007ffe0ff */
[----:B------:R-:W3:Y:S01]  /*a7b00*/  LDL.LU R27, [R1+0x5f4] ;  /* 0x0005f400011b7983 */ /* 0x000ee20000300800 */
[----:B0-----:R-:W-:-:S04]  /*a7b10*/  IMAD.WIDE R2, R0, 0x2, R8 ;  /* 0x0000000200027825 */ /* 0x001fc800078e0208 */
[----:B------:R-:W-:-:S04]  /*a7b20*/  IMAD.WIDE R22, R0, 0x2, R18 ;  /* 0x0000000200167825 */ /* 0x000fc800078e0212 */
[C---:B-1----:R-:W-:Y:S01]  /*a7b30*/  IMAD.WIDE R20, R0.reuse, 0x2, R10 ;  /* 0x0000000200147825 */ /* 0x042fe200078e020a */
[----:B------:R0:W-:Y:S03]  /*a7b40*/  @P5 STG.E.U16 [R2.64], R7 ;  /* 0x0000000702005986 */ /* 0x0001e6000c101506 */
[----:B----4-:R1:W-:Y:S01]  /*a7b50*/  @P6 STG.E.U16 [R22.64], R13 ;  /* 0x0000000d16006986 */ /* 0x0103e2000c101506 */
[----:B------:R-:W-:Y:S01]  /*a7b60*/  PRMT R12, R7, 0x7632, R12 ;  /* 0x00007632070c7816 */ /* 0x000fe2000000000c */
[----:B0-----:R-:W-:-:S04]  /*a7b70*/  IMAD.WIDE R2, R0, 0x2, R16 ;  /* 0x0000000200027825 */ /* 0x001fc800078e0210 */
[----:B-1----:R-:W-:Y:S01]  /*a7b80*/  IMAD.WIDE R22, R4, 0x2, R8 ;  /* 0x0000000204167825 */ /* 0x002fe200078e0208 */
[----:B------:R-:W4:Y:S01]  /*a7b90*/  LDL.LU R7, [R1+0x594] ;  /* 0x0005940001077983 */ /* 0x000f220000300800 */
[----:B------:R-:W-:Y:S02]  /*a7ba0*/  PRMT R0, R13, 0x7632, R0 ;  /* 0x000076320d007816 */ /* 0x000fe40000000000 */
[----:B------:R-:W4:Y:S01]  /*a7bb0*/  LDL.LU R13, [R1+0x564] ;  /* 0x00056400010d7983 */ /* 0x000f220000300800 */
[----:B--2---:R-:W-:Y:S01]  /*a7bc0*/  @P4 STG.E.U16 [R2.64], R24 ;  /* 0x0000001802004986 */ /* 0x004fe2000c101506 */
[----:B------:R-:W-:Y:S01]  /*a7bd0*/  @P0 STG.E.U16 [R20.64], R6 ;  /* 0x0000000614000986 */ /* 0x000fe2000c101506 */
[----:B-----5:R-:W-:Y:S01]  /*a7be0*/  ISETP.GE.AND P5, PT, R25, c[0x0][0x17c], PT ;  /* 0x00005f0019007a0c */ /* 0x020fe20003fa6270 */
[----:B------:R0:W-:Y:S01]  /*a7bf0*/  @P3 STG.E.U16 [R22.64], R12 ;  /* 0x0000000c16003986 */ /* 0x0001e2000c101506 */
[----:B------:R-:W2:Y:S01]  /*a7c00*/  LDL.LU R25, [R1+0x24] ;  /* 0x0000240001197983 */ /* 0x000ea20000300800 */
[----:B0-----:R-:W-:-:S03]  /*a7c10*/  PRMT R12, R24, 0x7632, R12 ;  /* 0x00007632180c7816 */ /* 0x001fc6000000000c */
[----:B------:R-:W5:Y:S01]  /*a7c20*/  LDL.LU R24, [R1+0x315c] ;  /* 0x00315c0001187983 */ /* 0x000f620000300800 */
[----:B------:R-:W-:Y:S02]  /*a7c30*/  ISETP.LT.AND P6, PT, R5, c[0x0][0x178], !P1 ;  /* 0x00005e0005007a0c */ /* 0x000fe40004fc1270 */
[----:B------:R-:W-:Y:S01]  /*a7c40*/  ISETP.LT.AND P4, PT, R29, c[0x0][0x178], !P1 ;  /* 0x00005e001d007a0c */ /* 0x000fe20004f81270 */
[----:B------:R-:W-:Y:S02]  /*a7c50*/  ISETP.LT.AND P1, PT, R15, c[0x0][0x178], !P1 ;  /* 0x00005e000f007a0c */ /* 0x000fe40004f21270 */
[----:B------:R-:W-:-:S04]  /*a7c60*/  IMAD.WIDE R20, R4, 0x2, R18 ;  /* 0x0000000204147825 */ /* 0x000fc800078e0212 */
[----:B------:R-:W-:Y:S01]  /*a7c70*/  IMAD.WIDE R2, R4, 0x2, R16 ;  /* 0x0000000204027825 */ /* 0x000fe200078e0210 */
[----:B------:R-:W-:Y:S02]  /*a7c80*/  ISETP.LT.AND P3, PT, R28, c[0x0][0x178], !P2 ;  /* 0x00005e001c007a0c */ /* 0x000fe40005761270 */
[----:B---3--:R-:W-:Y:S01]  /*a7c90*/  ISETP.GE.AND P0, PT, R14, c[0x0][0x17c], PT ;  /* 0x00005f000e007a0c */ /* 0x008fe20003f06270 */
[----:B------:R0:W-:Y:S02]  /*a7ca0*/  @P6 STG.E.U16 [R20.64], R0 ;  /* 0x0000000014006986 */ /* 0x0001e4000c101506 */
[----:B------:R1:W-:Y:S01]  /*a7cb0*/  @P4 STG.E.U16 [R2.64], R12 ;  /* 0x0000000c02004986 */ /* 0x0003e2000c101506 */
[----:B0-----:R-:W-:Y:S02]  /*a7cc0*/  IADD3 R0, R4, c[0x0][0x198], RZ ;  /* 0x0000660004007a10 */ /* 0x001fe40007ffe0ff */
[----:B-1----:R-:W-:Y:S01]  /*a7cd0*/  PRMT R12, R6, 0x7632, R12 ;  /* 0x00007632060c7816 */ /* 0x002fe2000000000c */
[----:B------:R-:W-:-:S04]  /*a7ce0*/  IMAD.WIDE R2, R4, 0x2, R10 ;  /* 0x0000000204027825 */ /* 0x000fc800078e020a */
[C---:B------:R-:W-:Y:S01]  /*a7cf0*/  IMAD.WIDE R20, R0.reuse, 0x2, R8 ;  /* 0x0000000200147825 */ /* 0x040fe200078e0208 */
[----:B------:R-:W3:Y:S04]  /*a7d00*/  LDL.LU R6, [R1+0x634] ;  /* 0x0006340001067983 */ /* 0x000ee80000300800 */
[----:B------:R0:W-:Y:S01]  /*a7d10*/  @P1 STG.E.U16 [R2.64], R12 ;  /* 0x0000000c02001986 */ /* 0x0001e2000c101506 */
[----:B------:R-:W3:Y:S02]  /*a7d20*/  LDL.LU R14, [R1+0x614] ;  /* 0x00061400010e7983 */ /* 0x000ee40000300800 */
[----:B------:R1:W-:Y:S02]  /*a7d30*/  @P3 STG.E.U16 [R20.64], R27 ;  /* 0x0000001b14003986 */ /* 0x0003e4000c101506 */
[C---:B------:R-:W-:Y:S01]  /*a7d40*/  IMAD.WIDE R22, R0.reuse, 0x2, R18 ;  /* 0x0000000200167825 */ /* 0x040fe200078e0212 */
[----:B------:R-:W-:-:S03]  /*a7d50*/  IADD3 R4, R0, c[0x0][0x198], RZ ;  /* 0x0000660000047a10 */ /* 0x000fc60007ffe0ff */
[----:B0-----:R-:W-:-:S04]  /*a7d60*/  IMAD.WIDE R2, R0, 0x2, R16 ;  /* 0x0000000200027825 */ /* 0x001fc800078e0210 */
[----:B-1----:R-:W-:Y:S01]  /*a7d70*/  IMAD.WIDE R20, R0, 0x2, R10 ;  /* 0x0000000200147825 */ /* 0x002fe200078e020a */
[----:B------:R-:W-:Y:S02]  /*a7d80*/  PRMT R0, R27, 0x7632, R0 ;  /* 0x000076321b007816 */ /* 0x000fe40000000000 */
[----:B-----5:R-:W-:Y:S02]  /*a7d90*/  ISETP.GE.AND P1, PT, R24, c[0x0][0x17c], PT ;  /* 0x00005f0018007a0c */ /* 0x020fe40003f26270 */
[----:B------:R-:W5:Y:S01]  /*a7da0*/  LDL.LU R24, [R1+0x3160] ;  /* 0x0031600001187983 */ /* 0x000f620000300800 */
[----:B------:R-:W5:Y:S01]  /*a7db0*/  LDL.LU R27, [R1+0x3164] ;  /* 0x00316400011b7983 */ /* 0x000f620000300800 */
[----:B------:R-:W-:Y:S02]  /*a7dc0*/  ISETP.LT.AND P6, PT, R5, c[0x0][0x178], !P2 ;  /* 0x00005e0005007a0c */ /* 0x000fe400057c1270 */
[----:B------:R-:W-:Y:S01]  /*a7dd0*/  ISETP.LT.AND P4, PT, R29, c[0x0][0x178], !P2 ;  /* 0x00005e001d007a0c */ /* 0x000fe20005781270 */
[----:B------:R-:W-:Y:S01]  /*a7de0*/  ISETP.LT.AND P2, PT, R15, c[0x0][0x178], !P2 ;  /* 0x00005e000f007a0c */ /* 0x000fe20005741270 */
[----:B------:R-:W-:-:S02]  /*a7df0*/  ISETP.LT.AND P3, PT, R28, c[0x0][0x178], !P5 ;  /* 0x00005e001c007a0c */ /* 0x000fc40006f61270 */
[----:B----4-:R-:W-:-:S07]  /*a7e00*/  PRMT R12, R7, 0x7632, R12 ;  /* 0x00007632070c7816 */ /* 0x010fce000000000c */
[----:B------:R0:W-:Y:S01]  /*a7e10*/  @P6 STG.E.U16 [R22.64], R7 ;  /* 0x0000000716006986 */ /* 0x0001e2000c101506 */
[----:B------:R-:W-:Y:S01]  /*a7e20*/  ISETP.LT.AND P6, PT, R5, c[0x0][0x178], !P5 ;  /* 0x00005e0005007a0c */ /* 0x000fe20006fc1270 */
[----:B------:R1:W-:Y:S02]  /*a7e30*/  @P4 STG.E.U16 [R2.64], R13 ;  /* 0x0000000d02004986 */ /* 0x0003e4000c101506 */
[----:B--2---:R2:W-:Y:S01]  /*a7e40*/  @P2 STG.E.U16 [R20.64], R25 ;  /* 0x0000001914002986 */ /* 0x0045e2000c101506 */
[----:B------:R-:W-:Y:S01]  /*a7e50*/  ISETP.LT.AND P4, PT, R28, c[0x0][0x178], !P0 ;  /* 0x00005e001c007a0c */ /* 0x000fe20004781270 */
[----:B0-----:R-:W-:-:S04]  /*a7e60*/  IMAD.WIDE R22, R4, 0x2, R8 ;  /* 0x0000000204167825 */ /* 0x001fc800078e0208 */
[C---:B-1----:R-:W-:Y:S01]  /*a7e70*/  IMAD.WIDE R2, R4.reuse, 0x2, R18 ;  /* 0x0000000204027825 */ /* 0x042fe200078e0212 */
[----:B------:R-:W-:Y:S01]  /*a7e80*/  PRMT R26, R25, 0x7632, R26 ;  /* 0x00007632191a7816 */ /* 0x000fe2000000001a */
[----:B------:R-:W4:Y:S04]  /*a7e90*/  LDL.LU R7, [R1+0x4] ;  /* 0x0000040001077983 */ /* 0x000f280000300800 */
[----:B------:R0:W-:Y:S01]  /*a7ea0*/  @P3 STG.E.U16 [R22.64], R0 ;  /* 0x0000000016003986 */ /* 0x0001e2000c101506 */
[----:B------:R-:W-:Y:S01]  /*a7eb0*/  ISETP.LT.AND P3, PT, R29, c[0x0][0x178], !P5 ;  /* 0x00005e001d007a0c */ /* 0x000fe20006f61270 */
[----:B------:R-:W-:Y:S02]  /*a7ec0*/  ISETP.LT.AND P5, PT, R15, c[0x0][0x178], !P5 ;  /* 0x00005e000f007a0c */ /* 0x000fe40006fa1270 */
[----:B------:R1:W-:Y:S01]  /*a7ed0*/  @P6 STG.E.U16 [R2.64], R12 ;  /* 0x0000000c02006986 */ /* 0x0003e2000c101506 */
[----:B------:R-:W-:Y:S01]  /*a7ee0*/  ISETP.LT.AND P6, PT, R5, c[0x0][0x178], !P0 ;  /* 0x00005e0005007a0c */ /* 0x000fe200047c1270 */
[C---:B--2---:R-:W-:Y:S01]  /*a7ef0*/  IMAD.WIDE R20, R4.reuse, 0x2, R10 ;  /* 0x0000000204147825 */ /* 0x044fe200078e020a */
[----:B0-----:R-:W-:-:S02]  /*a7f00*/  IADD3 R0, R4, c[0x0][0x198], RZ ;  /* 0x0000660004007a10 */ /* 0x001fc40007ffe0ff */
[----:B-1----:R-:W-:Y:S01]  /*a7f10*/  PRMT R12, R13, 0x7632, R12 ;  /* 0x000076320d0c7816 */ /* 0x002fe2000000000c */
[----:B------:R-:W-:-:S04]  /*a7f20*/  IMAD.WIDE R2, R4, 0x2, R16 ;  /* 0x0000000204027825 */ /* 0x000fc800078e0210 */
[----:B------:R-:W-:Y:S01]  /*a7f30*/  IMAD.WIDE R22, R0, 0x2, R8 ;  /* 0x0000000200167825 */ /* 0x000fe200078e0208 */
[----:B------:R-:W2:Y:S04]  /*a7f40*/  LDL.LU R13, [R1+0x3210] ;  /* 0x00321000010d7983 */ /* 0x000ea80000300800 */
[----:B------:R0:W-:Y:S01]  /*a7f50*/  @P3 STG.E.U16 [R2.64], R12 ;  /* 0x0000000c02003986 */ /* 0x0001e2000c101506 */
[----:B------:R1:W-:Y:S02]  /*a7f60*/  @P5 STG.E.U16 [R20.64], R26 ;  /* 0x0000001a14005986 */ /* 0x0003e4000c101506 */
[----:B---3--:R3:W-:Y:S01]  /*a7f70*/  @P4 STG.E.U16 [R22.64], R6 ;  /* 0x0000000616004986 */ /* 0x0087e2000c101506 */
[----:B------:R-:W-:Y:S02]  /*a7f80*/  ISETP.LT.AND P5, PT, R5, c[0x0][0x178], !P1 ;  /* 0x00005e0005007a0c */ /* 0x000fe40004fa1270 */
[----:B------:R-:W-:-:S02]  /*a7f90*/  ISETP.LT.AND P4, PT, R29, c[0x0][0x178], !P0 ;  /* 0x00005e001d007a0c */ /* 0x000fc40004781270 */
[----:B------:R-:W-:Y:S01]  /*a7fa0*/  ISETP.LT.AND P3, PT, R15, c[0x0][0x178], !P0 ;  /* 0x00005e000f007a0c */ /* 0x000fe20004761270 */
[----:B------:R-:W2:Y:S01]  /*a7fb0*/  LDL.LU R5, [R1+0x320c] ;  /* 0x00320c0001057983 */ /* 0x000ea20000300800 */
[----:B------:R-:W-:Y:S02]  /*a7fc0*/  IADD3 R4, R0, c[0x0][0x198], RZ ;  /* 0x0000660000047a10 */ /* 0x000fe40007ffe0ff */
[----:B0-----:R-:W-:Y:S02]  /*a7fd0*/  PRMT R12, R6, 0x7632, R12 ;  /* 0x00007632060c7816 */ /* 0x001fe4000000000c */
[----:B-1----:R-:W-:Y:S01]  /*a7fe0*/  PRMT R26, R14, 0x7632, R26 ;  /* 0x000076320e1a7816 */ /* 0x002fe2000000001a */
[----:B---3--:R-:W3:Y:S01]  /*a7ff0*/  LDL.LU R6, [R1+0x664] ;  /* 0x0006640001067983 */ /* 0x008ee20000300800 */
[----:B------:R-:W-:-:S04]  /*a8000*/  IMAD.WIDE R2, R0, 0x2, R16 ;  /* 0x0000000200027825 */ /* 0x000fc800078e0210 */
[----:B------:R-:W-:Y:S01]  /*a8010*/  IMAD.WIDE R20, R0, 0x2, R10 ;  /* 0x0000000200147825 */ /* 0x000fe200078e020a */
[----:B-----5:R-:W-:-:S03]  /*a8020*/  ISETP.GE.AND P2, PT, R24, c[0x0][0x17c], PT ;  /* 0x00005f0018007a0c */ /* 0x020fc60003f46270 */
[----:B------:R-:W-:Y:S01]  /*a8030*/  IMAD.WIDE R24, R0, 0x2, R18 ;  /* 0x0000000200187825 */ /* 0x000fe200078e0212 */
[----:B------:R-:W-:Y:S02]  /*a8040*/  ISETP.GE.AND P0, PT, R27, c[0x0][0x17c], PT ;  /* 0x00005f001b007a0c */ /* 0x000fe40003f06270 */
[----:B------:R-:W5:Y:S04]  /*a8050*/  LDL.LU R27, [R1+0x654] ;  /* 0x00065400011b7983 */ /* 0x000f680000300800 */
[----:B------:R0:W-:Y:S04]  /*a8060*/  @P6 STG.E.U16 [R24.64], R14 ;  /* 0x0000000e18006986 */ /* 0x0001e8000c101506 */
[----:B0-----:R-:W2:Y:S01]  /*a8070*/  LDL.LU R14, [R1+0x3168] ;  /* 0x00316800010e7983 */ /* 0x001ea20000300800 */
[----:B------:R-:W2:Y:S01]  /*a8080*/  LDL.LU R0, [R1+0x5c4] ;  /* 0x0005c40001007983 */ /* 0x000ea20000300800 */
[----:B------:R-:W-:Y:S01]  /*a8090*/  ISETP.LT.AND P6, PT, R28, c[0x0][0x178], !P1 ;  /* 0x00005e001c007a0c */ /* 0x000fe20004fc1270 */
[----:B------:R-:W-:-:S04]  /*a80a0*/  IMAD.WIDE R22, R4, 0x2, R8 ;  /* 0x0000000204167825 */ /* 0x000fc800078e0208 */
[----:B------:R-:W-:Y:S01]  /*a80b0*/  IMAD.WIDE R24, R4, 0x2, R18 ;  /* 0x0000000204187825 */ /* 0x000fe200078e0212 */
[----:B--2---:R-:W-:Y:S01]  /*a80c0*/  @P4 STG.E.U16 [R2.64], R0 ;  /* 0x0000000002004986 */ /* 0x004fe2000c101506 */
[----:B------:R-:W-:Y:S02]  /*a80d0*/  ISETP.LT.AND P4, PT, R29, c[0x0][0x178], !P1 ;  /* 0x00005e001d007a0c */ /* 0x000fe40004f81270 */
[----:B----4-:R-:W-:Y:S02]  /*a80e0*/  @P3 STG.E.U16 [R20.64], R7 ;  /* 0x0000000714003986 */ /* 0x010fe4000c101506 */
[----:B------:R-:W2:Y:S02]  /*a80f0*/  LDL.LU R29, [R1+0x624] ;  /* 0x00062400011d7983 */ /* 0x000ea40000300800 */
[----:B------:R-:W-:Y:S01]  /*a8100*/  @P6 STG.E.U16 [R22.64], R12 ;  /* 0x0000000c16006986 */ /* 0x000fe2000c101506 */
[----:B------:R0:W-:Y:S03]  /*a8110*/  @P5 STG.E.U16 [R24.64], R26 ;  /* 0x0000001a18005986 */ /* 0x0001e6000c101506 */
[----:B------:R1:W-:Y:S04]  /*a8120*/  STL [R1+0x3208], R24 ;  /* 0x0032081801007387 */ /* 0x0003e80000100800 */
[----:B0-----:R-:W4:Y:S01]  /*a8130*/  LDL.LU R26, [R1+0x1dd8] ;  /* 0x001dd800011a7983 */ /* 0x001f220000300800 */
[----:B------:R-:W2:Y:S02]  /*a8140*/  LDL.LU R25, [R1+0x1de0] ;  /* 0x001de00001197983 */ /* 0x000ea40000300800 */
[----:B-1----:R-:W2:Y:S01]  /*a8150*/  LDL.LU R24, [R1+0x316c] ;  /* 0x00316c0001187983 */ /* 0x002ea20000300800 */
[----:B------:R-:W-:-:S02]  /*a8160*/  ISETP.LT.AND P3, PT, R15, c[0x0][0x178], !P1 ;  /* 0x00005e000f007a0c */ /* 0x000fc40004f61270 */
[----:B------:R-:W-:Y:S02]  /*a8170*/  ISETP.LT.AND P5, PT, R28, c[0x0][0x178], !P2 ;  /* 0x00005e001c007a0c */ /* 0x000fe400057a1270 */
[----:B------:R-:W-:Y:S01]  /*a8180*/  PRMT R22, R0, 0x7632, R22 ;  /* 0x0000763200167816 */ /* 0x000fe20000000016 */
[C---:B------:R-:W-:Y:S01]  /*a8190*/  IMAD.WIDE R2, R4.reuse, 0x2, R16 ;  /* 0x0000000204027825 */ /* 0x040fe200078e0210 */
[C---:B------:R-:W-:Y:S02]  /*a81a0*/  IADD3 R0, R4.reuse, c[0x0][0x198], RZ ;  /* 0x0000660004007a10 */ /* 0x040fe40007ffe0ff */
[----:B------:R-:W-:Y:S01]  /*a81b0*/  PRMT R12, R7, 0x7632, R12 ;  /* 0x00007632070c7816 */ /* 0x000fe2000000000c */
[----:B------:R-:W-:Y:S01]  /*a81c0*/  IMAD.WIDE R20, R4, 0x2, R10 ;  /* 0x0000000204147825 */ /* 0x000fe200078e020a */
[----:B------:R0:W-:Y:S01]  /*a81d0*/  @P4 STG.E.U16 [R2.64], R22 ;  /* 0x0000001602004986 */ /* 0x0001e2000c101506 */
[----:B------:R-:W-:-:S03]  /*a81e0*/  ISETP.GE.AND P1, PT, R14, c[0x0][0x17c], PT ;  /* 0x00005f000e007a0c */ /* 0x000fc60003f26270 */
[----:B------:R1:W-:Y:S01]  /*a81f0*/  @P3 STG.E.U16 [R20.64], R12 ;  /* 0x0000000c14003986 */ /* 0x0003e2000c101506 */
[----:B0-----:R-:W-:-:S04]  /*a8200*/  IMAD.WIDE R2, R0, 0x2, R8 ;  /* 0x0000000200027825 */ /* 0x001fc800078e0208 */
[----:B------:R-:W-:Y:S01]  /*a8210*/  IMAD.WIDE R22, R0, 0x2, R18 ;  /* 0x0000000200167825 */ /* 0x000fe200078e0212 */
[----:B---3--:R0:W-:Y:S01]  /*a8220*/  @P5 STG.E.U16 [R2.64], R6 ;  /* 0x0000000602005986 */ /* 0x0081e2000c101506 */
[----:B-1----:R-:W-:Y:S02]  /*a8230*/  PRMT R12, R6, 0x7632, R12 ;  /* 0x00007632060c7816 */ /* 0x002fe4000000000c */
[C---:B------:R-:W-:Y:S01]  /*a8240*/  IADD3 R4, R0.reuse, c[0x0][0x198], RZ ;  /* 0x0000660000047a10 */ /* 0x040fe20007ffe0ff */
[C---:B------:R-:W-:Y:S01]  /*a8250*/  IMAD.WIDE R20, R0.reuse, 0x2, R10 ;  /* 0x0000000200147825 */ /* 0x040fe200078e020a */
[----:B0-----:R-:W3:Y:S03]  /*a8260*/  LDL.LU R6, [R1+0x3170] ;  /* 0x0031700001067983 */ /* 0x001ee60000300800 */
[----:B------:R-:W3:Y:S02]  /*a8270*/  LDL.LU R14, [R1+0x674] ;  /* 0x00067400010e7983 */ /* 0x000ee40000300800 */
[----:B------:R-:W3:Y:S02]  /*a8280*/  LDL.LU R7, [R1+0x644] ;  /* 0x0006440001077983 */ /* 0x000ee40000300800 */
[----:B------:R-:W-:Y:S01]  /*a8290*/  IMAD.WIDE R2, R0, 0x2, R16 ;  /* 0x0000000200027825 */ /* 0x000fe200078e0210 */
[----:B-----5:R-:W-:-:S02]  /*a82a0*/  PRMT R0, R27, 0x7632, R0 ;  /* 0x000076321b007816 */ /* 0x020fc40000000000 */
[----:B----4-:R-:W-:Y:S02]  /*a82b0*/  ISETP.LT.AND P6, PT, R26, c[0x0][0x178], !P2 ;  /* 0x00005e001a007a0c */ /* 0x010fe400057c1270 */
[----:B--2---:R-:W-:Y:S02]  /*a82c0*/  ISETP.GE.AND P5, PT, R24, c[0x0][0x17c], PT ;  /* 0x00005f0018007a0c */ /* 0x004fe40003fa6270 */
[----:B------:R-:W2:Y:S09]  /*a82d0*/  LDL.LU R24, [R1+0x604] ;  /* 0x0006040001187983 */ /* 0x000eb20000300800 */
[----:B------:R0:W-:Y:S04]  /*a82e0*/  @P6 STG.E.U16 [R22.64], R27 ;  /* 0x0000001b16006986 */ /* 0x0001e8000c101506 */
[----:B0-----:R-:W4:Y:S01]  /*a82f0*/  LDL.LU R27, [R1+0x3174] ;  /* 0x00317400011b7983 */ /* 0x001f220000300800 */
[----:B------:R-:W-:Y:S01]  /*a8300*/  ISETP.LT.AND P4, PT, R25, c[0x0][0x178], !P2 ;  /* 0x00005e0019007a0c */ /* 0x000fe20005781270 */
[----:B------:R-:W-:Y:S01]  /*a8310*/  ISETP.LT.AND P2, PT, R15, c[0x0][0x178], !P2 ;  /* 0x00005e000f007a0c */ /* 0x000fe20005741270 */
[----:B------:R-:W-:-:S02]  /*a8320*/  ISETP.LT.AND P3, PT, R28, c[0x0][0x178], !P0 ;  /* 0x00005e001c007a0c */ /* 0x000fc40004761270 */
[----:B------:R-:W-:Y:S01]  /*a8330*/  ISETP.LT.AND P6, PT, R26, c[0x0][0x178], !P0 ;  /* 0x00005e001a007a0c */ /* 0x000fe200047c1270 */
[----:B------:R-:W-:-:S08]  /*a8340*/  IMAD.WIDE R22, R4, 0x2, R8 ;  /* 0x0000000204167825 */ /* 0x000fd000078e0208 */
[----:B------:R0:W-:Y:S01]  /*a8350*/  @P4 STG.E.U16 [R2.64], R29 ;  /* 0x0000001d02004986 */ /* 0x0001e2000c101506 */
[----:B------:R-:W-:Y:S01]  /*a8360*/  ISETP.LT.AND P4, PT, R25, c[0x0][0x178], !P0 ;  /* 0x00005e0019007a0c */ /* 0x000fe20004781270 */
[----:B------:R1:W-:Y:S02]  /*a8370*/  @P2 STG.E.U16 [R20.64], R5 ;  /* 0x0000000514002986 */ /* 0x0003e4000c101506 */
[----:B------:R5:W-:Y:S01]  /*a8380*/  @P3 STG.E.U16 [R22.64], R12 ;  /* 0x0000000c16003986 */ /* 0x000be2000c101506 */
[----:B------:R-:W-:Y:S02]  /*a8390*/  ISETP.LT.AND P0, PT, R15, c[0x0][0x178], !P0 ;  /* 0x00005e000f007a0c */ /* 0x000fe40004701270 */
[----:B------:R-:W-:Y:S01]  /*a83a0*/  ISETP.LT.AND P3, PT, R28, c[0x0][0x178], !P1 ;  /* 0x00005e001c007a0c */ /* 0x000fe20004f61270 */
[----:B0-----:R-:W-:-:S04]  /*a83b0*/  IMAD.WIDE R2, R4, 0x2, R18 ;  /* 0x0000000204027825 */ /* 0x001fc800078e0212 */
[----:B-1----:R-:W-:Y:S01]  /*a83c0*/  IMAD.WIDE R20, R4, 0x2, R16 ;  /* 0x0000000204147825 */ /* 0x002fe200078e0210 */
[----:B------:R-:W-:Y:S02]  /*a83d0*/  PRMT R5, R29, 0x7632, R5 ;  /* 0x000076321d057816 */ /* 0x000fe40000000005 */
[----:B---3--:R-:W-:Y:S01]  /*a83e0*/  ISETP.GE.AND P2, PT, R6, c[0x0][0x17c], PT ;  /* 0x00005f0006007a0c */ /* 0x008fe20003f46270 */
[----:B------:R-:W3:Y:S04]  /*a83f0*/  LDL.LU R29, [R1+0x4d8] ;  /* 0x0004d800011d7983 */ /* 0x000ee80000300800 */
[----:B------:R0:W-:Y:S01]  /*a8400*/  @P6 STG.E.U16 [R2.64], R0 ;  /* 0x0000000002006986 */ /* 0x0001e2000c101506 */
[----:B------:R-:W-:Y:S01]  /*a8410*/  ISETP.LT.AND P6, PT, R26, c[0x0][0x178], !P1 ;  /* 0x00005e001a007a0c */ /* 0x000fe20004fc1270 */
[----:B------:R1:W-:Y:S01]  /*a8420*/  @P4 STG.E.U16 [R20.64], R5 ;  /* 0x0000000514004986 */ /* 0x0003e2000c101506 */
[----:B-----5:R-:W-:-:S02]  /*a8430*/  PRMT R12, R5, 0x7632, R12 ;  /* 0x00007632050c7816 */ /* 0x020fc4000000000c */
[----:B------:R-:W-:Y:S01]  /*a8440*/  ISETP.LT.AND P4, PT, R25, c[0x0][0x178], !P1 ;  /* 0x00005e0019007a0c */ /* 0x000fe20004f81270 */
[----:B------:R-:W-:Y:S01]  /*a8450*/  ISETP.LT.AND P1, PT, R15, c[0x0][0x178], !P1 ;  /* 0x00005e000f007a0c */ /* 0x000fe20004f21270 */
[----:B------:R-:W5:Y:S01]  /*a8460*/  LDL.LU R6, [R1+0x4c8] ;  /* 0x0004c80001067983 */ /* 0x000f620000300800 */
[C---:B0-----:R-:W-:Y:S01]  /*a8470*/  IADD3 R0, R4.reuse, c[0x0][0x198], RZ ;  /* 0x0000660004007a10 */ /* 0x041fe20007ffe0ff */
[----:B-1----:R-:W-:-:S04]  /*a8480*/  IMAD.WIDE R4, R4, 0x2, R10 ;  /* 0x0000000204047825 */ /* 0x002fc800078e020a */
[----:B------:R-:W-:-:S04]  /*a8490*/  IMAD.WIDE R2, R0, 0x2, R8 ;  /* 0x0000000200027825 */ /* 0x000fc800078e0208 */
[C---:B------:R-:W-:Y:S01]  /*a84a0*/  IMAD.WIDE R20, R0.reuse, 0x2, R18 ;  /* 0x0000000200147825 */ /* 0x040fe200078e0212 */
[----:B------:R0:W-:Y:S03]  /*a84b0*/  @P0 STG.E.U16 [R4.64], R12 ;  /* 0x0000000c04000986 */ /* 0x0001e6000c101506 */
[----:B------:R1:W-:Y:S02]  /*a84c0*/  @P3 STG.E.U16 [R2.64], R14 ;  /* 0x0000000e02003986 */ /* 0x0003e4000c101506 */
[----:B------:R-:W-:Y:S02]  /*a84d0*/  @P6 STG.E.U16 [R20.64], R7 ;  /* 0x0000000714006986 */ /* 0x000fe4000c101506 */
[----:B0-----:R-:W-:-:S04]  /*a84e0*/  IMAD.WIDE R4, R0, 0x2, R10 ;  /* 0x0000000200047825 */ /* 0x001fc800078e020a */
[C---:B-1----:R-:W-:Y:S01]  /*a84f0*/  IMAD.WIDE R2, R0.reuse, 0x2, R16 ;  /* 0x0000000200027825 */ /* 0x042fe200078e0210 */
[----:B------:R-:W-:-:S03]  /*a8500*/  IADD3 R12, R0, c[0x0][0x198], RZ ;  /* 0x00006600000c7a10 */ /* 0x000fc60007ffe0ff */
[----:B------:R-:W-:Y:S01]  /*a8510*/  PRMT R0, R14, 0x7632, R0 ;  /* 0x000076320e007816 */ /* 0x000fe20000000000 */
[----:B--2---:R-:W-:Y:S01]  /*a8520*/  @P4 STG.E.U16 [R2.64], R24 ;  /* 0x0000001802004986 */ /* 0x004fe2000c101506 */
[----:B------:R0:W-:Y:S01]  /*a8530*/  @P1 STG.E.U16 [R4.64], R13 ;  /* 0x0000000d04001986 */ /* 0x0001e2000c101506 */
[----:B------:R-:W-:Y:S02]  /*a8540*/  PRMT R22, R24, 0x7632, R22 ;  /* 0x0000763218167816 */ /* 0x000fe40000000016 */
[----:B0-----:R-:W-:Y:S02]  /*a8550*/  PRMT R4, R7, 0x7632, R4 ;  /* 0x0000763207047816 */ /* 0x001fe40000000004 */
[----:B----4-:R-:W-:Y:S02]  /*a8560*/  ISETP.GE.AND P0, PT, R27, c[0x0][0x17c], PT ;  /* 0x00005f001b007a0c */ /* 0x010fe40003f06270 */
[----:B------:R-:W2:Y:S01]  /*a8570*/  LDL.LU R27, [R1+0x3178] ;  /* 0x00317800011b7983 */ /* 0x000ea20000300800 */
[----:B------:R-:W4:Y:S02]  /*a8580*/  LDL.LU R14, [R1+0x317c] ;  /* 0x00317c00010e7983 */ /* 0x000f240000300800 */
[----:B------:R-:W4:Y:S02]  /*a8590*/  LDL.LU R7, [R1+0x18] ;  /* 0x0000180001077983 */ /* 0x000f240000300800 */
[----:B------:R-:W4:Y:S01]  /*a85a0*/  LDL.LU R24, [R1+0x3208] ;  /* 0x0032080001187983 */ /* 0x000f220000300800 */
[----:B------:R-:W-:-:S02]  /*a85b0*/  ISETP.LT.AND P3, PT, R28, c[0x0][0x178], !P5 ;  /* 0x00005e001c007a0c */ /* 0x000fc40006f61270 */
[----:B------:R-:W-:Y:S01]  /*a85c0*/  ISETP.LT.AND P6, PT, R26, c[0x0][0x178], !P5 ;  /* 0x00005e001a007a0c */ /* 0x000fe20006fc1270 */
[----:B------:R-:W-:-:S04]  /*a85d0*/  IMAD.WIDE R20, R12, 0x2, R8 ;  /* 0x000000020c147825 */ /* 0x000fc800078e0208 */
[----:B------:R-:W-:Y:S01]  /*a85e0*/  IMAD.WIDE R2, R12, 0x2, R18 ;  /* 0x000000020c027825 */ /* 0x000fe200078e0212 */
[----:B------:R-:W-:-:S05]  /*a85f0*/  ISETP.LT.AND P4, PT, R28, c[0x0][0x178], !P2 ;  /* 0x00005e001c007a0c */ /* 0x000fca0005781270 */
[----:B------:R0:W-:Y:S01]  /*a8600*/  @P3 STG.E.U16 [R20.64], R0 ;  /* 0x0000000014003986 */ /* 0x0001e2000c101506 */
[----:B------:R-:W-:Y:S01]  /*a8610*/  ISETP.LT.AND P3, PT, R25, c[0x0][0x178], !P5 ;  /* 0x00005e0019007a0c */ /* 0x000fe20006f61270 */
[----:B------:R-:W-:Y:S02]  /*a8620*/  ISETP.LT.AND P5, PT, R15, c[0x0][0x178], !P5 ;  /* 0x00005e000f007a0c */ /* 0x000fe40006fa1270 */
[----:B------:R1:W-:Y:S01]  /*a8630*/  @P6 STG.E.U16 [R2.64], R4 ;  /* 0x0000000402006986 */ /* 0x0003e2000c101506 */
[----:B------:R-:W-:Y:S02]  /*a8640*/  ISETP.LT.AND P6, PT, R26, c[0x0][0x178], !P2 ;  /* 0x00005e001a007a0c */ /* 0x000fe400057c1270 */
[----:B------:R-:W-:Y:S02]  /*a8650*/  PRMT R23, R13, 0x7632, R23 ;  /* 0x000076320d177816 */ /* 0x000fe40000000017 */
[C---:B0-----:R-:W-:Y:S01]  /*a8660*/  IADD3 R0, R12.reuse, c[0x0][0x198], RZ ;  /* 0x000066000c007a10 */ /* 0x041fe20007ffe0ff */
[----:B-1----:R-:W-:-:S04]  /*a8670*/  IMAD.WIDE R2, R12, 0x2, R16 ;  /* 0x000000020c027825 */ /* 0x002fc800078e0210 */
[----:B------:R-:W-:-:S04]  /*a8680*/  IMAD.WIDE R12, R12, 0x2, R10 ;  /* 0x000000020c0c7825 */ /* 0x000fc800078e020a */
[----:B------:R-:W-:-:S04]  /*a8690*/  IMAD.WIDE R4, R0, 0x2, R8 ;  /* 0x0000000200047825 */ /* 0x000fc800078e0208 */
[----:B------:R-:W-:Y:S01]  /*a86a0*/  IMAD.WIDE R20, R0, 0x2, R18 ;  /* 0x0000000200147825 */ /* 0x000fe200078e0212 */
[----:B------:R-:W-:Y:S03]  /*a86b0*/  @P3 STG.E.U16 [R2.64], R22 ;  /* 0x0000001602003986 */ /* 0x000fe6000c101506 */
[----:B------:R0:W-:Y:S02]  /*a86c0*/  @P5 STG.E.U16 [R12.64], R23 ;  /* 0x000000170c005986 */ /* 0x0001e4000c101506 */
[----:B---3--:R1:W-:Y:S01]  /*a86d0*/  @P4 STG.E.U16 [R4.64], R29 ;  /* 0x0000001d04004986 */ /* 0x0083e2000c101506 */
[----:B------:R-:W-:Y:S02]  /*a86e0*/  ISETP.LT.AND P4, PT, R25, c[0x0][0x178], !P2 ;  /* 0x00005e0019007a0c */ /* 0x000fe40005781270 */
[----:B------:R-:W-:Y:S01]  /*a86f0*/  ISETP.LT.AND P3, PT, R15, c[0x0][0x178], !P2 ;  /* 0x00005e000f007a0c */ /* 0x000fe20005761270 */
[----:B-----5:R3:W-:Y:S01]  /*a8700*/  @P6 STG.E.U16 [R20.64], R6 ;  /* 0x0000000614006986 */ /* 0x0207e2000c101506 */
[----:B0-----:R-:W-:-:S02]  /*a8710*/  PRMT R23, R29, 0x7632, R23 ;  /* 0x000076321d177816 */ /* 0x001fc40000000017 */
[C---:B------:R-:W-:Y:S01]  /*a8720*/  IADD3 R22, R0.reuse, c[0x0][0x198], RZ ;  /* 0x0000660000167a10 */ /* 0x040fe20007ffe0ff */
[----:B------:R-:W-:-:S04]  /*a8730*/  IMAD.WIDE R2, R0, 0x2, R16 ;  /* 0x0000000200027825 */ /* 0x000fc800078e0210 */
[----:B-1----:R-:W-:Y:S01]  /*a8740*/  IMAD.WIDE R4, R0, 0x2, R10 ;  /* 0x0000000200047825 */ /* 0x002fe200078e020a */
[----:B--2---:R-:W-:Y:S02]  /*a8750*/  ISETP.GE.AND P1, PT, R27, c[0x0][0x17c], PT ;  /* 0x00005f001b007a0c */ /* 0x004fe40003f26270 */
[----:B----4-:R-:W-:Y:S01]  /*a8760*/  ISETP.GE.AND P2, PT, R14, c[0x0][0x17c], PT ;  /* 0x00005f000e007a0c */ /* 0x010fe20003f46270 */
[----:B------:R-:W2:Y:S01]  /*a8770*/  LDL.LU R27, [R1+0x3180] ;  /* 0x00318000011b7983 */ /* 0x000ea20000300800 */
[----:B------:R-:W4:Y:S02]  /*a8780*/  LDL.LU R29, [R1+0x508] ;  /* 0x00050800011d7983 */ /* 0x000f240000300800 */
[----:B------:R-:W5:Y:S01]  /*a8790*/  LDL.LU R14, [R1+0x4f8] ;  /* 0x0004f800010e7983 */ /* 0x000f620000300800 */
[----:B------:R-:W-:Y:S02]  /*a87a0*/  PRMT R24, R6, 0x7632, R24 ;  /* 0x0000763206187816 */ /* 0x000fe40000000018 */
[----:B---3--:R-:W3:Y:S01]  /*a87b0*/  LDL.LU R6, [R1+0x48] ;  /* 0x0000480001067983 */ /* 0x008ee20000300800 */
[----:B------:R-:W2:Y:S01]  /*a87c0*/  LDL.LU R0, [R1+0x4b8] ;  /* 0x0004b80001007983 */ /* 0x000ea20000300800 */
[----:B------:R-:W-:-:S02]  /*a87d0*/  ISETP.LT.AND P6, PT, R28, c[0x0][0x178], !P0 ;  /* 0x00005e001c007a0c */ /* 0x000fc400047c1270 */
[----:B------:R-:W-:Y:S01]  /*a87e0*/  ISETP.LT.AND P5, PT, R26, c[0x0][0x178], !P0 ;  /* 0x00005e001a007a0c */ /* 0x000fe200047a1270 */
[----:B------:R-:W-:-:S04]  /*a87f0*/  IMAD.WIDE R12, R22, 0x2, R8 ;  /* 0x00000002160c7825 */ /* 0x000fc800078e0208 */
[C---:B------:R-:W-:Y:S01]  /*a8800*/  IMAD.WIDE R20, R22.reuse, 0x2, R18 ;  /* 0x0000000216147825 */ /* 0x040fe200078e0212 */
[----:B------:R-:W-:Y:S04]  /*a8810*/  STL [R1+0x3200], R24 ;  /* 0x0032001801007387 */ /* 0x000fe80000100800 */
[----:B--2---:R0:W-:Y:S01]  /*a8820*/  @P4 STG.E.U16 [R2.64], R0 ;  /* 0x0000000002004986 */ /* 0x0041e2000c101506 */
[----:B------:R-:W-:Y:S01]  /*a8830*/  ISETP.LT.AND P4, PT, R25, c[0x0][0x178], !P0 ;  /* 0x00005e0019007a0c */ /* 0x000fe20004781270 */
[----:B------:R1:W-:Y:S01]  /*a8840*/  @P3 STG.E.U16 [R4.64], R7 ;  /* 0x0000000704003986 */ /* 0x0003e2000c101506 */
[----:B------:R-:W-:Y:S01]  /*a8850*/  ISETP.LT.AND P3, PT, R15, c[0x0][0x178], !P0 ;  /* 0x00005e000f007a0c */ /* 0x000fe20004761270 */
[----:B------:R2:W-:Y:S01]  /*a8860*/  @P6 STG.E.U16 [R12.64], R23 ;  /* 0x000000170c006986 */ /* 0x0005e2000c101506 */
[----:B------:R3:W-:Y:S02]  /*a8870*/  @P5 STG.E.U16 [R20.64], R24 ;  /* 0x0000001814005986 */ /* 0x0007e4000c101506 */
[----:B0-----:R-:W-:Y:S01]  /*a8880*/  IMAD.WIDE R2, R22, 0x2, R16 ;  /* 0x0000000216027825 */ /* 0x001fe200078e0210 */
[----:B-1----:R-:W-:-:S03]  /*a8890*/  PRMT R4, R0, 0x7632, R4 ;  /* 0x0000763200047816 */ /* 0x002fc60000000004 */
[C---:B------:R-:W-:Y:S01]  /*a88a0*/  IADD3 R0, R22.reuse, c[0x0][0x198], RZ ;  /* 0x0000660016007a10 */ /* 0x040fe20007ffe0ff */
[----:B--2---:R-:W-:Y:S01]  /*a88b0*/  PRMT R12, R7, 0x7632, R12 ;  /* 0x00007632070c7816 */ /* 0x004fe2000000000c */
[----:B------:R-:W-:Y:S01]  /*a88c0*/  IMAD.WIDE R22, R22, 0x2, R10 ;  /* 0x0000000216167825 */ /* 0x000fe200078e020a */
[----:B---3--:R-:W2:Y:S04]  /*a88d0*/  LDL.LU R24, [R1+0x3184] ;  /* 0x0031840001187983 */ /* 0x008ea80000300800 */
[----:B------:R-:W-:Y:S01]  /*a88e0*/  @P4 STG.E.U16 [R2.64], R4 ;  /* 0x0000000402004986 */ /* 0x000fe2000c101506 */
[----:B------:R-:W-:Y:S03]  /*a88f0*/  @P3 STG.E.U16 [R22.64], R12 ;  /* 0x0000000c16003986 */ /* 0x000fe6000c101506 */
[----:B------:R0:W-:Y:S04]  /*a8900*/  STL [R1+0x3204], R23 ;  /* 0x0032041701007387 */ /* 0x0001e80000100800 */
[----:B0-----:R-:W3:Y:S01]  /*a8910*/  LDL.LU R23, [R1+0x4e8] ;  /* 0x0004e80001177983 */ /* 0x001ee20000300800 */
[----:B------:R-:W3:Y:S01]  /*a8920*/  LDL.LU R7, [R1+0x3188] ;  /* 0x0031880001077983 */ /* 0x000ee20000300800 */
[----:B------:R-:W-:-:S02]  /*a8930*/  ISETP.LT.AND P5, PT, R28, c[0x0][0x178], !P1 ;  /* 0x00005e001c007a0c */ /* 0x000fc40004fa1270 */
[----:B------:R-:W-:Y:S02]  /*a8940*/  ISETP.LT.AND P6, PT, R26, c[0x0][0x178], !P1 ;  /* 0x00005e001a007a0c */ /* 0x000fe40004fc1270 */
[----:B------:R-:W-:Y:S01]  /*a8950*/  ISETP.LT.AND P4, PT, R25, c[0x0][0x178], !P1 ;  /* 0x00005e0019007a0c */ /* 0x000fe20004f81270 */
[----:B------:R-:W-:-:S04]  /*a8960*/  IMAD.WIDE R2, R0, 0x2, R8 ;  /* 0x0000000200027825 */ /* 0x000fc800078e0208 */
[----:B------:R-:W-:Y:S01]  /*a8970*/  IMAD.WIDE R4, R0, 0x2, R18 ;  /* 0x0000000200047825 */ /* 0x000fe200078e0212 */
[----:B------:R-:W-:Y:S02]  /*a8980*/  ISETP.LT.AND P1, PT, R15, c[0x0][0x178], !P1 ;  /* 0x00005e000f007a0c */ /* 0x000fe40004f21270 */
[----:B------:R-:W-:Y:S02]  /*a8990*/  ISETP.LT.AND P3, PT, R28, c[0x0][0x178], !P2 ;  /* 0x00005e001c007a0c */ /* 0x000fe40005761270 */
[----:B------:R-:W-:Y:S01]  /*a89a0*/  IADD3 R20, R0, c[0x0][0x198], RZ ;  /* 0x0000660000147a10 */ /* 0x000fe20007ffe0ff */
[----:B----4-:R0:W-:Y:S01]  /*a89b0*/  @P5 STG.E.U16 [R2.64], R29 ;  /* 0x0000001d02005986 */ /* 0x0101e2000c101506 */
[----:B-----5:R1:W-:Y:S01]  /*a89c0*/  @P6 STG.E.U16 [R4.64], R14 ;  /* 0x0000000e04006986 */ /* 0x0203e2000c101506 */
[----:B------:R-:W-:Y:S02]  /*a89d0*/  ISETP.LT.AND P6, PT, R26, c[0x0][0x178], !P2 ;  /* 0x00005e001a007a0c */ /* 0x000fe400057c1270 */
[----:B------:R-:W-:Y:S01]  /*a89e0*/  PRMT R21, R29, 0x7632, R21 ;  /* 0x000076321d157816 */ /* 0x000fe20000000015 */
[----:B------:R-:W-:-:S04]  /*a89f0*/  IMAD.WIDE R12, R20, 0x2, R8 ;  /* 0x00000002140c7825 */ /* 0x000fc800078e0208 */
[----:B0-----:R-:W-:-:S04]  /*a8a00*/  IMAD.WIDE R2, R0, 0x2, R16 ;  /* 0x0000000200027825 */ /* 0x001fc800078e0210 */
[----:B-1----:R-:W-:Y:S01]  /*a8a10*/  IMAD.WIDE R4, R0, 0x2, R10 ;  /* 0x0000000200047825 */ /* 0x002fe200078e020a */
[----:B------:R-:W-:Y:S02]  /*a8a20*/  ISETP.GE.AND P0, PT, R27, c[0x0][0x17c], PT ;  /* 0x00005f001b007a0c */ /* 0x000fe40003f06270 */
[----:B------:R-:W-:Y:S01]  /*a8a30*/  PRMT R0, R14, 0x7632, R0 ;  /* 0x000076320e007816 */ /* 0x000fe20000000000 */
[----:B------:R-:W4:Y:S01]  /*a8a40*/  LDL.LU R27, [R1+0x538] ;  /* 0x00053800011b7983 */ /* 0x000f220000300800 */
[----:B------:R-:W5:Y:S01]  /*a8a50*/  LDL.LU R29, [R1+0x528] ;  /* 0x00052800011d7983 */ /* 0x000f620000300800 */
[----:B--2---:R-:W-:Y:S02]  /*a8a60*/  ISETP.GE.AND P5, PT, R24, c[0x0][0x17c], PT ;  /* 0x00005f0018007a0c */ /* 0x004fe40003fa6270 */
[----:B------:R-:W2:Y:S01]  /*a8a70*/  LDL.LU R24, [R1+0x518] ;  /* 0x0005180001187983 */ /* 0x000ea20000300800 */
[----:B------:R-:W2:Y:S03]  /*a8a80*/  LDL.LU R14, [R1+0x58] ;  /* 0x00005800010e7983 */ /* 0x000ea60000300800 */
[----:B---3--:R0:W-:Y:S01]  /*a8a90*/  @P4 STG.E.U16 [R2.64], R23 ;  /* 0x0000001702004986 */ /* 0x0081e2000c101506 */
[----:B------:R-:W-:Y:S01]  /*a8aa0*/  ISETP.LT.AND P4, PT, R25, c[0x0][0x178], !P2 ;  /* 0x00005e0019007a0c */ /* 0x000fe20005781270 */
[----:B------:R1:W-:Y:S02]  /*a8ab0*/  @P1 STG.E.U16 [R4.64], R6 ;  /* 0x0000000604001986 */ /* 0x0003e4000c101506 */
[----:B------:R3:W-:Y:S01]  /*a8ac0*/  @P3 STG.E.U16 [R12.64], R21 ;  /* 0x000000150c003986 */ /* 0x0007e2000c101506 */
[----:B------:R-:W-:Y:S01]  /*a8ad0*/  ISETP.GE.AND P1, PT, R7, c[0x0][0x17c], PT ;  /* 0x00005f0007007a0c */ /* 0x000fe20003f26270 */
[----:B0-----:R-:W-:-:S04]  /*a8ae0*/  IMAD.WIDE R2, R20, 0x2, R16 ;  /* 0x0000000214027825 */ /* 0x001fc800078e0210 */
[----:B-1----:R-:W-:Y:S01]  /*a8af0*/  IMAD.WIDE R4, R20, 0x2, R18 ;  /* 0x0000000214047825 */ /* 0x002fe200078e0212 */
[----:B---3--:R-:W-:Y:S02]  /*a8b00*/  PRMT R12, R23, 0x7632, R12 ;  /* 0x00007632170c7816 */ /* 0x008fe4000000000c */
[----:B------:R-:W-:Y:S01]  /*a8b10*/  PRMT R21, R6, 0x7632, R21 ;  /* 0x0000763206157816 */ /* 0x000fe20000000015 */
[----:B------:R-:W3:Y:S04]  /*a8b20*/  LDL.LU R23, [R1+0x3204] ;  /* 0x0032040001177983 */ /* 0x000ee80000300800 */
[----:B------:R0:W-:Y:S01]  /*a8b30*/  @P6 STG.E.U16 [R4.64], R0 ;  /* 0x0000000004006986 */ /* 0x0001e2000c101506 */
[----:B------:R1:W-:Y:S02]  /*a8b40*/  @P4 STG.E.U16 [R2.64], R12 ;  /* 0x0000000c02004986 */ /* 0x0003e4000c101506 */
[----:B------:R-:W3:Y:S02]  /*a8b50*/  LDL.LU R7, [R1+0x578] ;  /* 0x0005780001077983 */ /* 0x000ee40000300800 */
[----:B------:R-:W3:Y:S01]  /*a8b60*/  LDL.LU R6, [R1+0x558] ;  /* 0x0005580001067983 */ /* 0x000ee20000300800 */
[C---:B0-----:R-:W-:Y:S01]  /*a8b70*/  IADD3 R0, R20.reuse, c[0x0][0x198], RZ ;  /* 0x0000660014007a10 */ /* 0x041fe20007ffe0ff */
[----:B-1----:R-:W-:-:S02]  /*a8b80*/  IMAD.WIDE R2, R20, 0x2, R10 ;  /* 0x0000000214027825 */ /* 0x002fc400078e020a */
[----:B------:R-:W3:Y:S01]  /*a8b90*/  LDL.LU R20, [R1+0x318c] ;  /* 0x00318c0001147983 */ /* 0x000ee20000300800 */
[----:B------:R-:W-:Y:S02]  /*a8ba0*/  ISETP.LT.AND P2, PT, R15, c[0x0][0x178], !P2 ;  /* 0x00005e000f007a0c */ /* 0x000fe40005741270 */
[----:B------:R-:W-:Y:S02]  /*a8bb0*/  ISETP.LT.AND P3, PT, R28, c[0x0][0x178], !P0 ;  /* 0x00005e001c007a0c */ /* 0x000fe40004761270 */
[----:B------:R-:W-:Y:S01]  /*a8bc0*/  ISETP.LT.AND P6, PT, R26, c[0x0][0x178], !P0 ;  /* 0x00005e001a007a0c */ /* 0x000fe200047c1270 */
[----:B------:R-:W-:Y:S01]  /*a8bd0*/  IMAD.WIDE R4, R0, 0x2, R8 ;  /* 0x0000000200047825 */ /* 0x000fe200078e0208 */
[----:B------:R-:W-:-:S03]  /*a8be0*/  ISETP.LT.AND P4, PT, R25, c[0x0][0x178], !P0 ;  /* 0x00005e0019007a0c */ /* 0x000fc60004781270 */
[----:B------:R-:W-:Y:S02]  /*a8bf0*/  ISETP.LT.AND P0, PT, R15, c[0x0][0x178], !P0 ;  /* 0x00005e000f007a0c */ /* 0x000fe40004701270 */
[----:B------:R-:W-:Y:S02]  /*a8c00*/  IMAD.WIDE R12, R0, 0x2, R18 ;  /* 0x00000002000c7825 */ /* 0x000fe400078e0212 */
[----:B------:R-:W-:Y:S02]  /*a8c10*/  @P2 STG.E.U16 [R2.64], R21 ;  /* 0x0000001502002986 */ /* 0x000fe4000c101506 */
[----:B----4-:R0:W-:Y:S01]  /*a8c20*/  @P3 STG.E.U16 [R4.64], R27 ;  /* 0x0000001b04003986 */ /* 0x0101e2000c101506 */
[----:B------:R-:W-:Y:S01]  /*a8c30*/  ISETP.LT.AND P3, PT, R28, c[0x0][0x178], !P5 ;  /* 0x00005e001c007a0c */ /* 0x000fe20006f61270 */
[----:B-----5:R1:W-:Y:S01]  /*a8c40*/  @P6 STG.E.U16 [R12.64], R29 ;  /* 0x0000001d0c006986 */ /* 0x0203e2000c101506 */
[C---:B0-----:R-:W-:Y:S01]  /*a8c50*/  IADD3 R4, R0.reuse, c[0x0][0x198], RZ ;  /* 0x0000660000047a10 */ /* 0x041fe20007ffe0ff */
[----:B------:R-:W-:-:S04]  /*a8c60*/  IMAD.WIDE R2, R0, 0x2, R16 ;  /* 0x0000000200027825 */ /* 0x000fc800078e0210 */
[----:B-1----:R-:W-:Y:S01]  /*a8c70*/  IMAD.WIDE R12, R0, 0x2, R10 ;  /* 0x00000002000c7825 */ /* 0x002fe200078e020a */
[----:B------:R-:W-:Y:S02]  /*a8c80*/  PRMT R0, R27, 0x7632, R0 ;  /* 0x000076321b007816 */ /* 0x000fe40000000000 */
[----:B------:R-:W-:Y:S01]  /*a8c90*/  PRMT R5, R29, 0x7632, R5 ;  /* 0x000076321d057816 */ /* 0x000fe20000000005 */
[----:B------:R-:W4:Y:S01]  /*a8ca0*/  LDL.LU R27, [R1+0x3194] ;  /* 0x00319400011b7983 */ /* 0x000f220000300800 */
[----:B------:R-:W5:Y:S03]  /*a8cb0*/  LDL.LU R29, [R1+0x38] ;  /* 0x00003800011d7983 */ /* 0x000f660000300800 */
[----:B--2---:R-:W-:Y:S01]  /*a8cc0*/  @P4 STG.E.U16 [R2.64], R24 ;  /* 0x0000001802004986 */ /* 0x004fe2000c101506 */
[----:B------:R-:W-:Y:S01]  /*a8cd0*/  @P0 STG.E.U16 [R12.64], R14 ;  /* 0x0000000e0c000986 */ /* 0x000fe2000c101506 */
[----:B------:R-:W-:-:S02]  /*a8ce0*/  PRMT R22, R24, 0x7632, R22 ;  /* 0x0000763218167816 */ /* 0x000fc40000000016 */
[----:B---3--:R-:W-:Y:S01]  /*a8cf0*/  ISETP.GE.AND P2, PT, R20, c[0x0][0x17c], PT ;  /* 0x00005f0014007a0c */ /* 0x008fe20003f46270 */
[----:B------:R-:W-:-:S05]  /*a8d00*/  IMAD.WIDE R20, R4, 0x2, R8 ;  /* 0x0000000204147825 */ /* 0x000fca00078e0208 */
[----:B------:R0:W-:Y:S04]  /*a8d10*/  @P3 STG.E.U16 [R20.64], R0 ;  /* 0x0000000014003986 */ /* 0x0001e8000c101506 */
[----:B0-----:R-:W2:Y:S01]  /*a8d20*/  LDL.LU R21, [R1+0x3190] ;  /* 0x0031900001157983 */ /* 0x001ea20000300800 */
[----:B------:R-:W3:Y:S01]  /*a8d30*/  LDL.LU R24, [R1+0x3200] ;  /* 0x0032000001187983 */ /* 0x000ee20000300800 */
[----:B------:R-:W-:Y:S01]  /*a8d40*/  ISETP.LT.AND P6, PT, R26, c[0x0][0x178], !P5 ;  /* 0x00005e001a007a0c */ /* 0x000fe20006fc1270 */
[----:B------:R-:W-:Y:S01]  /*a8d50*/  IMAD.WIDE R2, R4, 0x2, R18 ;  /* 0x0000000204027825 */ /* 0x000fe200078e0212 */
[----:B------:R-:W-:-:S03]  /*a8d60*/  ISETP.LT.AND P3, PT, R25, c[0x0][0x178], !P5 ;  /* 0x00005e0019007a0c */ /* 0x000fc60006f61270 */
[----:B------:R-:W-:Y:S01]  /*a8d70*/  ISETP.LT.AND P5, PT, R15, c[0x0][0x178], !P5 ;  /* 0x00005e000f007a0c */ /* 0x000fe20006fa1270 */
[----:B------:R-:W-:Y:S02]  /*a8d80*/  ISETP.LT.AND P4, PT, R28, c[0x0][0x178], !P1 ;  /* 0x00005e001c007a0c */ /* 0x000fe40004f81270 */
[----:B------:R-:W-:Y:S02]  /*a8d90*/  IADD3 R0, R4, c[0x0][0x198], RZ ;  /* 0x0000660004007a10 */ /* 0x000fe40007ffe0ff */
[----:B------:R-:W-:Y:S02]  /*a8da0*/  PRMT R23, R14, 0x7632, R23 ;  /* 0x000076320e177816 */ /* 0x000fe40000000017 */
[----:B------:R-:W5:Y:S04]  /*a8db0*/  LDL.LU R14, [R1+0x31fc] ;  /* 0x0031fc00010e7983 */ /* 0x000f680000300800 */
[----:B------:R0:W-:Y:S01]  /*a8dc0*/  @P6 STG.E.U16 [R2.64], R5 ;  /* 0x0000000502006986 */ /* 0x0001e2000c101506 */
[----:B------:R-:W-:Y:S01]  /*a8dd0*/  ISETP.LT.AND P6, PT, R26, c[0x0][0x178], !P1 ;  /* 0x00005e001a007a0c */ /* 0x000fe20004fc1270 */
[----:B------:R-:W-:-:S04]  /*a8de0*/  IMAD.WIDE R12, R0, 0x2, R8 ;  /* 0x00000002000c7825 */ /* 0x000fc800078e0208 */
[----:B0-----:R-:W-:-:S04]  /*a8df0*/  IMAD.WIDE R2, R4, 0x2, R16 ;  /* 0x0000000204027825 */ /* 0x001fc800078e0210 */
[----:B------:R-:W-:Y:S01]  /*a8e00*/  IMAD.WIDE R4, R4, 0x2, R10 ;  /* 0x0000000204047825 */ /* 0x000fe200078e020a */
[----:B------:R-:W-:Y:S04]  /*a8e10*/  @P3 STG.E.U16 [R2.64], R22 ;  /* 0x0000001602003986 */ /* 0x000fe8000c101506 */
[----:B------:R0:W-:Y:S02]  /*a8e20*/  @P5 STG.E.U16 [R4.64], R23 ;  /* 0x0000001704005986 */ /* 0x0001e4000c101506 */
[----:B------:R-:W-:Y:S01]  /*a8e30*/  @P4 STG.E.U16 [R12.64], R7 ;  /* 0x000000070c004986 */ /* 0x000fe2000c101506 */
[----:B------:R-:W-:Y:S02]  /*a8e40*/  ISETP.LT.AND P4, PT, R25, c[0x0][0x178], !P1 ;  /* 0x00005e0019007a0c */ /* 0x000fe40004f81270 */
[----:B------:R-:W-:Y:S01]  /*a8e50*/  ISETP.LT.AND P3, PT, R15, c[0x0][0x178], !P1 ;  /* 0x00005e000f007a0c */ /* 0x000fe20004f61270 */
[----:B----4-:R-:W-:Y:S01]  /*a8e60*/  ISETP.GE.AND P1, PT, R27, c[0x0][0x17c], PT ;  /* 0x00005f001b007a0c */ /* 0x010fe20003f26270 */
[----:B0-----:R-:W-:-:S02]  /*a8e70*/  PRMT R23, R7, 0x7632, R23 ;  /* 0x0000763207177816 */ /* 0x001fc40000000017 */
[C---:B------:R-:W-:Y:S01]  /*a8e80*/  IADD3 R22, R0.reuse, c[0x0][0x198], RZ ;  /* 0x0000660000167a10 */ /* 0x040fe20007ffe0ff */
[----:B------:R-:W-:-:S04]  /*a8e90*/  IMAD.WIDE R2, R0, 0x2, R16 ;  /* 0x0000000200027825 */ /* 0x000fc800078e0210 */
[----:B------:R-:W-:Y:S01]  /*a8ea0*/  IMAD.WIDE R4, R0, 0x2, R10 ;  /* 0x0000000200047825 */ /* 0x000fe200078e020a */
[----:B--2---:R-:W-:-:S03]  /*a8eb0*/  ISETP.GE.AND P0, PT, R21, c[0x0][0x17c], PT ;  /* 0x00005f0015007a0c */ /* 0x004fc60003f06270 */
[----:B------:R-:W-:Y:S01]  /*a8ec0*/  IMAD.WIDE R20, R0, 0x2, R18 ;  /* 0x0000000200147825 */ /* 0x000fe200078e0212 */
[----:B---3--:R-:W-:-:S04]  /*a8ed0*/  PRMT R24, R6, 0x7632, R24 ;  /* 0x0000763206187816 */ /* 0x008fc80000000018 */
[----:B------:R0:W-:Y:S04]  /*a8ee0*/  @P6 STG.E.U16 [R20.64], R6 ;  /* 0x0000000614006986 */ /* 0x0001e8000c101506 */
[----:B0-----:R-:W2:Y:S01]  /*a8ef0*/  LDL.LU R6, [R1+0x3198] ;  /* 0x0031980001067983 */ /* 0x001ea20000300800 */
[----:B------:R-:W3:Y:S02]  /*a8f00*/  LDL.LU R7, [R1+0x568] ;  /* 0x0005680001077983 */ /* 0x000ee40000300800 */
[----:B------:R-:W4:Y:S02]  /*a8f10*/  LDL.LU R27, [R1+0x28] ;  /* 0x00002800011b7983 */ /* 0x000f240000300800 */
[----:B------:R-:W2:Y:S01]  /*a8f20*/  LDL.LU R0, [R1+0x548] ;  /* 0x0005480001007983 */ /* 0x000ea20000300800 */
[----:B------:R-:W-:-:S02]  /*a8f30*/  ISETP.LT.AND P6, PT, R28, c[0x0][0x178], !P2 ;  /* 0x00005e001c007a0c */ /* 0x000fc400057c1270 */
[----:B------:R-:W-:Y:S01]  /*a8f40*/  ISETP.LT.AND P5, PT, R26, c[0x0][0x178], !P2 ;  /* 0x00005e001a007a0c */ /* 0x000fe200057a1270 */
[----:B------:R-:W-:-:S04]  /*a8f50*/  IMAD.WIDE R12, R22, 0x2, R8 ;  /* 0x00000002160c7825 */ /* 0x000fc800078e0208 */
[----:B------:R-:W-:Y:S01]  /*a8f60*/  IMAD.WIDE R20, R22, 0x2, R18 ;  /* 0x0000000216147825 */ /* 0x000fe200078e0212 */
[----:B--2---:R-:W-:Y:S03]  /*a8f70*/  @P4 STG.E.U16 [R2.64], R0 ;  /* 0x0000000002004986 */ /* 0x004fe6000c101506 */
[----:B-----5:R-:W-:Y:S02]  /*a8f80*/  @P3 STG.E.U16 [R4.64], R29 ;  /* 0x0000001d04003986 */ /* 0x020fe4000c101506 */
[----:B------:R0:W-:Y:S02]  /*a8f90*/  @P6 STG.E.U16 [R12.64], R23 ;  /* 0x000000170c006986 */ /* 0x0001e4000c101506 */
[----:B------:R1:W-:Y:S01]  /*a8fa0*/  @P5 STG.E.U16 [R20.64], R24 ;  /* 0x0000001814005986 */ /* 0x0003e2000c101506 */
[----:B------:R-:W-:Y:S02]  /*a8fb0*/  ISETP.LT.AND P4, PT, R25, c[0x0][0x178], !P2 ;  /* 0x00005e0019007a0c */ /* 0x000fe40005781270 */
[----:B------:R-:W-:Y:S01]  /*a8fc0*/  ISETP.LT.AND P3, PT, R15, c[0x0][0x178], !P2 ;  /* 0x00005e000f007a0c */ /* 0x000fe20005761270 */
[----:B------:R-:W-:Y:S01]  /*a8fd0*/  ISETP.GE.AND P2, PT, R6, c[0x0][0x17c], PT ;  /* 0x00005f0006007a0c */ /* 0x000fe20003f46270 */
[----:B0-----:R-:W2:Y:S01]  /*a8fe0*/  LDL.LU R13, [R1+0x5f8] ;  /* 0x0005f800010d7983 */ /* 0x001ea20000300800 */
[----:B-1----:R-:W5:Y:S02]  /*a8ff0*/  LDL.LU R24, [R1+0x598] ;  /* 0x0005980001187983 */ /* 0x002f640000300800 */
[----:B------:R-:W3:Y:S01]  /*a9000*/  LDL.LU R6, [R1+0x319c] ;  /* 0x00319c0001067983 */ /* 0x000ee20000300800 */
[----:B------:R-:W-:-:S02]  /*a9010*/  PRMT R4, R0, 0x7632, R4 ;  /* 0x0000763200047816 */ /* 0x000fc40000000004 */
[----:B------:R-:W-:Y:S01]  /*a9020*/  ISETP.LT.AND P5, PT, R28, c[0x0][0x178], !P0 ;  /* 0x00005e001c007a0c */ /* 0x000fe200047a1270 */
[----:B------:R-:W-:Y:S01]  /*a9030*/  IMAD.WIDE R2, R22, 0x2, R16 ;  /* 0x0000000216027825 */ /* 0x000fe200078e0210 */
[----:B------:R-:W-:Y:S02]  /*a9040*/  ISETP.LT.AND P6, PT, R26, c[0x0][0x178], !P0 ;  /* 0x00005e001a007a0c */ /* 0x000fe400047c1270 */
[C---:B------:R-:W-:Y:S02]  /*a9050*/  IADD3 R0, R22.reuse, c[0x0][0x198], RZ ;  /* 0x0000660016007a10 */ /* 0x040fe40007ffe0ff */
[----:B------:R-:W-:Y:S01]  /*a9060*/  PRMT R12, R29, 0x7632, R12 ;  /* 0x000076321d0c7816 */ /* 0x000fe2000000000c */
[----:B------:R-:W-:Y:S01]  /*a9070*/  IMAD.WIDE R22, R22, 0x2, R10 ;  /* 0x0000000216167825 */ /* 0x000fe200078e020a */
[----:B------:R0:W-:Y:S01]  /*a9080*/  @P4 STG.E.U16 [R2.64], R4 ;  /* 0x0000000402004986 */ /* 0x0001e2000c101506 */
[----:B------:R-:W-:Y:S02]  /*a9090*/  ISETP.LT.AND P4, PT, R25, c[0x0][0x178], !P0 ;  /* 0x00005e0019007a0c */ /* 0x000fe40004781270 */
[----:B------:R-:W-:Y:S01]  /*a90a0*/  ISETP.LT.AND P0, PT, R15, c[0x0][0x178], !P0 ;  /* 0x00005e000f007a0c */ /* 0x000fe20004701270 */
[----:B------:R-:W-:Y:S01]  /*a90b0*/  IADD3 R20, R0, c[0x0][0x198], RZ ;  /* 0x0000660000147a10 */ /* 0x000fe20007ffe0ff */
[----:B------:R-:W-:Y:S01]  /*a90c0*/  @P3 STG.E.U16 [R22.64], R12 ;  /* 0x0000000c16003986 */ /* 0x000fe2000c101506 */
[----:B------:R-:W-:-:S03]  /*a90d0*/  ISETP.LT.AND P3, PT, R28, c[0x0][0x178], !P1 ;  /* 0x00005e001c007a0c */ /* 0x000fc60004f61270 */
[----:B------:R-:W3:Y:S01]  /*a90e0*/  LDL.LU R29, [R1+0x638] ;  /* 0x00063800011d7983 */ /* 0x000ee20000300800 */
[----:B0-----:R-:W-:-:S04]  /*a90f0*/  IMAD.WIDE R2, R0, 0x2, R8 ;  /* 0x0000000200027825 */ /* 0x001fc800078e0208 */
[C---:B------:R-:W-:Y:S01]  /*a9100*/  IMAD.WIDE R4, R0.reuse, 0x2, R18 ;  /* 0x0000000200047825 */ /* 0x040fe200078e0212 */
[----:B--2---:R0:W-:Y:S04]  /*a9110*/  @P5 STG.E.U16 [R2.64], R13 ;  /* 0x0000000d02005986 */ /* 0x0041e8000c101506 */
[----:B-----5:R1:W-:Y:S01]  /*a9120*/  @P6 STG.E.U16 [R4.64], R24 ;  /* 0x0000001804006986 */ /* 0x0203e2000c101506 */
[----:B------:R-:W-:Y:S01]  /*a9130*/  PRMT R21, R13, 0x7632, R21 ;  /* 0x000076320d157816 */ /* 0x000fe20000000015 */
[----:B0-----:R-:W-:-:S04]  /*a9140*/  IMAD.WIDE R2, R0, 0x2, R16 ;  /* 0x0000000200027825 */ /* 0x001fc800078e0210 */
[----:B-1----:R-:W-:-:S04]  /*a9150*/  IMAD.WIDE R4, R0, 0x2, R10 ;  /* 0x0000000200047825 */ /* 0x002fc800078e020a */
[----:B------:R-:W-:Y:S01]  /*a9160*/  IMAD.WIDE R12, R20, 0x2, R8 ;  /* 0x00000002140c7825 */ /* 0x000fe200078e0208 */
[----:B---3--:R-:W-:Y:S01]  /*a9170*/  @P4 STG.E.U16 [R2.64], R7 ;  /* 0x0000000702004986 */ /* 0x008fe2000c101506 */
[----:B------:R-:W-:Y:S02]  /*a9180*/  ISETP.GE.AND P4, PT, R6, c[0x0][0x17c], PT ;  /* 0x00005f0006007a0c */ /* 0x000fe40003f86270 */
[----:B----4-:R-:W-:Y:S02]  /*a9190*/  @P0 STG.E.U16 [R4.64], R27 ;  /* 0x0000001b04000986 */ /* 0x010fe4000c101506 */
[----:B------:R-:W2:Y:S01]  /*a91a0*/  LDL.LU R6, [R1+0x618] ;  /* 0x0006180001067983 */ /* 0x000ea20000300800 */
[----:B------:R0:W-:Y:S01]  /*a91b0*/  @P3 STG.E.U16 [R12.64], R21 ;  /* 0x000000150c003986 */ /* 0x0001e2000c101506 */
[----:B------:R-:W-:-:S03]  /*a91c0*/  PRMT R0, R7, 0x7632, R0 ;  /* 0x0000763207007816 */ /* 0x000fc60000000000 */
[----:B0-----:R-:W3:Y:S01]  /*a91d0*/  LDL.LU R13, [R1+0x31a0] ;  /* 0x0031a000010d7983 */ /* 0x001ee20000300800 */
[----:B------:R-:W-:Y:S02]  /*a91e0*/  PRMT R12, R24, 0x7632, R12 ;  /* 0x00007632180c7816 */ /* 0x000fe4000000000c */
[----:B------:R-:W4:Y:S02]  /*a91f0*/  LDL.LU R24, [R1+0x5c8] ;  /* 0x0005c80001187983 */ /* 0x000f240000300800 */
[----:B------:R-:W5:Y:S01]  /*a9200*/  LDL.LU R7, [R1+0x31a4] ;  /* 0x0031a40001077983 */ /* 0x000f620000300800 */
[----:B------:R-:W-:Y:S02]  /*a9210*/  ISETP.LT.AND P5, PT, R26, c[0x0][0x178], !P1 ;  /* 0x00005e001a007a0c */ /* 0x000fe40004fa1270 */
[----:B------:R-:W-:Y:S01]  /*a9220*/  ISETP.LT.AND P6, PT, R25, c[0x0][0x178], !P1 ;  /* 0x00005e0019007a0c */ /* 0x000fe20004fc1270 */
[----:B------:R-:W-:Y:S01]  /*a9230*/  IMAD.WIDE R4, R20, 0x2, R18 ;  /* 0x0000000214047825 */ /* 0x000fe200078e0212 */
[----:B------:R-:W-:-:S02]  /*a9240*/  ISETP.LT.AND P1, PT, R15, c[0x0][0x178], !P1 ;  /* 0x00005e000f007a0c */ /* 0x000fc40004f21270 */
[----:B------:R-:W-:Y:S01]  /*a9250*/  ISETP.LT.AND P3, PT, R28, c[0x0][0x178], !P2 ;  /* 0x00005e001c007a0c */ /* 0x000fe20005761270 */
[----:B------:R-:W-:-:S06]  /*a9260*/  IMAD.WIDE R2, R20, 0x2, R16 ;  /* 0x0000000214027825 */ /* 0x000fcc00078e0210 */
[----:B------:R0:W-:Y:S02]  /*a9270*/  @P5 STG.E.U16 [R4.64], R12 ;  /* 0x0000000c04005986 */ /* 0x0001e4000c101506 */
[----:B------:R1:W-:Y:S01]  /*a9280*/  @P6 STG.E.U16 [R2.64], R0 ;  /* 0x0000000002006986 */ /* 0x0003e2000c101506 */
[----:B------:R-:W-:Y:S02]  /*a9290*/  ISETP.LT.AND P5, PT, R26, c[0x0][0x178], !P2 ;  /* 0x00005e001a007a0c */ /* 0x000fe400057a1270 */
[C---:B0-----:R-:W-:Y:S02]  /*a92a0*/  IADD3 R12, R20.reuse, c[0x0][0x198], RZ ;  /* 0x00006600140c7a10 */ /* 0x041fe40007ffe0ff */
[----:B-1----:R-:W-:Y:S01]  /*a92b0*/  PRMT R0, R27, 0x7632, R0 ;  /* 0x000076321b007816 */ /* 0x002fe20000000000 */
[----:B------:R-:W-:-:S04]  /*a92c0*/  IMAD.WIDE R20, R20, 0x2, R10 ;  /* 0x0000000214147825 */ /* 0x000fc800078e020a */
[C---:B------:R-:W-:Y:S01]  /*a92d0*/  IMAD.WIDE R2, R12.reuse, 0x2, R8 ;  /* 0x000000020c027825 */ /* 0x040fe200078e0208 */
[----:B------:R-:W4:Y:S04]  /*a92e0*/  LDL.LU R27, [R1+0x668] ;  /* 0x00066800011b7983 */ /* 0x000f280000300800 */
[----:B------:R-:W-:Y:S01]  /*a92f0*/  @P1 STG.E.U16 [R20.64], R0 ;  /* 0x0000000014001986 */ /* 0x000fe2000c101506 */
[----:B------:R0:W-:Y:S01]  /*a9300*/  @P3 STG.E.U16 [R2.64], R29 ;  /* 0x0000001d02003986 */ /* 0x0001e2000c101506 */
[----:B------:R-:W-:Y:S01]  /*a9310*/  PRMT R22, R29, 0x7632, R22 ;  /* 0x000076321d167816 */ /* 0x000fe20000000016 */
[----:B0-----:R-:W-:-:S05]  /*a9320*/  IMAD.WIDE R2, R12, 0x2, R18 ;  /* 0x000000020c027825 */ /* 0x001fca00078e0212 */
[----:B--2---:R0:W-:Y:S01]  /*a9330*/  @P5 STG.E.U16 [R2.64], R6 ;  /* 0x0000000602005986 */ /* 0x0041e2000c101506 */
[----:B-----5:R-:W-:-:S03]  /*a9340*/  ISETP.GE.AND P3, PT, R7, c[0x0][0x17c], PT ;  /* 0x00005f0007007a0c */ /* 0x020fc60003f66270 */
[----:B------:R-:W2:Y:S01]  /*a9350*/  LDL.LU R7, [R1+0x658] ;  /* 0x0006580001077983 */ /* 0x000ea20000300800 */
[----:B------:R-:W5:Y:S02]  /*a9360*/  LDL.LU R29, [R1+0x31a8] ;  /* 0x0031a800011d7983 */ /* 0x000f640000300800 */
[----:B0-----:R-:W2:Y:S01]  /*a9370*/  LDL.LU R3, [R1+0x8] ;  /* 0x0000080001037983 */ /* 0x001ea20000300800 */
[----:B------:R-:W-:Y:S01]  /*a9380*/  ISETP.LT.AND P6, PT, R25, c[0x0][0x178], !P2 ;  /* 0x00005e0019007a0c */ /* 0x000fe200057c1270 */
[----:B------:R-:W-:Y:S01]  /*a9390*/  ISETP.LT.AND P2, PT, R15, c[0x0][0x178], !P2 ;  /* 0x00005e000f007a0c */ /* 0x000fe20005741270 */
[----:B------:R-:W-:Y:S02]  /*a93a0*/  ISETP.LT.AND P1, PT, R28, c[0x0][0x178], !P4 ;  /* 0x00005e001c007a0c */ /* 0x000fe40006721270 */
[C---:B------:R-:W-:Y:S02]  /*a93b0*/  IADD3 R0, R12.reuse, c[0x0][0x198], RZ ;  /* 0x000066000c007a10 */ /* 0x040fe40007ffe0ff */
[----:B---3--:R-:W-:Y:S01]  /*a93c0*/  ISETP.GE.AND P0, PT, R13, c[0x0][0x17c], PT ;  /* 0x00005f000d007a0c */ /* 0x008fe20003f06270 */
[----:B------:R-:W-:-:S04]  /*a93d0*/  IMAD.WIDE R4, R12, 0x2, R16 ;  /* 0x000000020c047825 */ /* 0x000fc800078e0210 */
[----:B------:R-:W-:-:S04]  /*a93e0*/  IMAD.WIDE R12, R12, 0x2, R10 ;  /* 0x000000020c0c7825 */ /* 0x000fc800078e020a */
[----:B------:R-:W-:Y:S01]  /*a93f0*/  IMAD.WIDE R20, R0, 0x2, R8 ;  /* 0x0000000200147825 */ /* 0x000fe200078e0208 */
[----:B----4-:R0:W-:Y:S01]  /*a9400*/  @P6 STG.E.U16 [R4.64], R24 ;  /* 0x0000001804006986 */ /* 0x0101e2000c101506 */
[----:B------:R-:W-:Y:S02]  /*a9410*/  PRMT R23, R6, 0x7632, R23 ;  /* 0x0000763206177816 */ /* 0x000fe40000000017 */
[----:B------:R-:W3:Y:S02]  /*a9420*/  LDL.LU R6, [R1+0x31f8] ;  /* 0x0031f80001067983 */ /* 0x000ee40000300800 */
[----:B0-----:R-:W-:Y:S01]  /*a9430*/  IMAD.WIDE R4, R0, 0x2, R18 ;  /* 0x0000000200047825 */ /* 0x001fe200078e0212 */
[----:B--2---:R-:W-:Y:S01]  /*a9440*/  @P2 STG.E.U16 [R12.64], R3 ;  /* 0x000000030c002986 */ /* 0x004fe2000c101506 */
[----:B------:R-:W-:Y:S02]  /*a9450*/  ISETP.LT.AND P2, PT, R26, c[0x0][0x178], !P4 ;  /* 0x00005e001a007a0c */ /* 0x000fe40006741270 */
[----:B------:R0:W-:Y:S01]  /*a9460*/  @P1 STG.E.U16 [R20.64], R22 ;  /* 0x0000001614001986 */ /* 0x0001e2000c101506 */
[----:B------:R-:W-:-:S02]  /*a9470*/  ISETP.LT.AND P1, PT, R25, c[0x0][0x178], !P4 ;  /* 0x00005e0019007a0c */ /* 0x000fc40006721270 */
[----:B0-----:R-:W-:Y:S02]  /*a9480*/  PRMT R22, R3, 0x7632, R22 ;  /* 0x0000763203167816 */ /* 0x001fe40000000016 */
[----:B------:R-:W-:Y:S01]  /*a9490*/  PRMT R21, R24, 0x7632, R21 ;  /* 0x0000763218157816 */ /* 0x000fe20000000015 */
[----:B------:R-:W-:Y:S01]  /*a94a0*/  IMAD.WIDE R2, R0, 0x2, R16 ;  /* 0x0000000200027825 */ /* 0x000fe200078e0210 */
[----:B------:R-:W2:Y:S04]  /*a94b0*/  LDL.LU R24, [R1+0x628] ;  /* 0x0006280001187983 */ /* 0x000ea80000300800 */
[----:B------:R-:W-:Y:S01]  /*a94c0*/  @P2 STG.E.U16 [R4.64], R23 ;  /* 0x0000001704002986 */ /* 0x000fe2000c101506 */
[----:B-----5:R-:W-:Y:S02]  /*a94d0*/  ISETP.GE.AND P2, PT, R29, c[0x0][0x17c], PT ;  /* 0x00005f001d007a0c */ /* 0x020fe40003f46270 */
[----:B------:R-:W4:Y:S02]  /*a94e0*/  LDL.LU R29, [R1+0x648] ;  /* 0x00064800011d7983 */ /* 0x000f240000300800 */
[----:B------:R0:W-:Y:S02]  /*a94f0*/  @P1 STG.E.U16 [R2.64], R21 ;  /* 0x0000001502001986 */ /* 0x0001e4000c101506 */
[----:B0-----:R-:W5:Y:S01]  /*a9500*/  LDL.LU R21, [R1+0x31ac] ;  /* 0x0031ac0001157983 */ /* 0x001f620000300800 */
[----:B------:R-:W-:-:S02]  /*a9510*/  ISETP.LT.AND P4, PT, R15, c[0x0][0x178], !P4 ;  /* 0x00005e000f007a0c */ /* 0x000fc40006781270 */
[----:B------:R-:W-:Y:S02]  /*a9520*/  ISETP.LT.AND P6, PT, R28, c[0x0][0x178], !P0 ;  /* 0x00005e001c007a0c */ /* 0x000fe400047c1270 */
[----:B------:R-:W-:Y:S01]  /*a9530*/  ISETP.LT.AND P5, PT, R26, c[0x0][0x178], !P0 ;  /* 0x00005e001a007a0c */ /* 0x000fe200047a1270 */
[C---:B------:R-:W-:Y:S01]  /*a9540*/  IMAD.WIDE R12, R0.reuse, 0x2, R10 ;  /* 0x00000002000c7825 */ /* 0x040fe200078e020a */
[----:B------:R-:W-:-:S05]  /*a9550*/  IADD3 R20, R0, c[0x0][0x198], RZ ;  /* 0x0000660000147a10 */ /* 0x000fca0007ffe0ff */
[----:B------:R-:W-:-:S04]  /*a9560*/  IMAD.WIDE R4, R20, 0x2, R8 ;  /* 0x0000000214047825 */ /* 0x000fc800078e0208 */
[----:B------:R-:W-:Y:S01]  /*a9570*/  IMAD.WIDE R2, R20, 0x2, R18 ;  /* 0x0000000214027825 */ /* 0x000fe200078e0212 */
[----:B------:R-:W-:Y:S01]  /*a9580*/  @P4 STG.E.U16 [R12.64], R22 ;  /* 0x000000160c004986 */ /* 0x000fe2000c101506 */
[----:B------:R-:W-:Y:S02]  /*a9590*/  ISETP.LT.AND P4, PT, R25, c[0x0][0x178], !P0 ;  /* 0x00005e0019007a0c */ /* 0x000fe40004781270 */
[----:B------:R-:W-:Y:S02]  /*a95a0*/  ISETP.LT.AND P0, PT, R15, c[0x0][0x178], !P0 ;  /* 0x00005e000f007a0c */ /* 0x000fe40004701270 */
[----:B------:R0:W-:Y:S01]  /*a95b0*/  @P6 STG.E.U16 [R4.64], R27 ;  /* 0x0000001b04006986 */ /* 0x0001e2000c101506 */
[----:B------:R1:W-:Y:S01]  /*a95c0*/  @P5 STG.E.U16 [R2.64], R7 ;  /* 0x0000000702005986 */ /* 0x0003e2000c101506 */
[----:B------:R-:W-:Y:S02]  /*a95d0*/  ISETP.LT.AND P6, PT, R28, c[0x0][0x178], !P3 ;  /* 0x00005e001c007a0c */ /* 0x000fe40005fc1270 */
[----:B------:R-:W-:-:S02]  /*a95e0*/  ISETP.LT.AND P5, PT, R26, c[0x0][0x178], !P3 ;  /* 0x00005e001a007a0c */ /* 0x000fc40005fa1270 */
[C---:B------:R-:W-:Y:S01]  /*a95f0*/  IADD3 R0, R20.reuse, c[0x0][0x198], RZ ;  /* 0x0000660014007a10 */ /* 0x040fe20007ffe0ff */
[----:B0-----:R-:W-:-:S04]  /*a9600*/  IMAD.WIDE R4, R20, 0x2, R10 ;  /* 0x0000000214047825 */ /* 0x001fc800078e020a */
[----:B-1----:R-:W-:Y:S01]  /*a9610*/  IMAD.WIDE R2, R20, 0x2, R16 ;  /* 0x0000000214027825 */ /* 0x002fe200078e0210 */
[----:B------:R-:W-:-:S03]  /*a9620*/  PRMT R22, R27, 0x7632, R22 ;  /* 0x000076321b167816 */ /* 0x000fc60000000016 */
[----:B------:R-:W-:Y:S01]  /*a9630*/  IMAD.WIDE R12, R0, 0x2, R8 ;  /* 0x00000002000c7825 */ /* 0x000fe200078e0208 */
[----:B------:R-:W-:Y:S01]  /*a9640*/  PRMT R23, R7, 0x7632, R23 ;  /* 0x0000763207177816 */ /* 0x000fe20000000017 */
[----:B------:R-:W4:Y:S02]  /*a9650*/  LDL.LU R27, [R1+0x31b0] ;  /* 0x0031b000011b7983 */ /* 0x000f240000300800 */
[----:B------:R-:W4:Y:S02]  /*a9660*/  LDL.LU R7, [R1+0x608] ;  /* 0x0006080001077983 */ /* 0x000f240000300800 */
[----:B--2---:R-:W-:Y:S01]  /*a9670*/  @P4 STG.E.U16 [R2.64], R24 ;  /* 0x0000001802004986 */ /* 0x004fe2000c101506 */
[----:B---3--:R0:W-:Y:S01]  /*a9680*/  @P0 STG.E.U16 [R4.64], R6 ;  /* 0x0000000604000986 */ /* 0x0081e2000c101506 */
[----:B------:R-:W-:Y:S01]  /*a9690*/  ISETP.LT.AND P0, PT, R25, c[0x0][0x178], !P3 ;  /* 0x00005e0019007a0c */ /* 0x000fe20005f01270 */
[----:B------:R-:W-:Y:S01]  /*a96a0*/  ISETP.LT.AND P3, PT, R15, c[0x0][0x178], !P3 ;  /* 0x00005e000f007a0c */ /* 0x000fe20005f61270 */
[----:B------:R-:W-:Y:S01]  /*a96b0*/  @P6 STG.E.U16 [R12.64], R22 ;  /* 0x000000160c006986 */ /* 0x000fe2000c101506 */
[----:B0-----:R-:W-:-:S02]  /*a96c0*/  PRMT R6, R24, 0x7632, R6 ;  /* 0x0000763218067816 */ /* 0x001fc40000000006 */
[----:B-----5:R-:W-:Y:S01]  /*a96d0*/  ISETP.GE.AND P1, PT, R21, c[0x0][0x17c], PT ;  /* 0x00005f0015007a0c */ /* 0x020fe20003f26270 */
[----:B------:R-:W-:-:S04]  /*a96e0*/  IMAD.WIDE R20, R0, 0x2, R18 ;  /* 0x0000000200147825 */ /* 0x000fc800078e0212 */
[----:B------:R-:W-:-:S04]  /*a96f0*/  IMAD.WIDE R2, R0, 0x2, R16 ;  /* 0x0000000200027825 */ /* 0x000fc800078e0210 */
[----:B------:R-:W-:Y:S01]  /*a9700*/  IMAD.WIDE R4, R0, 0x2, R10 ;  /* 0x0000000200047825 */ /* 0x000fe200078e020a */
[----:B------:R-:W2:Y:S04]  /*a9710*/  LDL.LU R24, [R1+0x31b4] ;  /* 0x0031b40001187983 */ /* 0x000ea80000300800 */
[----:B------:R0:W-:Y:S01]  /*a9720*/  @P5 STG.E.U16 [R20.64], R23 ;  /* 0x0000001714005986 */ /* 0x0001e2000c101506 */
[----:B------:R-:W-:Y:S01]  /*a9730*/  @P0 STG.E.U16 [R2.64], R6 ;  /* 0x0000000602000986 */ /* 0x000fe2000c101506 */
[----:B0-----:R-:W-:-:S05]  /*a9740*/  PRMT R23, R6, 0x7632, R23 ;  /* 0x0000763206177816 */ /* 0x001fca0000000017 */
[----:B------:R0:W-:Y:S04]  /*a9750*/  @P3 STG.E.U16 [R4.64], R23 ;  /* 0x0000001704003986 */ /* 0x0001e8000c101506 */
[----:B0-----:R-:W3:Y:S01]  /*a9760*/  LDL.LU R5, [R1+0x678] ;  /* 0x0006780001057983 */ /* 0x001ee20000300800 */
[----:B------:R-:W-:Y:S02]  /*a9770*/  ISETP.LT.AND P6, PT, R28, c[0x0][0x178], !P2 ;  /* 0x00005e001c007a0c */ /* 0x000fe400057c1270 */
[----:B------:R-:W-:Y:S02]  /*a9780*/  IADD3 R22, R0, c[0x0][0x198], RZ ;  /* 0x0000660000167a10 */ /* 0x000fe40007ffe0ff */
[----:B------:R-:W-:Y:S02]  /*a9790*/  ISETP.LT.AND P5, PT, R26, c[0x0][0x178], !P2 ;  /* 0x00005e001a007a0c */ /* 0x000fe400057a1270 */
[----:B------:R-:W-:Y:S01]  /*a97a0*/  ISETP.LT.AND P4, PT, R25, c[0x0][0x178], !P2 ;  /* 0x00005e0019007a0c */ /* 0x000fe20005781270 */
[----:B------:R-:W-:Y:S01]  /*a97b0*/  IMAD.WIDE R12, R22, 0x2, R8 ;  /* 0x00000002160c7825 */ /* 0x000fe200078e0208 */
[----:B------:R-:W-:-:S03]  /*a97c0*/  ISETP.LT.AND P2, PT, R15, c[0x0][0x178], !P2 ;  /* 0x00005e000f007a0c */ /* 0x000fc60005741270 */
[----:B------:R-:W-:Y:S01]  /*a97d0*/  IMAD.WIDE R20, R22, 0x2, R18 ;  /* 0x0000000216147825 */ /* 0x000fe200078e0212 */
[----:B----4-:R-:W-:-:S03]  /*a97e0*/  ISETP.GE.AND P0, PT, R27, c[0x0][0x17c], PT ;  /* 0x00005f001b007a0c */ /* 0x010fc60003f06270 */
[C---:B------:R-:W-:Y:S01]  /*a97f0*/  IMAD.WIDE R2, R22.reuse, 0x2, R16 ;  /* 0x0000000216027825 */ /* 0x040fe200078e0210 */
[----:B------:R-:W-:-:S03]  /*a9800*/  IADD3 R6, R22, c[0x0][0x198], RZ ;  /* 0x0000660016067a10 */ /* 0x000fc60007ffe0ff */
[----:B------:R-:W-:Y:S01]  /*a9810*/  IMAD.WIDE R22, R22, 0x2, R10 ;  /* 0x0000000216167825 */ /* 0x000fe200078e020a */
[----:B--2---:R-:W-:Y:S02]  /*a9820*/  ISETP.GE.AND P3, PT, R24, c[0x0][0x17c], PT ;  /* 0x00005f0018007a0c */ /* 0x004fe40003f66270 */
[----:B------:R-:W2:Y:S01]  /*a9830*/  LDL.LU R24, [R1+0x4dc] ;  /* 0x0004dc0001187983 */ /* 0x000ea20000300800 */
[----:B------:R-:W4:Y:S03]  /*a9840*/  LDL.LU R27, [R1+0x4cc] ;  /* 0x0004cc00011b7983 */ /* 0x000f260000300800 */
[----:B---3--:R0:W-:Y:S01]  /*a9850*/  @P6 STG.E.U16 [R12.64], R5 ;  /* 0x000000050c006986 */ /* 0x0081e2000c101506 */
[----:B------:R-:W-:Y:S01]  /*a9860*/  ISETP.LT.AND P6, PT, R28, c[0x0][0x178], !P1 ;  /* 0x00005e001c007a0c */ /* 0x000fe20004fc1270 */
[----:B------:R1:W-:Y:S02]  /*a9870*/  @P5 STG.E.U16 [R20.64], R29 ;  /* 0x0000001d14005986 */ /* 0x0003e4000c101506 */
[----:B------:R3:W-:Y:S01]  /*a9880*/  @P4 STG.E.U16 [R2.64], R7 ;  /* 0x0000000702004986 */ /* 0x0007e2000c101506 */
[----:B------:R-:W-:Y:S01]  /*a9890*/  PRMT R0, R5, 0x7632, R0 ;  /* 0x0000763205007816 */ /* 0x000fe20000000000 */
[----:B------:R-:W-:Y:S01]  /*a98a0*/  @P2 STG.E.U16 [R22.64], R14 ;  /* 0x0000000e16002986 */ /* 0x000fe2000c101506 */
[----:B0-----:R-:W-:-:S03]  /*a98b0*/  PRMT R12, R29, 0x7632, R12 ;  /* 0x000076321d0c7816 */ /* 0x001fc6000000000c */
[----:B-1----:R-:W5:Y:S01]  /*a98c0*/  LDL.LU R21, [R1+0x31b8] ;  /* 0x0031b80001157983 */ /* 0x002f620000300800 */
[----:B------:R-:W5:Y:S02]  /*a98d0*/  LDL.LU R20, [R1+0x31bc] ;  /* 0x0031bc0001147983 */ /* 0x000f640000300800 */
[----:B---3--:R-:W-:-:S04]  /*a98e0*/  IMAD.WIDE R2, R6, 0x2, R8 ;  /* 0x0000000206027825 */ /* 0x008fc800078e0208 */
[----:B------:R-:W3:Y:S01]  /*a98f0*/  LDL.LU R29, [R1+0x4bc] ;  /* 0x0004bc00011d7983 */ /* 0x000ee20000300800 */
[----:B------:R0:W-:Y:S02]  /*a9900*/  @P6 STG.E.U16 [R2.64], R0 ;  /* 0x0000000002006986 */ /* 0x0001e4000c101506 */
[----:B0-----:R-:W-:Y:S02]  /*a9910*/  PRMT R0, R7, 0x7632, R0 ;  /* 0x0000763207007816 */ /* 0x001fe40000000000 */
[----:B------:R-:W3:Y:S01]  /*a9920*/  LDL.LU R7, [R1+0x1c] ;  /* 0x00001c0001077983 */ /* 0x000ee20000300800 */
[----:B------:R-:W-:Y:S02]  /*a9930*/  ISETP.LT.AND P5, PT, R26, c[0x0][0x178], !P1 ;  /* 0x00005e001a007a0c */ /* 0x000fe40004fa1270 */
[----:B------:R-:W-:Y:S01]  /*a9940*/  ISETP.LT.AND P4, PT, R25, c[0x0][0x178], !P1 ;  /* 0x00005e0019007a0c */ /* 0x000fe20004f81270 */
[----:B------:R-:W-:Y:S02]  /*a9950*/  ISETP.LT.AND P1, PT, R15, c[0x0][0x178], !P1 ;  /* 0x00005e000f007a0c */ /* 0x000fe40004f21270 */
[----:B------:R-:W-:Y:S01]  /*a9960*/  IMAD.WIDE R4, R6, 0x2, R18 ;  /* 0x0000000206047825 */ /* 0x000fe200078e0212 */
[----:B------:R-:W-:-:S03]  /*a9970*/  ISETP.LT.AND P6, PT, R28, c[0x0][0x178], !P0 ;  /* 0x00005e001c007a0c */ /* 0x000fc600047c1270 */
[----:B------:R-:W-:Y:S01]  /*a9980*/  IMAD.WIDE R2, R6, 0x2, R16 ;  /* 0x0000000206027825 */ /* 0x000fe200078e0210 */
[----:B------:R-:W-:-:S03]  /*a9990*/  PRMT R14, R14, 0x7632, R14 ;  /* 0x000076320e0e7816 */ /* 0x000fc6000000000e */
[----:B------:R0:W-:Y:S01]  /*a99a0*/  @P5 STG.E.U16 [R4.64], R12 ;  /* 0x0000000c04005986 */ /* 0x0001e2000c101506 */
[----:B------:R-:W-:Y:S01]  /*a99b0*/  ISETP.LT.AND P5, PT, R26, c[0x0][0x178], !P0 ;  /* 0x00005e001a007a0c */ /* 0x000fe200047a1270 */
[----:B------:R1:W-:Y:S02]  /*a99c0*/  @P4 STG.E.U16 [R2.64], R0 ;  /* 0x0000000002004986 */ /* 0x0003e4000c101506 */
[C---:B0-----:R-:W-:Y:S01]  /*a99d0*/  IMAD.WIDE R4, R6.reuse, 0x2, R10 ;  /* 0x0000000206047825 */ /* 0x041fe200078e020a */
[----:B------:R-:W-:-:S04]  /*a99e0*/  IADD3 R6, R6, c[0x0][0x198], RZ ;  /* 0x0000660006067a10 */ /* 0x000fc80007ffe0ff */
[----:B------:R0:W-:Y:S01]  /*a99f0*/  @P1 STG.E.U16 [R4.64], R14 ;  /* 0x0000000e04001986 */ /* 0x0001e2000c101506 */
[----:B------:R-:W-:Y:S01]  /*a9a00*/  ISETP.LT.AND P1, PT, R25, c[0x0][0x178], !P0 ;  /* 0x00005e0019007a0c */ /* 0x000fe20004721270 */
[----:B-1----:R-:W-:Y:S01]  /*a9a10*/  IMAD.WIDE R2, R6, 0x2, R18 ;  /* 0x0000000206027825 */ /* 0x002fe200078e0212 */
[----:B------:R-:W-:-:S03]  /*a9a20*/  ISETP.LT.AND P4, PT, R15, c[0x0][0x178], !P0 ;  /* 0x00005e000f007a0c */ /* 0x000fc60004781270 */
[----:B0-----:R-:W-:Y:S01]  /*a9a30*/  IMAD.WIDE R4, R6, 0x2, R8 ;  /* 0x0000000206047825 */ /* 0x001fe200078e0208 */
[----:B--2---:R-:W-:-:S04]  /*a9a40*/  PRMT R12, R24, 0x7632, R12 ;  /* 0x00007632180c7816 */ /* 0x004fc8000000000c */
[----:B------:R0:W-:Y:S01]  /*a9a50*/  @P6 STG.E.U16 [R4.64], R24 ;  /* 0x0000001804006986 */ /* 0x0001e2000c101506 */
[----:B----4-:R1:W-:Y:S01]  /*a9a60*/  @P5 STG.E.U16 [R2.64], R27 ;  /* 0x0000001b02005986 */ /* 0x0103e2000c101506 */
[----:B------:R-:W-:Y:S02]  /*a9a70*/  PRMT R13, R27, 0x7632, R13 ;  /* 0x000076321b0d7816 */ /* 0x000fe4000000000d */
[----:B0-----:R-:W2:Y:S01]  /*a9a80*/  LDL.LU R24, [R1+0x50c] ;  /* 0x00050c0001187983 */ /* 0x001ea20000300800 */
[----:B------:R-:W4:Y:S02]  /*a9a90*/  LDL.LU R22, [R1+0x31c0] ;  /* 0x0031c00001167983 */ /* 0x000f240000300800 */
[----:B-1----:R-:W-:-:S04]  /*a9aa0*/  IMAD.WIDE R2, R6, 0x2, R16 ;  /* 0x0000000206027825 */ /* 0x002fc800078e0210 */
[----:B------:R-:W-:Y:S01]  /*a9ab0*/  IMAD.WIDE R4, R6, 0x2, R10 ;  /* 0x0000000206047825 */ /* 0x000fe200078e020a */
[----:B-----5:R-:W-:Y:S02]  /*a9ac0*/  ISETP.GE.AND P2, PT, R21, c[0x0][0x17c], PT ;  /* 0x00005f0015007a0c */ /* 0x020fe40003f46270 */
[----:B------:R-:W5:Y:S01]  /*a9ad0*/  LDL.LU R21, [R1+0x31c4] ;  /* 0x0031c40001157983 */ /* 0x000f620000300800 */
[----:B------:R-:W5:Y:S01]  /*a9ae0*/  LDL.LU R27, [R1+0x4fc] ;  /* 0x0004fc00011b7983 */ /* 0x000f620000300800 */
[----:B---3--:R-:W-:Y:S02]  /*a9af0*/  PRMT R0, R29, 0x7632, R0 ;  /* 0x000076321d007816 */ /* 0x008fe40000000000 */
[----:B------:R0:W-:Y:S04]  /*a9b00*/  @P1 STG.E.U16 [R2.64], R29 ;  /* 0x0000001d02001986 */ /* 0x0001e8000c101506 */
[----:B0-----:R-:W3:Y:S04]  /*a9b10*/  LDL.LU R29, [R1+0x4ec] ;  /* 0x0004ec00011d7983 */ /* 0x001ee80000300800 */
[----:B------:R0:W-:Y:S01]  /*a9b20*/  @P4 STG.E.U16 [R4.64], R7 ;  /* 0x0000000704004986 */ /* 0x0001e2000c101506 */
[----:B------:R-:W-:-:S03]  /*a9b30*/  PRMT R14, R7, 0x7632, R14 ;  /* 0x00007632070e7816 */ /* 0x000fc6000000000e */
[----:B0-----:R-:W3:Y:S01]  /*a9b40*/  LDL.LU R7, [R1+0x4c] ;  /* 0x00004c0001077983 */ /* 0x001ee20000300800 */
[----:B------:R-:W-:Y:S02]  /*a9b50*/  ISETP.LT.AND P5, PT, R28, c[0x0][0x178], !P3 ;  /* 0x00005e001c007a0c */ /* 0x000fe40005fa1270 */
[----:B------:R-:W-:Y:S02]  /*a9b60*/  ISETP.LT.AND P6, PT, R26, c[0x0][0x178], !P3 ;  /* 0x00005e001a007a0c */ /* 0x000fe40005fc1270 */
[----:B------:R-:W-:Y:S02]  /*a9b70*/  IADD3 R6, R6, c[0x0][0x198], RZ ;  /* 0x0000660006067a10 */ /* 0x000fe40007ffe0ff */
[----:B------:R-:W-:Y:S01]  /*a9b80*/  ISETP.LT.AND P1, PT, R25, c[0x0][0x178], !P3 ;  /* 0x00005e0019007a0c */ /* 0x000fe20005f21270 */
[----:B------:R-:W-:Y:S02]  /*a9b90*/  ISETP.LT.AND P3, PT, R15, c[0x0][0x178], !P3 ;  /* 0x00005e000f007a0c */ /* 0x000fe40005f61270 */
[----:B------:R-:W-:-:S04]  /*a9ba0*/  IMAD.WIDE R2, R6, 0x2, R8 ;  /* 0x0000000206027825 */ /* 0x000fc800078e0208 */
[----:B------:R-:W-:Y:S01]  /*a9bb0*/  IMAD.WIDE R4, R6, 0x2, R18 ;  /* 0x0000000206047825 */ /* 0x000fe200078e0212 */
[----:B------:R-:W-:Y:S02]  /*a9bc0*/  ISETP.LT.AND P4, PT, R28, c[0x0][0x178], !P2 ;  /* 0x00005e001c007a0c */ /* 0x000fe40005781270 */
[----:B------:R-:W-:Y:S01]  /*a9bd0*/  ISETP.GE.AND P0, PT, R20, c[0x0][0x17c], PT ;  /* 0x00005f0014007a0c */ /* 0x000fe20003f06270 */
[----:B------:R0:W-:Y:S01]  /*a9be0*/  @P5 STG.E.U16 [R2.64], R12 ;  /* 0x0000000c02005986 */ /* 0x0001e2000c101506 */
[----:B------:R-:W-:Y:S01]  /*a9bf0*/  ISETP.LT.AND P5, PT, R26, c[0x0][0x178], !P2 ;  /* 0x00005e001a007a0c */ /* 0x000fe200057a1270 */
[----:B------:R1:W-:Y:S01]  /*a9c00*/  @P6 STG.E.U16 [R4.64], R13 ;  /* 0x0000000d04006986 */ /* 0x0003e2000c101506 */
[C---:B------:R-:W-:Y:S02]  /*a9c10*/  IADD3 R20, R6.reuse, c[0x0][0x198], RZ ;  /* 0x0000660006147a10 */ /* 0x040fe40007ffe0ff */
[----:B------:R-:W-:Y:S01]  /*a9c20*/  ISETP.LT.AND P6, PT, R25, c[0x0][0x178], !P2 ;  /* 0x00005e0019007a0c */ /* 0x000fe200057c1270 */
[----:B0-----:R-:W-:-:S04]  /*a9c30*/  IMAD.WIDE R2, R6, 0x2, R16 ;  /* 0x0000000206027825 */ /* 0x001fc800078e0210 */
[----:B-1----:R-:W-:-:S04]  /*a9c40*/  IMAD.WIDE R4, R6, 0x2, R10 ;  /* 0x0000000206047825 */ /* 0x002fc800078e020a */
[C---:B------:R-:W-:Y:S01]  /*a9c50*/  IMAD.WIDE R12, R20.reuse, 0x2, R8 ;  /* 0x00000002140c7825 */ /* 0x040fe200078e0208 */
[----:B------:R-:W-:Y:S03]  /*a9c60*/  @P1 STG.E.U16 [R2.64], R0 ;  /* 0x0000000002001986 */ /* 0x000fe6000c101506 */
[----:B------:R0:W-:Y:S01]  /*a9c70*/  @P3 STG.E.U16 [R4.64], R14 ;  /* 0x0000000e04003986 */ /* 0x0001e2000c101506 */
[----:B------:R-:W-:Y:S01]  /*a9c80*/  ISETP.LT.AND P3, PT, R15, c[0x0][0x178], !P2 ;  /* 0x00005e000f007a0c */ /* 0x000fe20005761270 */
[----:B0-----:R-:W-:-:S04]  /*a9c90*/  IMAD.WIDE R4, R20, 0x2, R18 ;  /* 0x0000000214047825 */ /* 0x001fc800078e0212 */
[C---:B------:R-:W-:Y:S01]  /*a9ca0*/  IMAD.WIDE R2, R20.reuse, 0x2, R16 ;  /* 0x0000000214027825 */ /* 0x040fe200078e0210 */
[----:B------:R-:W-:Y:S02]  /*a9cb0*/  IADD3 R0, R20, c[0x0][0x198], RZ ;  /* 0x0000660014007a10 */ /* 0x000fe40007ffe0ff */
[----:B----4-:R-:W-:Y:S02]  /*a9cc0*/  ISETP.GE.AND P1, PT, R22, c[0x0][0x17c], PT ;  /* 0x00005f0016007a0c */ /* 0x010fe40003f26270 */
[----:B------:R-:W4:Y:S01]  /*a9cd0*/  LDL.LU R22, [R1+0x53c] ;  /* 0x00053c0001167983 */ /* 0x000f220000300800 */
[----:B------:R-:W4:Y:S03]  /*a9ce0*/  LDL.LU R23, [R1+0x52c] ;  /* 0x00052c0001177983 */ /* 0x000f260000300800 */
[----:B--2---:R0:W-:Y:S01]  /*a9cf0*/  @P4 STG.E.U16 [R12.64], R24 ;  /* 0x000000180c004986 */ /* 0x0041e2000c101506 */
[----:B------:R-:W-:-:S03]  /*a9d00*/  PRMT R6, R24, 0x7632, R6 ;  /* 0x0000763218067816 */ /* 0x000fc60000000006 */
[----:B-----5:R1:W-:Y:S01]  /*a9d10*/  @P5 STG.E.U16 [R4.64], R27 ;  /* 0x0000001b04005986 */ /* 0x0203e2000c101506 */
[----:B0-----:R-:W-:Y:S02]  /*a9d20*/  PRMT R12, R27, 0x7632, R12 ;  /* 0x000076321b0c7816 */ /* 0x001fe4000000000c */
[----:B------:R-:W-:Y:S01]  /*a9d30*/  ISETP.GE.AND P2, PT, R21, c[0x0][0x17c], PT ;  /* 0x00005f0015007a0c */ /* 0x000fe20003f46270 */
[----:B------:R-:W-:Y:S01]  /*a9d40*/  IMAD.WIDE R20, R20, 0x2, R10 ;  /* 0x0000000214147825 */ /* 0x000fe200078e020a */
[----:B-1----:R-:W2:Y:S04]  /*a9d50*/  LDL.LU R27, [R1+0x31cc] ;  /* 0x0031cc00011b7983 */ /* 0x002ea80000300800 */
[----:B---3--:R0:W-:Y:S01]  /*a9d60*/  @P6 STG.E.U16 [R2.64], R29 ;  /* 0x0000001d02006986 */ /* 0x0081e2000c101506 */
[----:B------:R-:W-:Y:S01]  /*a9d70*/  PRMT R13, R29, 0x7632, R13 ;  /* 0x000076321d0d7816 */ /* 0x000fe2000000000d */
[----:B------:R-:W3:Y:S02]  /*a9d80*/  LDL.LU R24, [R1+0x31c8] ;  /* 0x0031c80001187983 */ /* 0x000ee40000300800 */
[----:B0-----:R-:W5:Y:S04]  /*a9d90*/  LDL.LU R29, [R1+0x51c] ;  /* 0x00051c00011d7983 */ /* 0x001f680000300800 */
[----:B------:R0:W-:Y:S01]  /*a9da0*/  @P3 STG.E.U16 [R20.64], R7 ;  /* 0x0000000714003986 */ /* 0x0001e2000c101506 */
[----:B------:R-:W-:-:S03]  /*a9db0*/  PRMT R14, R7, 0x7632, R14 ;  /* 0x00007632070e7816 */ /* 0x000fc6000000000e */
[----:B0-----:R-:W5:Y:S01]  /*a9dc0*/  LDL.LU R7, [R1+0x5c] ;  /* 0x00005c0001077983 */ /* 0x001f620000300800 */
[----:B------:R-:W-:Y:S02]  /*a9dd0*/  ISETP.LT.AND P4, PT, R28, c[0x0][0x178], !P0 ;  /* 0x00005e001c007a0c */ /* 0x000fe40004781270 */
[----:B------:R-:W-:Y:S02]  /*a9de0*/  ISETP.LT.AND P6, PT, R26, c[0x0][0x178], !P0 ;  /* 0x00005e001a007a0c */ /* 0x000fe400047c1270 */
[----:B------:R-:W-:Y:S01]  /*a9df0*/  ISETP.LT.AND P5, PT, R25, c[0x0][0x178], !P0 ;  /* 0x00005e0019007a0c */ /* 0x000fe200047a1270 */
[----:B------:R-:W-:Y:S01]  /*a9e00*/  IMAD.WIDE R2, R0, 0x2, R8 ;  /* 0x0000000200027825 */ /* 0x000fe200078e0208 */
[----:B------:R-:W-:Y:S02]  /*a9e10*/  ISETP.LT.AND P0, PT, R15, c[0x0][0x178], !P0 ;  /* 0x00005e000f007a0c */ /* 0x000fe40004701270 */
[----:B------:R-:W-:Y:S01]  /*a9e20*/  ISETP.LT.AND P3, PT, R28, c[0x0][0x178], !P1 ;  /* 0x00005e001c007a0c */ /* 0x000fe20004f61270 */
[----:B------:R-:W-:-:S04]  /*a9e30*/  IMAD.WIDE R4, R0, 0x2, R16 ;  /* 0x0000000200047825 */ /* 0x000fc800078e0210 */
[----:B------:R0:W-:Y:S01]  /*a9e40*/  @P4 STG.E.U16 [R2.64], R6 ;  /* 0x0000000602004986 */ /* 0x0001e2000c101506 */
[----:B------:R-:W-:Y:S01]  /*a9e50*/  ISETP.LT.AND P4, PT, R26, c[0x0][0x178], !P1 ;  /* 0x00005e001a007a0c */ /* 0x000fe20004f81270 */
[C---:B0-----:R-:W-:Y:S01]  /*a9e60*/  IMAD.WIDE R2, R0.reuse, 0x2, R18 ;  /* 0x0000000200027825 */ /* 0x041fe200078e0212 */
[----:B------:R-:W-:-:S04]  /*a9e70*/  IADD3 R6, R0, c[0x0][0x198], RZ ;  /* 0x0000660000067a10 */ /* 0x000fc80007ffe0ff */
[----:B------:R0:W-:Y:S01]  /*a9e80*/  @P6 STG.E.U16 [R2.64], R12 ;  /* 0x0000000c02006986 */ /* 0x0001e2000c101506 */
[----:B------:R1:W-:Y:S01]  /*a9e90*/  @P5 STG.E.U16 [R4.64], R13 ;  /* 0x0000000d04005986 */ /* 0x0003e2000c101506 */
[----:B------:R-:W-:Y:S01]  /*a9ea0*/  ISETP.LT.AND P6, PT, R25, c[0x0][0x178], !P1 ;  /* 0x00005e0019007a0c */ /* 0x000fe20004fc1270 */
[----:B------:R-:W-:Y:S02]  /*a9eb0*/  ISETP.LT.AND P1, PT, R15, c[0x0][0x178], !P1 ;  /* 0x00005e000f007a0c */ /* 0x000fe40004f21270 */
[----:B0-----:R-:W-:-:S04]  /*a9ec0*/  IMAD.WIDE R2, R0, 0x2, R10 ;  /* 0x0000000200027825 */ /* 0x001fc800078e020a */
[----:B-1----:R-:W-:-:S04]  /*a9ed0*/  IMAD.WIDE R4, R6, 0x2, R8 ;  /* 0x0000000206047825 */ /* 0x002fc800078e0208 */
[C---:B------:R-:W-:Y:S01]  /*a9ee0*/  IMAD.WIDE R12, R6.reuse, 0x2, R18 ;  /* 0x00000002060c7825 */ /* 0x040fe200078e0212 */
[----:B------:R0:W-:Y:S01]  /*a9ef0*/  @P0 STG.E.U16 [R2.64], R14 ;  /* 0x0000000e02000986 */ /* 0x0001e2000c101506 */
[C---:B------:R-:W-:Y:S02]  /*a9f00*/  IADD3 R0, R6.reuse, c[0x0][0x198], RZ ;  /* 0x0000660006007a10 */ /* 0x040fe40007ffe0ff */
[----:B0-----:R-:W-:Y:S01]  /*a9f10*/  IMAD.WIDE R2, R6, 0x2, R16 ;  /* 0x0000000206027825 */ /* 0x001fe200078e0210 */
[----:B----4-:R0:W-:Y:S03]  /*a9f20*/  @P3 STG.E.U16 [R4.64], R22 ;  /* 0x0000001604003986 */ /* 0x0101e6000c101506 */
[----:B------:R1:W-:Y:S01]  /*a9f30*/  @P4 STG.E.U16 [R12.64], R23 ;  /* 0x000000170c004986 */ /* 0x0003e2000c101506 */
[----:B------:R-:W-:Y:S02]  /*a9f40*/  ISETP.LT.AND P4, PT, R28, c[0x0][0x178], !P2 ;  /* 0x00005e001c007a0c */ /* 0x000fe40005781270 */
[----:B------:R-:W-:-:S02]  /*a9f50*/  PRMT R14, R22, 0x7632, R14 ;  /* 0x00007632160e7816 */ /* 0x000fc4000000000e */
[----:B------:R-:W-:Y:S01]  /*a9f60*/  PRMT R20, R23, 0x7632, R20 ;  /* 0x0000763217147816 */ /* 0x000fe20000000014 */
[----:B0-----:R-:W-:Y:S01]  /*a9f70*/  IMAD.WIDE R4, R0, 0x2, R8 ;  /* 0x0000000200047825 */ /* 0x001fe200078e0208 */
[----:B--2---:R-:W-:Y:S02]  /*a9f80*/  ISETP.GE.AND P5, PT, R27, c[0x0][0x17c], PT ;  /* 0x00005f001b007a0c */ /* 0x004fe40003fa6270 */
[----:B---3--:R-:W-:Y:S02]  /*a9f90*/  ISETP.GE.AND P0, PT, R24, c[0x0][0x17c], PT ;  /* 0x00005f0018007a0c */ /* 0x008fe40003f06270 */
[----:B------:R-:W2:Y:S01]  /*a9fa0*/  LDL.LU R24, [R1+0x57c] ;  /* 0x00057c0001187983 */ /* 0x000ea20000300800 */
[----:B------:R-:W3:Y:S02]  /*a9fb0*/  LDL.LU R27, [R1+0x55c] ;  /* 0x00055c00011b7983 */ /* 0x000ee40000300800 */
[----:B-1----:R-:W4:Y:S02]  /*a9fc0*/  LDL.LU R23, [R1+0x31d4] ;  /* 0x0031d40001177983 */ /* 0x002f240000300800 */
[----:B------:R-:W3:Y:S01]  /*a9fd0*/  LDL.LU R22, [R1+0x54c] ;  /* 0x00054c0001167983 */ /* 0x000ee20000300800 */
[----:B-----5:R0:W-:Y:S02]  /*a9fe0*/  @P6 STG.E.U16 [R2.64], R29 ;  /* 0x0000001d02006986 */ /* 0x0201e4000c101506 */
[----:B0-----:R-:W-:Y:S01]  /*a9ff0*/  IMAD.WIDE R2, R6, 0x2, R10 ;  /* 0x0000000206027825 */ /* 0x001fe200078e020a */
[----:B------:R-:W-:-:S02]  /*aa000*/  PRMT R6, R29, 0x7632, R6 ;  /* 0x000076321d067816 */ /* 0x000fc40000000006 */
[----:B------:R-:W5:Y:S04]  /*aa010*/  LDL.LU R29, [R1+0x3c] ;  /* 0x00003c00011d7983 */ /* 0x000f680000300800 */
[----:B------:R-:W-:Y:S01]  /*aa020*/  @P1 STG.E.U16 [R2.64], R7 ;  /* 0x0000000702001986 */ /* 0x000fe2000c101506 */
[----:B------:R0:W-:Y:S03]  /*aa030*/  @P4 STG.E.U16 [R4.64], R14 ;  /* 0x0000000e04004986 */ /* 0x0001e6000c101506 */
[----:B0-----:R-:W5:Y:S01]  /*aa040*/  LDL.LU R5, [R1+0x31d0] ;  /* 0x0031d00001057983 */ /* 0x001f620000300800 */
[----:B------:R-:W-:Y:S02]  /*aa050*/  ISETP.LT.AND P3, PT, R26, c[0x0][0x178], !P2 ;  /* 0x00005e001a007a0c */ /* 0x000fe40005761270 */
[----:B------:R-:W-:Y:S01]  /*aa060*/  ISETP.LT.AND P6, PT, R25, c[0x0][0x178], !P2 ;  /* 0x00005e0019007a0c */ /* 0x000fe200057c1270 */
[----:B------:R-:W-:Y:S01]  /*aa070*/  IMAD.WIDE R12, R0, 0x2, R18 ;  /* 0x00000002000c7825 */ /* 0x000fe200078e0212 */
[----:B------:R-:W-:-:S02]  /*aa080*/  ISETP.LT.AND P2, PT, R15, c[0x0][0x178], !P2 ;  /* 0x00005e000f007a0c */ /* 0x000fc40005741270 */
[----:B------:R-:W-:Y:S01]  /*aa090*/  ISETP.LT.AND P4, PT, R26, c[0x0][0x178], !P5 ;  /* 0x00005e001a007a0c */ /* 0x000fe20006f81270 */
[C---:B------:R-:W-:Y:S01]  /*aa0a0*/  IMAD.WIDE R2, R0.reuse, 0x2, R16 ;  /* 0x0000000200027825 */ /* 0x040fe200078e0210 */
[----:B------:R-:W-:-:S05]  /*aa0b0*/  IADD3 R14, R0, c[0x0][0x198], RZ ;  /* 0x00006600000e7a10 */ /* 0x000fca0007ffe0ff */
[----:B------:R0:W-:Y:S01]  /*aa0c0*/  @P3 STG.E.U16 [R12.64], R20 ;  /* 0x000000140c003986 */ /* 0x0001e2000c101506 */
[----:B------:R-:W-:Y:S01]  /*aa0d0*/  ISETP.LT.AND P3, PT, R28, c[0x0][0x178], !P5 ;  /* 0x00005e001c007a0c */ /* 0x000fe20006f61270 */
[----:B------:R1:W-:Y:S01]  /*aa0e0*/  @P6 STG.E.U16 [R2.64], R6 ;  /* 0x0000000602006986 */ /* 0x0003e2000c101506 */
[----:B------:R-:W-:Y:S01]  /*aa0f0*/  ISETP.LT.AND P6, PT, R25, c[0x0][0x178], !P5 ;  /* 0x00005e0019007a0c */ /* 0x000fe20006fc1270 */
[----:B------:R-:W-:Y:S01]  /*aa100*/  ISETP.LT.AND P5, PT, R15, c[0x0][0x178], !P5 ;  /* 0x00005e000f007a0c */ /* 0x000fe20006fa1270 */
[----:B0-----:R-:W-:Y:S01]  /*aa110*/  PRMT R20, R7, 0x7632, R20 ;  /* 0x0000763207147816 */ /* 0x001fe20000000014 */
[----:B------:R-:W-:-:S04]  /*aa120*/  IMAD.WIDE R12, R0, 0x2, R10 ;  /* 0x00000002000c7825 */ /* 0x000fc800078e020a */
[C---:B-1----:R-:W-:Y:S01]  /*aa130*/  IMAD.WIDE R2, R14.reuse, 0x2, R8 ;  /* 0x000000020e027825 */ /* 0x042fe200078e0208 */
[----:B------:R-:W-:Y:S01]  /*aa140*/  IADD3 R6, R14, c[0x0][0x198], RZ ;  /* 0x000066000e067a10 */ /* 0x000fe20007ffe0ff */
[----:B------:R-:W5:Y:S04]  /*aa150*/  LDL.LU R7, [R1+0x31f4] ;  /* 0x0031f40001077983 */ /* 0x000f680000300800 */
[----:B------:R0:W-:Y:S02]  /*aa160*/  @P2 STG.E.U16 [R12.64], R20 ;  /* 0x000000140c002986 */ /* 0x0001e4000c101506 */
[----:B0-----:R-:W-:Y:S02]  /*aa170*/  IMAD.WIDE R12, R6, 0x2, R18 ;  /* 0x00000002060c7825 */ /* 0x001fe400078e0212 */
[----:B--2---:R0:W-:Y:S01]  /*aa180*/  @P3 STG.E.U16 [R2.64], R24 ;  /* 0x0000001802003986 */ /* 0x0041e2000c101506 */
[----:B------:R-:W-:-:S02]  /*aa190*/  ISETP.LT.AND P3, PT, R26, c[0x0][0x178], !P0 ;  /* 0x00005e001a007a0c */ /* 0x000fc40004761270 */
[----:B------:R-:W-:Y:S02]  /*aa1a0*/  PRMT R20, R24, 0x7632, R20 ;  /* 0x0000763218147816 */ /* 0x000fe40000000014 */
[----:B---3--:R-:W-:Y:S01]  /*aa1b0*/  PRMT R21, R27, 0x7632, R21 ;  /* 0x000076321b157816 */ /* 0x008fe20000000015 */
[----:B0-----:R-:W-:Y:S01]  /*aa1c0*/  IMAD.WIDE R2, R14, 0x2, R16 ;  /* 0x000000020e027825 */ /* 0x001fe200078e0210 */
[----:B----4-:R-:W-:Y:S01]  /*aa1d0*/  ISETP.GE.AND P2, PT, R23, c[0x0][0x17c], PT ;  /* 0x00005f0017007a0c */ /* 0x010fe20003f46270 */
[----:B------:R-:W2:Y:S02]  /*aa1e0*/  LDL.LU R24, [R1+0x5fc] ;  /* 0x0005fc0001187983 */ /* 0x000ea40000300800 */
[----:B------:R-:W3:Y:S01]  /*aa1f0*/  LDL.LU R23, [R1+0x59c] ;  /* 0x00059c0001177983 */ /* 0x000ee20000300800 */
[----:B------:R-:W-:Y:S02]  /*aa200*/  PRMT R0, R22, 0x7632, R0 ;  /* 0x0000763216007816 */ /* 0x000fe40000000000 */
[----:B-----5:R-:W-:Y:S01]  /*aa210*/  ISETP.GE.AND P1, PT, R5, c[0x0][0x17c], PT ;  /* 0x00005f0005007a0c */ /* 0x020fe20003f26270 */
[----:B------:R-:W-:-:S05]  /*aa220*/  IMAD.WIDE R4, R14, 0x2, R18 ;  /* 0x000000020e047825 */ /* 0x000fca00078e0212 */
[----:B------:R0:W-:Y:S01]  /*aa230*/  @P4 STG.E.U16 [R4.64], R27 ;  /* 0x0000001b04004986 */ /* 0x0001e2000c101506 */
[----:B------:R-:W-:Y:S01]  /*aa240*/  ISETP.LT.AND P4, PT, R28, c[0x0][0x178], !P0 ;  /* 0x00005e001c007a0c */ /* 0x000fe20004781270 */
[----:B------:R1:W-:Y:S02]  /*aa250*/  @P6 STG.E.U16 [R2.64], R22 ;  /* 0x0000001602006986 */ /* 0x0003e4000c101506 */
[----:B0-----:R-:W-:-:S04]  /*aa260*/  IMAD.WIDE R4, R6, 0x2, R8 ;  /* 0x0000000206047825 */ /* 0x001fc800078e0208 */
[----:B-1----:R-:W-:Y:S01]  /*aa270*/  IMAD.WIDE R2, R14, 0x2, R10 ;  /* 0x000000020e027825 */ /* 0x002fe200078e020a */
[----:B------:R-:W4:Y:S03]  /*aa280*/  LDL.LU R27, [R1+0x56c] ;  /* 0x00056c00011b7983 */ /* 0x000f260000300800 */
[----:B------:R-:W5:Y:S01]  /*aa290*/  LDL.LU R22, [R1+0x31d8] ;  /* 0x0031d80001167983 */ /* 0x000f620000300800 */
[----:B------:R-:W-:Y:S01]  /*aa2a0*/  PRMT R14, R29, 0x7632, R14 ;  /* 0x000076321d0e7816 */ /* 0x000fe2000000000e */
[----:B------:R0:W-:Y:S01]  /*aa2b0*/  @P5 STG.E.U16 [R2.64], R29 ;  /* 0x0000001d02005986 */ /* 0x0001e2000c101506 */
[----:B------:R-:W-:Y:S02]  /*aa2c0*/  @P4 STG.E.U16 [R4.64], R20 ;  /* 0x0000001404004986 */ /* 0x000fe4000c101506 */
[----:B------:R1:W-:Y:S01]  /*aa2d0*/  @P3 STG.E.U16 [R12.64], R21 ;  /* 0x000000150c003986 */ /* 0x0003e2000c101506 */
[----:B0-----:R-:W5:Y:S01]  /*aa2e0*/  LDL.LU R29, [R1+0x2c] ;  /* 0x00002c00011d7983 */ /* 0x001f620000300800 */
[----:B-1----:R-:W5:Y:S01]  /*aa2f0*/  LDL.LU R13, [R1+0x31dc] ;  /* 0x0031dc00010d7983 */ /* 0x002f620000300800 */
[----:B------:R-:W-:Y:S01]  /*aa300*/  ISETP.LT.AND P6, PT, R25, c[0x0][0x178], !P0 ;  /* 0x00005e0019007a0c */ /* 0x000fe200047c1270 */
[----:B------:R-:W-:Y:S01]  /*aa310*/  ISETP.LT.AND P0, PT, R15, c[0x0][0x178], !P0 ;  /* 0x00005e000f007a0c */ /* 0x000fe20004701270 */
[----:B------:R-:W-:Y:S01]  /*aa320*/  ISETP.LT.AND P3, PT, R28, c[0x0][0x178], !P1 ;  /* 0x00005e001c007a0c */ /* 0x000fe20004f61270 */
[----:B------:R-:W-:Y:S01]  /*aa330*/  IMAD.WIDE R2, R6, 0x2, R16 ;  /* 0x0000000206027825 */ /* 0x000fe200078e0210 */
[----:B------:R-:W-:-:S03]  /*aa340*/  ISETP.LT.AND P5, PT, R26, c[0x0][0x178], !P1 ;  /* 0x00005e001a007a0c */ /* 0x000fc60004fa1270 */
[C---:B------:R-:W-:Y:S01]  /*aa350*/  IMAD.WIDE R4, R6.reuse, 0x2, R10 ;  /* 0x0000000206047825 */ /* 0x040fe200078e020a */
[----:B------:R-:W-:Y:S02]  /*aa360*/  ISETP.LT.AND P4, PT, R25, c[0x0][0x178], !P1 ;  /* 0x00005e0019007a0c */ /* 0x000fe40004f81270 */
[----:B------:R-:W-:Y:S01]  /*aa370*/  IADD3 R6, R6, c[0x0][0x198], RZ ;  /* 0x0000660006067a10 */ /* 0x000fe20007ffe0ff */
[----:B------:R-:W-:Y:S02]  /*aa380*/  ISETP.LT.AND P1, PT, R15, c[0x0][0x178], !P1 ;  /* 0x00005e000f007a0c */ /* 0x000fe40004f21270 */
[----:B------:R0:W-:Y:S01]  /*aa390*/  @P6 STG.E.U16 [R2.64], R0 ;  /* 0x0000000002006986 */ /* 0x0001e2000c101506 */
[----:B------:R1:W-:Y:S02]  /*aa3a0*/  @P0 STG.E.U16 [R4.64], R14 ;  /* 0x0000000e04000986 */ /* 0x0003e4000c101506 */
[----:B0-----:R-:W-:-:S04]  /*aa3b0*/  IMAD.WIDE R2, R6, 0x2, R16 ;  /* 0x0000000206027825 */ /* 0x001fc800078e0210 */
[C---:B-1----:R-:W-:Y:S01]  /*aa3c0*/  IMAD.WIDE R4, R6.reuse, 0x2, R18 ;  /* 0x0000000206047825 */ /* 0x042fe200078e0212 */
[----:B------:R-:W-:Y:S02]  /*aa3d0*/  IADD3 R14, R6, c[0x0][0x198], RZ ;  /* 0x00006600060e7a10 */ /* 0x000fe40007ffe0ff */
[----:B--2---:R-:W-:Y:S02]  /*aa3e0*/  PRMT R0, R24, 0x7632, R0 ;  /* 0x0000763218007816 */ /* 0x004fe40000000000 */
[----:B---3--:R-:W-:Y:S02]  /*aa3f0*/  PRMT R21, R23, 0x7632, R21 ;  /* 0x0000763217157816 */ /* 0x008fe40000000015 */
[----:B----4-:R-:W-:Y:S02]  /*aa400*/  PRMT R20, R27, 0x7632, R20 ;  /* 0x000076321b147816 */ /* 0x010fe40000000014 */
[----:B-----5:R-:W-:Y:S01]  /*aa410*/  ISETP.GE.AND P6, PT, R13, c[0x0][0x17c], PT ;  /* 0x00005f000d007a0c */ /* 0x020fe20003fc6270 */
[----:B------:R-:W-:-:S05]  /*aa420*/  IMAD.WIDE R12, R6, 0x2, R8 ;  /* 0x00000002060c7825 */ /* 0x000fca00078e0208 */
[----:B------:R0:W-:Y:S01]  /*aa430*/  @P3 STG.E.U16 [R12.64], R24 ;  /* 0x000000180c003986 */ /* 0x0001e2000c101506 */
[----:B------:R1:W-:Y:S01]  /*aa440*/  @P5 STG.E.U16 [R4.64], R23 ;  /* 0x0000001704005986 */ /* 0x0003e2000c101506 */
[----:B------:R-:W-:Y:S01]  /*aa450*/  ISETP.LT.AND P3, PT, R28, c[0x0][0x178], !P2 ;  /* 0x00005e001c007a0c */ /* 0x000fe20005761270 */
[----:B------:R2:W-:Y:S01]  /*aa460*/  @P4 STG.E.U16 [R2.64], R27 ;  /* 0x0000001b02004986 */ /* 0x0005e2000c101506 */
[----:B------:R-:W-:Y:S02]  /*aa470*/  ISETP.LT.AND P5, PT, R26, c[0x0][0x178], !P2 ;  /* 0x00005e001a007a0c */ /* 0x000fe400057a1270 */
[----:B------:R-:W-:Y:S02]  /*aa480*/  ISETP.LT.AND P4, PT, R25, c[0x0][0x178], !P2 ;  /* 0x00005e0019007a0c */ /* 0x000fe40005781270 */
[----:B------:R-:W-:Y:S01]  /*aa490*/  ISETP.GE.AND P0, PT, R22, c[0x0][0x17c], PT ;  /* 0x00005f0016007a0c */ /* 0x000fe20003f06270 */
[----:B0-----:R-:W3:Y:S01]  /*aa4a0*/  LDL.LU R24, [R1+0x63c] ;  /* 0x00063c0001187983 */ /* 0x001ee20000300800 */
[----:B-1----:R-:W-:-:S04]  /*aa4b0*/  IMAD.WIDE R4, R14, 0x2, R18 ;  /* 0x000000020e047825 */ /* 0x002fc800078e0212 */
[----:B--2---:R-:W-:-:S04]  /*aa4c0*/  IMAD.WIDE R2, R6, 0x2, R10 ;  /* 0x0000000206027825 */ /* 0x004fc800078e020a */
[C---:B------:R-:W-:Y:S01]  /*aa4d0*/  IMAD.WIDE R12, R14.reuse, 0x2, R16 ;  /* 0x000000020e0c7825 */ /* 0x040fe200078e0210 */
[----:B------:R-:W2:Y:S04]  /*aa4e0*/  LDL.LU R22, [R1+0x5cc] ;  /* 0x0005cc0001167983 */ /* 0x000ea80000300800 */
[----:B------:R0:W-:Y:S01]  /*aa4f0*/  @P1 STG.E.U16 [R2.64], R29 ;  /* 0x0000001d02001986 */ /* 0x0001e2000c101506 */
[----:B------:R-:W4:Y:S01]  /*aa500*/  LDL.LU R27, [R1+0xc] ;  /* 0x00000c00011b7983 */ /* 0x000f220000300800 */
[----:B------:R-:W-:Y:S01]  /*aa510*/  PRMT R6, R29, 0x7632, R6 ;  /* 0x000076321d067816 */ /* 0x000fe20000000006 */
[----:B0-----:R-:W-:Y:S01]  /*aa520*/  IMAD.WIDE R2, R14, 0x2, R8 ;  /* 0x000000020e027825 */ /* 0x001fe200078e0208 */
[----:B------:R-:W5:Y:S03]  /*aa530*/  LDL.LU R29, [R1+0x31e4] ;  /* 0x0031e400011d7983 */ /* 0x000f660000300800 */
[----:B------:R-:W2:Y:S01]  /*aa540*/  LDL.LU R23, [R1+0x31e0] ;  /* 0x0031e00001177983 */ /* 0x000ea20000300800 */
[----:B------:R-:W-:Y:S01]  /*aa550*/  @P3 STG.E.U16 [R2.64], R0 ;  /* 0x0000000002003986 */ /* 0x000fe2000c101506 */
[----:B------:R0:W-:Y:S02]  /*aa560*/  @P5 STG.E.U16 [R4.64], R21 ;  /* 0x0000001504005986 */ /* 0x0001e4000c101506 */
[----:B------:R1:W-:Y:S01]  /*aa570*/  @P4 STG.E.U16 [R12.64], R20 ;  /* 0x000000140c004986 */ /* 0x0003e2000c101506 */
[----:B0-----:R-:W4:Y:S01]  /*aa580*/  LDL.LU R21, [R1+0x61c] ;  /* 0x00061c0001157983 */ /* 0x001f220000300800 */
[----:B-1----:R-:W4:Y:S01]  /*aa590*/  LDL.LU R20, [R1+0x31e8] ;  /* 0x0031e80001147983 */ /* 0x002f220000300800 */
[----:B------:R-:W-:-:S02]  /*aa5a0*/  ISETP.LT.AND P2, PT, R15, c[0x0][0x178], !P2 ;  /* 0x00005e000f007a0c */ /* 0x000fc40005741270 */
[----:B------:R-:W-:Y:S02]  /*aa5b0*/  ISETP.LT.AND P1, PT, R28, c[0x0][0x178], !P6 ;  /* 0x00005e001c007a0c */ /* 0x000fe40007721270 */
[----:B------:R-:W-:Y:S02]  /*aa5c0*/  ISETP.LT.AND P4, PT, R26, c[0x0][0x178], !P6 ;  /* 0x00005e001a007a0c */ /* 0x000fe40007781270 */
[C---:B------:R-:W-:Y:S01]  /*aa5d0*/  IADD3 R0, R14.reuse, c[0x0][0x198], RZ ;  /* 0x000066000e007a10 */ /* 0x040fe20007ffe0ff */
[----:B------:R-:W-:-:S04]  /*aa5e0*/  IMAD.WIDE R2, R14, 0x2, R10 ;  /* 0x000000020e027825 */ /* 0x000fc800078e020a */
[C---:B------:R-:W-:Y:S02]  /*aa5f0*/  IMAD.WIDE R4, R0.reuse, 0x2, R8 ;  /* 0x0000000200047825 */ /* 0x040fe400078e0208 */
[----:B------:R0:W-:Y:S01]  /*aa600*/  @P2 STG.E.U16 [R2.64], R6 ;  /* 0x0000000602002986 */ /* 0x0001e2000c101506 */
[----:B------:R-:W-:Y:S01]  /*aa610*/  ISETP.LT.AND P5, PT, R25, c[0x0][0x178], !P6 ;  /* 0x00005e0019007a0c */ /* 0x000fe200077a1270 */
[----:B0-----:R-:W-:Y:S01]  /*aa620*/  IMAD.WIDE R2, R0, 0x2, R18 ;  /* 0x0000000200027825 */ /* 0x001fe200078e0212 */
[----:B------:R-:W-:-:S03]  /*aa630*/  ISETP.LT.AND P6, PT, R15, c[0x0][0x178], !P6 ;  /* 0x00005e000f007a0c */ /* 0x000fc600077c1270 */
[----:B------:R-:W-:Y:S01]  /*aa640*/  IMAD.WIDE R12, R0, 0x2, R10 ;  /* 0x00000002000c7825 */ /* 0x000fe200078e020a */
[----:B---3--:R0:W-:Y:S01]  /*aa650*/  @P1 STG.E.U16 [R4.64], R24 ;  /* 0x0000001804001986 */ /* 0x0081e2000c101506 */
[----:B------:R-:W-:Y:S02]  /*aa660*/  PRMT R6, R24, 0x7632, R6 ;  /* 0x0000763218067816 */ /* 0x000fe40000000006 */
[----:B------:R-:W-:Y:S02]  /*aa670*/  ISETP.LT.AND P1, PT, R28, c[0x0][0x178], !P0 ;  /* 0x00005e001c007a0c */ /* 0x000fe40004721270 */
[----:B-----5:R-:W-:Y:S02]  /*aa680*/  ISETP.GE.AND P3, PT, R29, c[0x0][0x17c], PT ;  /* 0x00005f001d007a0c */ /* 0x020fe40003f66270 */
[----:B--2---:R-:W-:Y:S01]  /*aa690*/  ISETP.GE.AND P2, PT, R23, c[0x0][0x17c], PT ;  /* 0x00005f0017007a0c */ /* 0x004fe20003f46270 */
[----:B------:R-:W2:Y:S01]  /*aa6a0*/  LDL.LU R29, [R1+0x66c] ;  /* 0x00066c00011d7983 */ /* 0x000ea20000300800 */
[----:B------:R-:W3:Y:S02]  /*aa6b0*/  LDL.LU R23, [R1+0x65c] ;  /* 0x00065c0001177983 */ /* 0x000ee40000300800 */
[----:B0-----:R-:W5:Y:S02]  /*aa6c0*/  LDL.LU R24, [R1+0x62c] ;  /* 0x00062c0001187983 */ /* 0x001f640000300800 */
[C---:B------:R-:W-:Y:S01]  /*aa6d0*/  IMAD.WIDE R4, R0.reuse, 0x2, R16 ;  /* 0x0000000200047825 */ /* 0x040fe200078e0210 */
[----:B------:R-:W-:Y:S01]  /*aa6e0*/  IADD3 R0, R0, c[0x0][0x198], RZ ;  /* 0x0000660000007a10 */ /* 0x000fe20007ffe0ff */
[----:B----4-:R0:W-:Y:S01]  /*aa6f0*/  @P4 STG.E.U16 [R2.64], R21 ;  /* 0x0000001502004986 */ /* 0x0101e2000c101506 */
[----:B------:R-:W-:-:S02]  /*aa700*/  ISETP.GE.AND P4, PT, R20, c[0x0][0x17c], PT ;  /* 0x00005f0014007a0c */ /* 0x000fc40003f86270 */
[----:B------:R-:W4:Y:S02]  /*aa710*/  LDL.LU R20, [R1+0x31ec] ;  /* 0x0031ec0001147983 */ /* 0x000f240000300800 */
[----:B------:R-:W-:Y:S01]  /*aa720*/  @P5 STG.E.U16 [R4.64], R22 ;  /* 0x0000001604005986 */ /* 0x000fe2000c101506 */
[----:B------:R-:W-:Y:S01]  /*aa730*/  @P6 STG.E.U16 [R12.64], R27 ;  /* 0x0000001b0c006986 */ /* 0x000fe2000c101506 */
[----:B0-----:R-:W-:-:S05]  /*aa740*/  IMAD.WIDE R2, R0, 0x2, R8 ;  /* 0x0000000200027825 */ /* 0x001fca00078e0208 */
[----:B------:R0:W-:Y:S02]  /*aa750*/  @P1 STG.E.U16 [R2.64], R6 ;  /* 0x0000000602001986 */ /* 0x0001e4000c101506 */
[----:B0-----:R-:W-:Y:S02]  /*aa760*/  PRMT R6, R27, 0x7632, R6 ;  /* 0x000076321b067816 */ /* 0x001fe40000000006 */
[----:B------:R-:W5:Y:S01]  /*aa770*/  LDL.LU R27, [R1+0x67c] ;  /* 0x00067c00011b7983 */ /* 0x000f620000300800 */
[----:B------:R-:W-:Y:S02]  /*aa780*/  ISETP.LT.AND P5, PT, R26, c[0x0][0x178], !P0 ;  /* 0x00005e001a007a0c */ /* 0x000fe400047a1270 */
[----:B------:R-:W-:Y:S01]  /*aa790*/  ISETP.LT.AND P6, PT, R25, c[0x0][0x178], !P0 ;  /* 0x00005e0019007a0c */ /* 0x000fe200047c1270 */
[----:B------:R-:W-:Y:S01]  /*aa7a0*/  ISETP.LT.AND P0, PT, R15, c[0x0][0x178], !P0 ;  /* 0x00005e000f007a0c */ /* 0x000fe20004701270 */
[----:B------:R-:W-:Y:S01]  /*aa7b0*/  PRMT R14, R21, 0x7632, R14 ;  /* 0x00007632150e7816 */ /* 0x000fe2000000000e */
[----:B------:R-:W-:Y:S01]  /*aa7c0*/  IMAD.WIDE R2, R0, 0x2, R18 ;  /* 0x0000000200027825 */ /* 0x000fe200078e0212 */
[----:B------:R-:W-:-:S02]  /*aa7d0*/  PRMT R13, R22, 0x7632, R13 ;  /* 0x00007632160d7816 */ /* 0x000fc4000000000d */
[----:B------:R-:W-:Y:S01]  /*aa7e0*/  ISETP.LT.AND P1, PT, R28, c[0x0][0x178], !P3 ;  /* 0x00005e001c007a0c */ /* 0x000fe20005f21270 */
[C---:B------:R-:W-:Y:S01]  /*aa7f0*/  IMAD.WIDE R4, R0.reuse, 0x2, R16 ;  /* 0x0000000200047825 */ /* 0x040fe200078e0210 */
[----:B------:R-:W-:-:S03]  /*aa800*/  IADD3 R12, R0, c[0x0][0x198], RZ ;  /* 0x00006600000c7a10 */ /* 0x000fc60007ffe0ff */
[----:B------:R0:W-:Y:S01]  /*aa810*/  @P5 STG.E.U16 [R2.64], R14 ;  /* 0x0000000e02005986 */ /* 0x0001e2000c101506 */
[----:B------:R-:W-:Y:S01]  /*aa820*/  ISETP.LT.AND P5, PT, R26, c[0x0][0x178], !P3 ;  /* 0x00005e001a007a0c */ /* 0x000fe20005fa1270 */
[----:B------:R1:W-:Y:S01]  /*aa830*/  @P6 STG.E.U16 [R4.64], R13 ;  /* 0x0000000d04006986 */ /* 0x0003e2000c101506 */
[----:B------:R-:W-:Y:S01]  /*aa840*/  ISETP.LT.AND P6, PT, R25, c[0x0][0x178], !P3 ;  /* 0x00005e0019007a0c */ /* 0x000fe20005fc1270 */
[----:B------:R-:W-:Y:S02]  /*aa850*/  ISETP.LT.AND P3, PT, R15, c[0x0][0x178], !P3 ;  /* 0x00005e000f007a0c */ /* 0x000fe40005f61270 */
[----:B0-----:R-:W-:-:S04]  /*aa860*/  IMAD.WIDE R2, R0, 0x2, R10 ;  /* 0x0000000200027825 */ /* 0x001fc800078e020a */
[----:B-1----:R-:W-:Y:S01]  /*aa870*/  IMAD.WIDE R4, R12, 0x2, R8 ;  /* 0x000000020c047825 */ /* 0x002fe200078e0208 */
[----:B------:R0:W-:Y:S01]  /*aa880*/  @P0 STG.E.U16 [R2.64], R6 ;  /* 0x0000000602000986 */ /* 0x0001e2000c101506 */
[----:B------:R-:W-:Y:S02]  /*aa890*/  ISETP.LT.AND P0, PT, R28, c[0x0][0x178], !P2 ;  /* 0x00005e001c007a0c */ /* 0x000fe40005701270 */
[C---:B------:R-:W-:Y:S01]  /*aa8a0*/  IADD3 R0, R12.reuse, c[0x0][0x198], RZ ;  /* 0x000066000c007a10 */ /* 0x040fe20007ffe0ff */
[----:B0-----:R-:W-:Y:S01]  /*aa8b0*/  IMAD.WIDE R2, R12, 0x2, R18 ;  /* 0x000000020c027825 */ /* 0x001fe200078e0212 */
[----:B--2---:R0:W-:Y:S04]  /*aa8c0*/  @P1 STG.E.U16 [R4.64], R29 ;  /* 0x0000001d04001986 */ /* 0x0041e8000c101506 */
[----:B---3--:R1:W-:Y:S01]  /*aa8d0*/  @P5 STG.E.U16 [R2.64], R23 ;  /* 0x0000001702005986 */ /* 0x0083e2000c101506 */
[----:B------:R-:W-:-:S02]  /*aa8e0*/  PRMT R6, R29, 0x7632, R6 ;  /* 0x000076321d067816 */ /* 0x000fc40000000006 */
[----:B------:R-:W-:Y:S01]  /*aa8f0*/  ISETP.LT.AND P5, PT, R26, c[0x0][0x178], !P2 ;  /* 0x00005e001a007a0c */ /* 0x000fe200057a1270 */
[----:B0-----:R-:W-:-:S04]  /*aa900*/  IMAD.WIDE R4, R12, 0x2, R16 ;  /* 0x000000020c047825 */ /* 0x001fc800078e0210 */
[----:B------:R-:W-:Y:S01]  /*aa910*/  IMAD.WIDE R12, R12, 0x2, R10 ;  /* 0x000000020c0c7825 */ /* 0x000fe200078e020a */
[----:B----4-:R-:W-:-:S03]  /*aa920*/  ISETP.GE.AND P1, PT, R20, c[0x0][0x17c], PT ;  /* 0x00005f0014007a0c */ /* 0x010fc60003f26270 */
[----:B------:R-:W-:Y:S01]  /*aa930*/  IMAD.WIDE R20, R0, 0x2, R8 ;  /* 0x0000000200147825 */ /* 0x000fe200078e0208 */
[----:B-----5:R-:W-:Y:S03]  /*aa940*/  @P6 STG.E.U16 [R4.64], R24 ;  /* 0x0000001804006986 */ /* 0x020fe6000c101506 */
[----:B------:R0:W-:Y:S01]  /*aa950*/  @P3 STG.E.U16 [R12.64], R7 ;  /* 0x000000070c003986 */ /* 0x0001e2000c101506 */
[----:B------:R-:W-:Y:S01]  /*aa960*/  ISETP.LT.AND P6, PT, R25, c[0x0][0x178], !P2 ;  /* 0x00005e0019007a0c */ /* 0x000fe200057c1270 */
[----:B------:R-:W-:Y:S01]  /*aa970*/  ISETP.LT.AND P2, PT, R15, c[0x0][0x178], !P2 ;  /* 0x00005e000f007a0c */ /* 0x000fe20005741270 */
[----:B------:R2:W-:Y:S01]  /*aa980*/  @P0 STG.E.U16 [R20.64], R6 ;  /* 0x0000000614000986 */ /* 0x0005e2000c101506 */
[----:B------:R-:W-:Y:S01]  /*aa990*/  ISETP.LT.AND P0, PT, R28, c[0x0][0x178], !P4 ;  /* 0x00005e001c007a0c */ /* 0x000fe20006701270 */
[----:B-1----:R-:W-:Y:S01]  /*aa9a0*/  IMAD.WIDE R2, R0, 0x2, R18 ;  /* 0x0000000200027825 */ /* 0x002fe200078e0212 */
[----:B------:R-:W-:Y:S01]  /*aa9b0*/  PRMT R14, R24, 0x7632, R14 ;  /* 0x00007632180e7816 */ /* 0x000fe2000000000e */
[----:B------:R-:W3:Y:S01]  /*aa9c0*/  LDL.LU R29, [R1+0x64c] ;  /* 0x00064c00011d7983 */ /* 0x000ee20000300800 */
[----:B0-----:R-:W-:Y:S01]  /*aa9d0*/  PRMT R13, R23, 0x7632, R13 ;  /* 0x00007632170d7816 */ /* 0x001fe2000000000d */
[----:B------:R-:W-:-:S02]  /*aa9e0*/  IADD3 R23, R0, c[0x0][0x198], RZ ;  /* 0x0000660000177a10 */ /* 0x000fc40007ffe0ff */
[----:B------:R-:W-:Y:S01]  /*aa9f0*/  IMAD.WIDE R4, R0, 0x2, R16 ;  /* 0x0000000200047825 */ /* 0x000fe200078e0210 */
[----:B--2---:R-:W-:-:S03]  /*aaa00*/  PRMT R21, R7, 0x7632, R21 ;  /* 0x0000763207157816 */ /* 0x004fc60000000015 */
[----:B------:R-:W-:Y:S01]  /*aaa10*/  IMAD.WIDE R6, R0, 0x2, R10 ;  /* 0x0000000200067825 */ /* 0x000fe200078e020a */
[----:B------:R0:W-:Y:S03]  /*aaa20*/  @P5 STG.E.U16 [R2.64], R13 ;  /* 0x0000000d02005986 */ /* 0x0001e6000c101506 */
[----:B------:R-:W-:Y:S01]  /*aaa30*/  @P6 STG.E.U16 [R4.64], R14 ;  /* 0x0000000e04006986 */ /* 0x000fe2000c101506 */
[----:B------:R-:W-:Y:S01]  /*aaa40*/  ISETP.LT.AND P3, PT, R28, c[0x0][0x178], !P1 ;  /* 0x00005e001c007a0c */ /* 0x000fe20004f61270 */
[----:B------:R1:W-:Y:S04]  /*aaa50*/  @P2 STG.E.U16 [R6.64], R21 ;  /* 0x0000001506002986 */ /* 0x0003e8000c101506 */
[----:B------:R-:W2:Y:S01]  /*aaa60*/  LDL.LU R28, [R1+0x60c] ;  /* 0x00060c00011c7983 */ /* 0x000ea20000300800 */
[C---:B------:R-:W-:Y:S01]  /*aaa70*/  ISETP.LT.AND P5, PT, R26.reuse, c[0x0][0x178], !P1 ;  /* 0x00005e001a007a0c */ /* 0x040fe20004fa1270 */
[----:B0-----:R-:W-:Y:S01]  /*aaa80*/  IMAD.WIDE R12, R23, 0x2, R8 ;  /* 0x00000002170c7825 */ /* 0x001fe200078e0208 */
[----:B------:R-:W-:-:S02]  /*aaa90*/  ISETP.LT.AND P6, PT, R26, c[0x0][0x178], !P4 ;  /* 0x00005e001a007a0c */ /* 0x000fc400067c1270 */
[----:B------:R-:W-:Y:S01]  /*aaaa0*/  ISETP.LT.AND P2, PT, R25, c[0x0][0x178], !P4 ;  /* 0x00005e0019007a0c */ /* 0x000fe20006741270 */
[----:B------:R-:W-:Y:S01]  /*aaab0*/  ISETP.LT.AND P4, PT, R15, c[0x0][0x178], !P4 ;  /* 0x00005e000f007a0c */ /* 0x000fe20006781270 */
[----:B------:R0:W-:Y:S01]  /*aaac0*/  @P0 STG.E.U16 [R12.64], R27 ;  /* 0x0000001b0c000986 */ /* 0x0001e2000c101506 */
[----:B------:R-:W-:Y:S01]  /*aaad0*/  ISETP.LT.AND P0, PT, R25, c[0x0][0x178], !P1 ;  /* 0x00005e0019007a0c */ /* 0x000fe20004f01270 */
[----:B------:R-:W-:Y:S02]  /*aaae0*/  ISETP.LT.AND P1, PT, R15, c[0x0][0x178], !P1 ;  /* 0x00005e000f007a0c */ /* 0x000fe40004f21270 */
[----:B------:R-:W4:Y:S01]  /*aaaf0*/  LDL.LU R15, [R1+0x31f0] ;  /* 0x0031f000010f7983 */ /* 0x000f220000300800 */
[C---:B------:R-:W-:Y:S01]  /*aab00*/  IADD3 R25, R23.reuse, c[0x0][0x198], RZ ;  /* 0x0000660017197a10 */ /* 0x040fe20007ffe0ff */
[----:B-1----:R-:W-:-:S04]  /*aab10*/  IMAD.WIDE R20, R23, 0x2, R18 ;  /* 0x0000000217147825 */ /* 0x002fc800078e0212 */
[----:B------:R-:W-:-:S04]  /*aab20*/  IMAD.WIDE R2, R23, 0x2, R16 ;  /* 0x0000000217027825 */ /* 0x000fc800078e0210 */
[----:B------:R-:W-:-:S04]  /*aab30*/  IMAD.WIDE R4, R23, 0x2, R10 ;  /* 0x0000000217047825 */ /* 0x000fc800078e020a */
[----:B------:R-:W-:Y:S01]  /*aab40*/  IMAD.WIDE R8, R25, 0x2, R8 ;  /* 0x0000000219087825 */ /* 0x000fe200078e0208 */
[----:B------:R-:W-:-:S03]  /*aab50*/  PRMT R0, R27, 0x7632, R0 ;  /* 0x000076321b007816 */ /* 0x000fc60000000000 */
[----:B------:R-:W-:-:S04]  /*aab60*/  IMAD.WIDE R18, R25, 0x2, R18 ;  /* 0x0000000219127825 */ /* 0x000fc800078e0212 */
[----:B------:R-:W-:-:S04]  /*aab70*/  IMAD.WIDE R16, R25, 0x2, R16 ;  /* 0x0000000219107825 */ /* 0x000fc800078e0210 */
[----:B------:R-:W-:Y:S01]  /*aab80*/  IMAD.WIDE R10, R25, 0x2, R10 ;  /* 0x00000002190a7825 */ /* 0x000fe200078e020a */
[----:B---3--:R-:W-:Y:S01]  /*aab90*/  PRMT R6, R29, 0x7632, R6 ;  /* 0x000076321d067816 */ /* 0x008fe20000000006 */
[----:B------:R0:W-:Y:S01]  /*aaba0*/  @P6 STG.E.U16 [R20.64], R29 ;  /* 0x0000001d14006986 */ /* 0x0001e2000c101506 */
[----:B--2---:R-:W-:-:S03]  /*aabb0*/  PRMT R7, R28, 0x7632, R7 ;  /* 0x000076321c077816 */ /* 0x004fc60000000007 */
[----:B------:R0:W-:Y:S04]  /*aabc0*/  @P2 STG.E.U16 [R2.64], R28 ;  /* 0x0000001c02002986 */ /* 0x0001e8000c101506 */
[----:B----4-:R0:W-:Y:S01]  /*aabd0*/  @P4 STG.E.U16 [R4.64], R15 ;  /* 0x0000000f04004986 */ /* 0x0101e2000c101506 */
[----:B------:R0:W-:Y:S02]  /*aabe0*/  @P3 STG.E.U16 [R8.64], R0 ;  /* 0x0000000008003986 */ /* 0x0001e4000c101506 */
[----:B------:R0:W-:Y:S02]  /*aabf0*/  @P5 STG.E.U16 [R18.64], R6 ;  /* 0x0000000612005986 */ /* 0x0001e4000c101506 */
[----:B------:R0:W-:Y:S02]  /*aac00*/  @P0 STG.E.U16 [R16.64], R7 ;  /* 0x0000000710000986 */ /* 0x0001e4000c101506 */
[----:B------:R-:W-:Y:S05]  /*aac10*/  @!P1 EXIT ;  /* 0x000000000000994d */ /* 0x000fea0003800000 */
[----:B0-----:R-:W-:-:S05]  /*aac20*/  PRMT R5, R15, 0x7632, R5 ;  /* 0x000076320f057816 */ /* 0x001fca0000000005 */
[----:B------:R-:W-:Y:S01]  /*aac30*/  STG.E.U16 [R10.64], R5 ;  /* 0x000000050a007986 */ /* 0x000fe2000c101506 */
[----:B------:R-:W-:Y:S05]  /*aac40*/  EXIT ;  /* 0x000000000000794d */ /* 0x000fea0003800000 */
.L_x_4:
[----:B------:R-:W-:-:S00]  /*aac50*/  BRA `(.L_x_4) ;  /* 0xfffffff000007947 */ /* 0x000fc0000383ffff */
[----:B------:R-:W-:-:S00]  /*aac60*/  NOP ;  /* 0x0000000000007918 */ /* 0x000fc00000000000 */
        /* <DEDUP_REMOVED lines=9> */
.L_x_5:


//--------------------- .nv.shared.matmul_kernel  --------------------------
	.section	.nv.shared.matmul_kernel,"aw",@nobits
	.sectionflags	@""
	.align	16
